//
// Generated by NVIDIA NVVM Compiler
//
// Compiler Build ID: CL-36424714
// Cuda compilation tools, release 13.0, V13.0.88
// Based on NVVM 20.0.0
//

.version 9.0
.target sm_100
.address_size 64

	// .globl	_Z12reduce_basicILj32EEvPdS0_Pj
// _ZZ12reduce_basicILj64EEvPdS0_PjE5sdata has been demoted
// _ZZ12reduce_basicILj128EEvPdS0_PjE5sdata has been demoted
// _ZZ12reduce_basicILj256EEvPdS0_PjE5sdata has been demoted
// _ZZ12reduce_basicILj512EEvPdS0_PjE5sdata has been demoted
// _ZZ12reduce_basicILj1024EEvPdS0_PjE5sdata has been demoted
// _ZZ10reduce_optILj64EEvPdS0_PjE5sdata has been demoted
// _ZZ10reduce_optILj128EEvPdS0_PjE5sdata has been demoted
// _ZZ10reduce_optILj256EEvPdS0_PjE5sdata has been demoted
// _ZZ10reduce_optILj512EEvPdS0_PjE5sdata has been demoted
// _ZZ10reduce_optILj1024EEvPdS0_PjE5sdata has been demoted
// _ZZ18reduce_small_shareILj64EEvPdS0_PjE5sdata has been demoted
// _ZZ18reduce_small_shareILj128EEvPdS0_PjE5sdata has been demoted
// _ZZ18reduce_small_shareILj256EEvPdS0_PjE5sdata has been demoted
// _ZZ18reduce_small_shareILj512EEvPdS0_PjE5sdata has been demoted
// _ZZ18reduce_small_shareILj1024EEvPdS0_PjE5sdata has been demoted
// _ZZ18reduce_reduce_syncILj64EEvPdS0_PjE5sdata has been demoted
// _ZZ18reduce_reduce_syncILj128EEvPdS0_PjE5sdata has been demoted
// _ZZ18reduce_reduce_syncILj256EEvPdS0_PjE5sdata has been demoted
// _ZZ18reduce_reduce_syncILj512EEvPdS0_PjE5sdata has been demoted
// _ZZ18reduce_reduce_syncILj1024EEvPdS0_PjE5sdata has been demoted

.visible .entry _Z12reduce_basicILj32EEvPdS0_Pj(
	.param .u64 .ptr .align 1 _Z12reduce_basicILj32EEvPdS0_Pj_param_0,
	.param .u64 .ptr .align 1 _Z12reduce_basicILj32EEvPdS0_Pj_param_1,
	.param .u64 .ptr .align 1 _Z12reduce_basicILj32EEvPdS0_Pj_param_2
)
{
	.reg .pred 	%p<14>;
	.reg .b32 	%r<37>;
	.reg .b64 	%rd<13>;
	.reg .b64 	%fd<16>;

	ld.param.u64 	%rd3, [_Z12reduce_basicILj32EEvPdS0_Pj_param_0];
	ld.param.u64 	%rd1, [_Z12reduce_basicILj32EEvPdS0_Pj_param_1];
	ld.param.u64 	%rd2, [_Z12reduce_basicILj32EEvPdS0_Pj_param_2];
	cvta.to.global.u64 	%rd4, %rd3;
	mov.u32 	%r1, %tid.x;
	mul.wide.u32 	%rd5, %r1, 8;
	add.s64 	%rd6, %rd4, %rd5;
	ld.global.f64 	%fd4, [%rd6];
	add.f64 	%fd15, %fd4, 0d0000000000000000;
	// begin inline asm
	mov.u32 %r5, %clock;
	// end inline asm
	barrier.sync 	0;
	barrier.sync 	0;
	barrier.sync 	0;
	barrier.sync 	0;
	barrier.sync 	0;
	mov.u32 	%r6, %tid.y;
	mov.u32 	%r7, %tid.z;
	mov.u32 	%r8, %ntid.x;
	mov.u32 	%r9, %ntid.y;
	mad.lo.s32 	%r10, %r7, %r9, %r6;
	mul.lo.s32 	%r3, %r10, %r8;
	add.s32 	%r11, %r3, %r1;
	setp.gt.u32 	%p1, %r11, 31;
	@%p1 bra 	$L__BB0_2;
	// begin inline asm
	mov.b64 {%r12,%r13}, %fd15;
	// end inline asm
	shfl.sync.down.b32	%r15|%p2, %r13, 16, 31, -1;
	shfl.sync.down.b32	%r14|%p3, %r12, 16, 31, -1;
	// begin inline asm
	mov.b64 %fd6, {%r14,%r15};
	// end inline asm
	add.f64 	%fd7, %fd15, %fd6;
	// begin inline asm
	mov.b64 {%r16,%r17}, %fd7;
	// end inline asm
	shfl.sync.down.b32	%r19|%p4, %r17, 8, 31, -1;
	shfl.sync.down.b32	%r18|%p5, %r16, 8, 31, -1;
	// begin inline asm
	mov.b64 %fd8, {%r18,%r19};
	// end inline asm
	add.f64 	%fd9, %fd7, %fd8;
	// begin inline asm
	mov.b64 {%r20,%r21}, %fd9;
	// end inline asm
	shfl.sync.down.b32	%r23|%p6, %r21, 4, 31, -1;
	shfl.sync.down.b32	%r22|%p7, %r20, 4, 31, -1;
	// begin inline asm
	mov.b64 %fd10, {%r22,%r23};
	// end inline asm
	add.f64 	%fd11, %fd9, %fd10;
	// begin inline asm
	mov.b64 {%r24,%r25}, %fd11;
	// end inline asm
	shfl.sync.down.b32	%r27|%p8, %r25, 2, 31, -1;
	shfl.sync.down.b32	%r26|%p9, %r24, 2, 31, -1;
	// begin inline asm
	mov.b64 %fd12, {%r26,%r27};
	// end inline asm
	add.f64 	%fd13, %fd11, %fd12;
	// begin inline asm
	mov.b64 {%r28,%r29}, %fd13;
	// end inline asm
	shfl.sync.down.b32	%r31|%p10, %r29, 1, 31, -1;
	shfl.sync.down.b32	%r30|%p11, %r28, 1, 31, -1;
	// begin inline asm
	mov.b64 %fd14, {%r30,%r31};
	// end inline asm
	add.f64 	%fd15, %fd13, %fd14;
$L__BB0_2:
	// begin inline asm
	mov.u32 %r32, %clock;
	// end inline asm
	and.b32  	%r33, %r1, 31;
	setp.ne.s32 	%p12, %r33, 0;
	@%p12 bra 	$L__BB0_4;
	shr.u32 	%r34, %r1, 4;
	cvta.to.global.u64 	%rd7, %rd2;
	mul.wide.u32 	%rd8, %r34, 4;
	add.s64 	%rd9, %rd7, %rd8;
	st.global.u32 	[%rd9], %r5;
	st.global.u32 	[%rd9+4], %r32;
$L__BB0_4:
	or.b32  	%r35, %r3, %r1;
	setp.ne.s32 	%p13, %r35, 0;
	@%p13 bra 	$L__BB0_6;
	mov.u32 	%r36, %ctaid.x;
	cvta.to.global.u64 	%rd10, %rd1;
	mul.wide.u32 	%rd11, %r36, 8;
	add.s64 	%rd12, %rd10, %rd11;
	st.global.f64 	[%rd12], %fd15;
$L__BB0_6:
	ret;

}
	// .globl	_Z12reduce_basicILj64EEvPdS0_Pj
.visible .entry _Z12reduce_basicILj64EEvPdS0_Pj(
	.param .u64 .ptr .align 1 _Z12reduce_basicILj64EEvPdS0_Pj_param_0,
	.param .u64 .ptr .align 1 _Z12reduce_basicILj64EEvPdS0_Pj_param_1,
	.param .u64 .ptr .align 1 _Z12reduce_basicILj64EEvPdS0_Pj_param_2
)
{
	.reg .pred 	%p<14>;
	.reg .b32 	%r<40>;
	.reg .b64 	%rd<13>;
	.reg .b64 	%fd<17>;
	// demoted variable
	.shared .align 8 .b8 _ZZ12reduce_basicILj64EEvPdS0_PjE5sdata[512];
	ld.param.u64 	%rd3, [_Z12reduce_basicILj64EEvPdS0_Pj_param_0];
	ld.param.u64 	%rd1, [_Z12reduce_basicILj64EEvPdS0_Pj_param_1];
	ld.param.u64 	%rd2, [_Z12reduce_basicILj64EEvPdS0_Pj_param_2];
	cvta.to.global.u64 	%rd4, %rd3;
	mov.u32 	%r1, %tid.x;
	mul.wide.u32 	%rd5, %r1, 8;
	add.s64 	%rd6, %rd4, %rd5;
	ld.global.f64 	%fd4, [%rd6];
	add.f64 	%fd16, %fd4, 0d0000000000000000;
	// begin inline asm
	mov.u32 %r6, %clock;
	// end inline asm
	mov.u32 	%r7, %tid.y;
	mov.u32 	%r8, %tid.z;
	mov.u32 	%r9, %ntid.x;
	mov.u32 	%r10, %ntid.y;
	mad.lo.s32 	%r11, %r8, %r10, %r7;
	mul.lo.s32 	%r3, %r11, %r9;
	add.s32 	%r12, %r3, %r1;
	shl.b32 	%r13, %r12, 3;
	mov.u32 	%r14, _ZZ12reduce_basicILj64EEvPdS0_PjE5sdata;
	add.s32 	%r4, %r14, %r13;
	st.shared.f64 	[%r4], %fd16;
	barrier.sync 	0;
	barrier.sync 	0;
	barrier.sync 	0;
	barrier.sync 	0;
	barrier.sync 	0;
	setp.gt.u32 	%p1, %r12, 31;
	@%p1 bra 	$L__BB1_2;
	ld.shared.f64 	%fd15, [%r4+256];
	add.f64 	%fd5, %fd16, %fd15;
	// begin inline asm
	mov.b64 {%r15,%r16}, %fd5;
	// end inline asm
	shfl.sync.down.b32	%r18|%p2, %r16, 16, 31, -1;
	shfl.sync.down.b32	%r17|%p3, %r15, 16, 31, -1;
	// begin inline asm
	mov.b64 %fd6, {%r17,%r18};
	// end inline asm
	add.f64 	%fd7, %fd5, %fd6;
	// begin inline asm
	mov.b64 {%r19,%r20}, %fd7;
	// end inline asm
	shfl.sync.down.b32	%r22|%p4, %r20, 8, 31, -1;
	shfl.sync.down.b32	%r21|%p5, %r19, 8, 31, -1;
	// begin inline asm
	mov.b64 %fd8, {%r21,%r22};
	// end inline asm
	add.f64 	%fd9, %fd7, %fd8;
	// begin inline asm
	mov.b64 {%r23,%r24}, %fd9;
	// end inline asm
	shfl.sync.down.b32	%r26|%p6, %r24, 4, 31, -1;
	shfl.sync.down.b32	%r25|%p7, %r23, 4, 31, -1;
	// begin inline asm
	mov.b64 %fd10, {%r25,%r26};
	// end inline asm
	add.f64 	%fd11, %fd9, %fd10;
	// begin inline asm
	mov.b64 {%r27,%r28}, %fd11;
	// end inline asm
	shfl.sync.down.b32	%r30|%p8, %r28, 2, 31, -1;
	shfl.sync.down.b32	%r29|%p9, %r27, 2, 31, -1;
	// begin inline asm
	mov.b64 %fd12, {%r29,%r30};
	// end inline asm
	add.f64 	%fd13, %fd11, %fd12;
	// begin inline asm
	mov.b64 {%r31,%r32}, %fd13;
	// end inline asm
	shfl.sync.down.b32	%r34|%p10, %r32, 1, 31, -1;
	shfl.sync.down.b32	%r33|%p11, %r31, 1, 31, -1;
	// begin inline asm
	mov.b64 %fd14, {%r33,%r34};
	// end inline asm
	add.f64 	%fd16, %fd13, %fd14;
$L__BB1_2:
	// begin inline asm
	mov.u32 %r35, %clock;
	// end inline asm
	and.b32  	%r36, %r1, 31;
	setp.ne.s32 	%p12, %r36, 0;
	@%p12 bra 	$L__BB1_4;
	shr.u32 	%r37, %r1, 4;
	cvta.to.global.u64 	%rd7, %rd2;
	mul.wide.u32 	%rd8, %r37, 4;
	add.s64 	%rd9, %rd7, %rd8;
	st.global.u32 	[%rd9], %r6;
	st.global.u32 	[%rd9+4], %r35;
$L__BB1_4:
	or.b32  	%r38, %r3, %r1;
	setp.ne.s32 	%p13, %r38, 0;
	@%p13 bra 	$L__BB1_6;
	mov.u32 	%r39, %ctaid.x;
	cvta.to.global.u64 	%rd10, %rd1;
	mul.wide.u32 	%rd11, %r39, 8;
	add.s64 	%rd12, %rd10, %rd11;
	st.global.f64 	[%rd12], %fd16;
$L__BB1_6:
	ret;

}
	// .globl	_Z12reduce_basicILj128EEvPdS0_Pj
.visible .entry _Z12reduce_basicILj128EEvPdS0_Pj(
	.param .u64 .ptr .align 1 _Z12reduce_basicILj128EEvPdS0_Pj_param_0,
	.param .u64 .ptr .align 1 _Z12reduce_basicILj128EEvPdS0_Pj_param_1,
	.param .u64 .ptr .align 1 _Z12reduce_basicILj128EEvPdS0_Pj_param_2
)
{
	.reg .pred 	%p<15>;
	.reg .b32 	%r<40>;
	.reg .b64 	%rd<13>;
	.reg .b64 	%fd<21>;
	// demoted variable
	.shared .align 8 .b8 _ZZ12reduce_basicILj128EEvPdS0_PjE5sdata[1024];
	ld.param.u64 	%rd3, [_Z12reduce_basicILj128EEvPdS0_Pj_param_0];
	ld.param.u64 	%rd1, [_Z12reduce_basicILj128EEvPdS0_Pj_param_1];
	ld.param.u64 	%rd2, [_Z12reduce_basicILj128EEvPdS0_Pj_param_2];
	cvta.to.global.u64 	%rd4, %rd3;
	mov.u32 	%r1, %tid.x;
	mul.wide.u32 	%rd5, %r1, 8;
	add.s64 	%rd6, %rd4, %rd5;
	ld.global.f64 	%fd6, [%rd6];
	add.f64 	%fd20, %fd6, 0d0000000000000000;
	// begin inline asm
	mov.u32 %r7, %clock;
	// end inline asm
	mov.u32 	%r8, %tid.y;
	mov.u32 	%r9, %tid.z;
	mov.u32 	%r10, %ntid.x;
	mov.u32 	%r11, %ntid.y;
	mad.lo.s32 	%r12, %r9, %r11, %r8;
	mul.lo.s32 	%r3, %r12, %r10;
	add.s32 	%r4, %r3, %r1;
	shl.b32 	%r13, %r4, 3;
	mov.u32 	%r14, _ZZ12reduce_basicILj128EEvPdS0_PjE5sdata;
	add.s32 	%r5, %r14, %r13;
	st.shared.f64 	[%r5], %fd20;
	barrier.sync 	0;
	barrier.sync 	0;
	barrier.sync 	0;
	barrier.sync 	0;
	setp.gt.u32 	%p1, %r4, 63;
	@%p1 bra 	$L__BB2_2;
	ld.shared.f64 	%fd7, [%r5+512];
	add.f64 	%fd20, %fd20, %fd7;
	st.shared.f64 	[%r5], %fd20;
$L__BB2_2:
	barrier.sync 	0;
	setp.gt.u32 	%p2, %r4, 31;
	@%p2 bra 	$L__BB2_4;
	ld.shared.f64 	%fd18, [%r5+256];
	add.f64 	%fd8, %fd20, %fd18;
	// begin inline asm
	mov.b64 {%r15,%r16}, %fd8;
	// end inline asm
	shfl.sync.down.b32	%r18|%p3, %r16, 16, 31, -1;
	shfl.sync.down.b32	%r17|%p4, %r15, 16, 31, -1;
	// begin inline asm
	mov.b64 %fd9, {%r17,%r18};
	// end inline asm
	add.f64 	%fd10, %fd8, %fd9;
	// begin inline asm
	mov.b64 {%r19,%r20}, %fd10;
	// end inline asm
	shfl.sync.down.b32	%r22|%p5, %r20, 8, 31, -1;
	shfl.sync.down.b32	%r21|%p6, %r19, 8, 31, -1;
	// begin inline asm
	mov.b64 %fd11, {%r21,%r22};
	// end inline asm
	add.f64 	%fd12, %fd10, %fd11;
	// begin inline asm
	mov.b64 {%r23,%r24}, %fd12;
	// end inline asm
	shfl.sync.down.b32	%r26|%p7, %r24, 4, 31, -1;
	shfl.sync.down.b32	%r25|%p8, %r23, 4, 31, -1;
	// begin inline asm
	mov.b64 %fd13, {%r25,%r26};
	// end inline asm
	add.f64 	%fd14, %fd12, %fd13;
	// begin inline asm
	mov.b64 {%r27,%r28}, %fd14;
	// end inline asm
	shfl.sync.down.b32	%r30|%p9, %r28, 2, 31, -1;
	shfl.sync.down.b32	%r29|%p10, %r27, 2, 31, -1;
	// begin inline asm
	mov.b64 %fd15, {%r29,%r30};
	// end inline asm
	add.f64 	%fd16, %fd14, %fd15;
	// begin inline asm
	mov.b64 {%r31,%r32}, %fd16;
	// end inline asm
	shfl.sync.down.b32	%r34|%p11, %r32, 1, 31, -1;
	shfl.sync.down.b32	%r33|%p12, %r31, 1, 31, -1;
	// begin inline asm
	mov.b64 %fd17, {%r33,%r34};
	// end inline asm
	add.f64 	%fd20, %fd16, %fd17;
$L__BB2_4:
	// begin inline asm
	mov.u32 %r35, %clock;
	// end inline asm
	and.b32  	%r36, %r1, 31;
	setp.ne.s32 	%p13, %r36, 0;
	@%p13 bra 	$L__BB2_6;
	shr.u32 	%r37, %r1, 4;
	cvta.to.global.u64 	%rd7, %rd2;
	mul.wide.u32 	%rd8, %r37, 4;
	add.s64 	%rd9, %rd7, %rd8;
	st.global.u32 	[%rd9], %r7;
	st.global.u32 	[%rd9+4], %r35;
$L__BB2_6:
	or.b32  	%r38, %r3, %r1;
	setp.ne.s32 	%p14, %r38, 0;
	@%p14 bra 	$L__BB2_8;
	mov.u32 	%r39, %ctaid.x;
	cvta.to.global.u64 	%rd10, %rd1;
	mul.wide.u32 	%rd11, %r39, 8;
	add.s64 	%rd12, %rd10, %rd11;
	st.global.f64 	[%rd12], %fd20;
$L__BB2_8:
	ret;

}
	// .globl	_Z12reduce_basicILj256EEvPdS0_Pj
.visible .entry _Z12reduce_basicILj256EEvPdS0_Pj(
	.param .u64 .ptr .align 1 _Z12reduce_basicILj256EEvPdS0_Pj_param_0,
	.param .u64 .ptr .align 1 _Z12reduce_basicILj256EEvPdS0_Pj_param_1,
	.param .u64 .ptr .align 1 _Z12reduce_basicILj256EEvPdS0_Pj_param_2
)
{
	.reg .pred 	%p<16>;
	.reg .b32 	%r<40>;
	.reg .b64 	%rd<13>;
	.reg .b64 	%fd<25>;
	// demoted variable
	.shared .align 8 .b8 _ZZ12reduce_basicILj256EEvPdS0_PjE5sdata[2048];
	ld.param.u64 	%rd3, [_Z12reduce_basicILj256EEvPdS0_Pj_param_0];
	ld.param.u64 	%rd1, [_Z12reduce_basicILj256EEvPdS0_Pj_param_1];
	ld.param.u64 	%rd2, [_Z12reduce_basicILj256EEvPdS0_Pj_param_2];
	cvta.to.global.u64 	%rd4, %rd3;
	mov.u32 	%r1, %tid.x;
	mul.wide.u32 	%rd5, %r1, 8;
	add.s64 	%rd6, %rd4, %rd5;
	ld.global.f64 	%fd8, [%rd6];
	add.f64 	%fd23, %fd8, 0d0000000000000000;
	// begin inline asm
	mov.u32 %r7, %clock;
	// end inline asm
	mov.u32 	%r8, %tid.y;
	mov.u32 	%r9, %tid.z;
	mov.u32 	%r10, %ntid.x;
	mov.u32 	%r11, %ntid.y;
	mad.lo.s32 	%r12, %r9, %r11, %r8;
	mul.lo.s32 	%r3, %r12, %r10;
	add.s32 	%r4, %r3, %r1;
	shl.b32 	%r13, %r4, 3;
	mov.u32 	%r14, _ZZ12reduce_basicILj256EEvPdS0_PjE5sdata;
	add.s32 	%r5, %r14, %r13;
	st.shared.f64 	[%r5], %fd23;
	barrier.sync 	0;
	barrier.sync 	0;
	barrier.sync 	0;
	setp.gt.u32 	%p1, %r4, 127;
	@%p1 bra 	$L__BB3_2;
	ld.shared.f64 	%fd9, [%r5+1024];
	add.f64 	%fd23, %fd23, %fd9;
	st.shared.f64 	[%r5], %fd23;
$L__BB3_2:
	barrier.sync 	0;
	setp.gt.u32 	%p2, %r4, 63;
	@%p2 bra 	$L__BB3_4;
	ld.shared.f64 	%fd10, [%r5+512];
	add.f64 	%fd23, %fd23, %fd10;
	st.shared.f64 	[%r5], %fd23;
$L__BB3_4:
	barrier.sync 	0;
	setp.gt.u32 	%p3, %r4, 31;
	@%p3 bra 	$L__BB3_6;
	ld.shared.f64 	%fd21, [%r5+256];
	add.f64 	%fd11, %fd23, %fd21;
	// begin inline asm
	mov.b64 {%r15,%r16}, %fd11;
	// end inline asm
	shfl.sync.down.b32	%r18|%p4, %r16, 16, 31, -1;
	shfl.sync.down.b32	%r17|%p5, %r15, 16, 31, -1;
	// begin inline asm
	mov.b64 %fd12, {%r17,%r18};
	// end inline asm
	add.f64 	%fd13, %fd11, %fd12;
	// begin inline asm
	mov.b64 {%r19,%r20}, %fd13;
	// end inline asm
	shfl.sync.down.b32	%r22|%p6, %r20, 8, 31, -1;
	shfl.sync.down.b32	%r21|%p7, %r19, 8, 31, -1;
	// begin inline asm
	mov.b64 %fd14, {%r21,%r22};
	// end inline asm
	add.f64 	%fd15, %fd13, %fd14;
	// begin inline asm
	mov.b64 {%r23,%r24}, %fd15;
	// end inline asm
	shfl.sync.down.b32	%r26|%p8, %r24, 4, 31, -1;
	shfl.sync.down.b32	%r25|%p9, %r23, 4, 31, -1;
	// begin inline asm
	mov.b64 %fd16, {%r25,%r26};
	// end inline asm
	add.f64 	%fd17, %fd15, %fd16;
	// begin inline asm
	mov.b64 {%r27,%r28}, %fd17;
	// end inline asm
	shfl.sync.down.b32	%r30|%p10, %r28, 2, 31, -1;
	shfl.sync.down.b32	%r29|%p11, %r27, 2, 31, -1;
	// begin inline asm
	mov.b64 %fd18, {%r29,%r30};
	// end inline asm
	add.f64 	%fd19, %fd17, %fd18;
	// begin inline asm
	mov.b64 {%r31,%r32}, %fd19;
	// end inline asm
	shfl.sync.down.b32	%r34|%p12, %r32, 1, 31, -1;
	shfl.sync.down.b32	%r33|%p13, %r31, 1, 31, -1;
	// begin inline asm
	mov.b64 %fd20, {%r33,%r34};
	// end inline asm
	add.f64 	%fd23, %fd19, %fd20;
$L__BB3_6:
	// begin inline asm
	mov.u32 %r35, %clock;
	// end inline asm
	and.b32  	%r36, %r1, 31;
	setp.ne.s32 	%p14, %r36, 0;
	@%p14 bra 	$L__BB3_8;
	shr.u32 	%r37, %r1, 4;
	cvta.to.global.u64 	%rd7, %rd2;
	mul.wide.u32 	%rd8, %r37, 4;
	add.s64 	%rd9, %rd7, %rd8;
	st.global.u32 	[%rd9], %r7;
	st.global.u32 	[%rd9+4], %r35;
$L__BB3_8:
	or.b32  	%r38, %r3, %r1;
	setp.ne.s32 	%p15, %r38, 0;
	@%p15 bra 	$L__BB3_10;
	mov.u32 	%r39, %ctaid.x;
	cvta.to.global.u64 	%rd10, %rd1;
	mul.wide.u32 	%rd11, %r39, 8;
	add.s64 	%rd12, %rd10, %rd11;
	st.global.f64 	[%rd12], %fd23;
$L__BB3_10:
	ret;

}
	// .globl	_Z12reduce_basicILj512EEvPdS0_Pj
.visible .entry _Z12reduce_basicILj512EEvPdS0_Pj(
	.param .u64 .ptr .align 1 _Z12reduce_basicILj512EEvPdS0_Pj_param_0,
	.param .u64 .ptr .align 1 _Z12reduce_basicILj512EEvPdS0_Pj_param_1,
	.param .u64 .ptr .align 1 _Z12reduce_basicILj512EEvPdS0_Pj_param_2
)
{
	.reg .pred 	%p<17>;
	.reg .b32 	%r<40>;
	.reg .b64 	%rd<13>;
	.reg .b64 	%fd<29>;
	// demoted variable
	.shared .align 8 .b8 _ZZ12reduce_basicILj512EEvPdS0_PjE5sdata[4096];
	ld.param.u64 	%rd3, [_Z12reduce_basicILj512EEvPdS0_Pj_param_0];
	ld.param.u64 	%rd1, [_Z12reduce_basicILj512EEvPdS0_Pj_param_1];
	ld.param.u64 	%rd2, [_Z12reduce_basicILj512EEvPdS0_Pj_param_2];
	cvta.to.global.u64 	%rd4, %rd3;
	mov.u32 	%r1, %tid.x;
	mul.wide.u32 	%rd5, %r1, 8;
	add.s64 	%rd6, %rd4, %rd5;
	ld.global.f64 	%fd10, [%rd6];
	add.f64 	%fd26, %fd10, 0d0000000000000000;
	// begin inline asm
	mov.u32 %r7, %clock;
	// end inline asm
	mov.u32 	%r8, %tid.y;
	mov.u32 	%r9, %tid.z;
	mov.u32 	%r10, %ntid.x;
	mov.u32 	%r11, %ntid.y;
	mad.lo.s32 	%r12, %r9, %r11, %r8;
	mul.lo.s32 	%r3, %r12, %r10;
	add.s32 	%r4, %r3, %r1;
	shl.b32 	%r13, %r4, 3;
	mov.u32 	%r14, _ZZ12reduce_basicILj512EEvPdS0_PjE5sdata;
	add.s32 	%r5, %r14, %r13;
	st.shared.f64 	[%r5], %fd26;
	barrier.sync 	0;
	barrier.sync 	0;
	setp.gt.u32 	%p1, %r4, 255;
	@%p1 bra 	$L__BB4_2;
	ld.shared.f64 	%fd11, [%r5+2048];
	add.f64 	%fd26, %fd26, %fd11;
	st.shared.f64 	[%r5], %fd26;
$L__BB4_2:
	barrier.sync 	0;
	setp.gt.u32 	%p2, %r4, 127;
	@%p2 bra 	$L__BB4_4;
	ld.shared.f64 	%fd12, [%r5+1024];
	add.f64 	%fd26, %fd26, %fd12;
	st.shared.f64 	[%r5], %fd26;
$L__BB4_4:
	barrier.sync 	0;
	setp.gt.u32 	%p3, %r4, 63;
	@%p3 bra 	$L__BB4_6;
	ld.shared.f64 	%fd13, [%r5+512];
	add.f64 	%fd26, %fd26, %fd13;
	st.shared.f64 	[%r5], %fd26;
$L__BB4_6:
	barrier.sync 	0;
	setp.gt.u32 	%p4, %r4, 31;
	@%p4 bra 	$L__BB4_8;
	ld.shared.f64 	%fd24, [%r5+256];
	add.f64 	%fd14, %fd26, %fd24;
	// begin inline asm
	mov.b64 {%r15,%r16}, %fd14;
	// end inline asm
	shfl.sync.down.b32	%r18|%p5, %r16, 16, 31, -1;
	shfl.sync.down.b32	%r17|%p6, %r15, 16, 31, -1;
	// begin inline asm
	mov.b64 %fd15, {%r17,%r18};
	// end inline asm
	add.f64 	%fd16, %fd14, %fd15;
	// begin inline asm
	mov.b64 {%r19,%r20}, %fd16;
	// end inline asm
	shfl.sync.down.b32	%r22|%p7, %r20, 8, 31, -1;
	shfl.sync.down.b32	%r21|%p8, %r19, 8, 31, -1;
	// begin inline asm
	mov.b64 %fd17, {%r21,%r22};
	// end inline asm
	add.f64 	%fd18, %fd16, %fd17;
	// begin inline asm
	mov.b64 {%r23,%r24}, %fd18;
	// end inline asm
	shfl.sync.down.b32	%r26|%p9, %r24, 4, 31, -1;
	shfl.sync.down.b32	%r25|%p10, %r23, 4, 31, -1;
	// begin inline asm
	mov.b64 %fd19, {%r25,%r26};
	// end inline asm
	add.f64 	%fd20, %fd18, %fd19;
	// begin inline asm
	mov.b64 {%r27,%r28}, %fd20;
	// end inline asm
	shfl.sync.down.b32	%r30|%p11, %r28, 2, 31, -1;
	shfl.sync.down.b32	%r29|%p12, %r27, 2, 31, -1;
	// begin inline asm
	mov.b64 %fd21, {%r29,%r30};
	// end inline asm
	add.f64 	%fd22, %fd20, %fd21;
	// begin inline asm
	mov.b64 {%r31,%r32}, %fd22;
	// end inline asm
	shfl.sync.down.b32	%r34|%p13, %r32, 1, 31, -1;
	shfl.sync.down.b32	%r33|%p14, %r31, 1, 31, -1;
	// begin inline asm
	mov.b64 %fd23, {%r33,%r34};
	// end inline asm
	add.f64 	%fd26, %fd22, %fd23;
$L__BB4_8:
	// begin inline asm
	mov.u32 %r35, %clock;
	// end inline asm
	and.b32  	%r36, %r1, 31;
	setp.ne.s32 	%p15, %r36, 0;
	@%p15 bra 	$L__BB4_10;
	shr.u32 	%r37, %r1, 4;
	cvta.to.global.u64 	%rd7, %rd2;
	mul.wide.u32 	%rd8, %r37, 4;
	add.s64 	%rd9, %rd7, %rd8;
	st.global.u32 	[%rd9], %r7;
	st.global.u32 	[%rd9+4], %r35;
$L__BB4_10:
	or.b32  	%r38, %r3, %r1;
	setp.ne.s32 	%p16, %r38, 0;
	@%p16 bra 	$L__BB4_12;
	mov.u32 	%r39, %ctaid.x;
	cvta.to.global.u64 	%rd10, %rd1;
	mul.wide.u32 	%rd11, %r39, 8;
	add.s64 	%rd12, %rd10, %rd11;
	st.global.f64 	[%rd12], %fd26;
$L__BB4_12:
	ret;

}
	// .globl	_Z12reduce_basicILj1024EEvPdS0_Pj
.visible .entry _Z12reduce_basicILj1024EEvPdS0_Pj(
	.param .u64 .ptr .align 1 _Z12reduce_basicILj1024EEvPdS0_Pj_param_0,
	.param .u64 .ptr .align 1 _Z12reduce_basicILj1024EEvPdS0_Pj_param_1,
	.param .u64 .ptr .align 1 _Z12reduce_basicILj1024EEvPdS0_Pj_param_2
)
{
	.reg .pred 	%p<18>;
	.reg .b32 	%r<40>;
	.reg .b64 	%rd<13>;
	.reg .b64 	%fd<33>;
	// demoted variable
	.shared .align 8 .b8 _ZZ12reduce_basicILj1024EEvPdS0_PjE5sdata[8192];
	ld.param.u64 	%rd3, [_Z12reduce_basicILj1024EEvPdS0_Pj_param_0];
	ld.param.u64 	%rd1, [_Z12reduce_basicILj1024EEvPdS0_Pj_param_1];
	ld.param.u64 	%rd2, [_Z12reduce_basicILj1024EEvPdS0_Pj_param_2];
	cvta.to.global.u64 	%rd4, %rd3;
	mov.u32 	%r1, %tid.x;
	mul.wide.u32 	%rd5, %r1, 8;
	add.s64 	%rd6, %rd4, %rd5;
	ld.global.f64 	%fd12, [%rd6];
	add.f64 	%fd29, %fd12, 0d0000000000000000;
	// begin inline asm
	mov.u32 %r7, %clock;
	// end inline asm
	mov.u32 	%r8, %tid.y;
	mov.u32 	%r9, %tid.z;
	mov.u32 	%r10, %ntid.x;
	mov.u32 	%r11, %ntid.y;
	mad.lo.s32 	%r12, %r9, %r11, %r8;
	mul.lo.s32 	%r3, %r12, %r10;
	add.s32 	%r4, %r3, %r1;
	shl.b32 	%r13, %r4, 3;
	mov.u32 	%r14, _ZZ12reduce_basicILj1024EEvPdS0_PjE5sdata;
	add.s32 	%r5, %r14, %r13;
	st.shared.f64 	[%r5], %fd29;
	barrier.sync 	0;
	setp.gt.u32 	%p1, %r4, 511;
	@%p1 bra 	$L__BB5_2;
	ld.shared.f64 	%fd13, [%r5+4096];
	add.f64 	%fd29, %fd29, %fd13;
	st.shared.f64 	[%r5], %fd29;
$L__BB5_2:
	barrier.sync 	0;
	setp.gt.u32 	%p2, %r4, 255;
	@%p2 bra 	$L__BB5_4;
	ld.shared.f64 	%fd14, [%r5+2048];
	add.f64 	%fd29, %fd29, %fd14;
	st.shared.f64 	[%r5], %fd29;
$L__BB5_4:
	barrier.sync 	0;
	setp.gt.u32 	%p3, %r4, 127;
	@%p3 bra 	$L__BB5_6;
	ld.shared.f64 	%fd15, [%r5+1024];
	add.f64 	%fd29, %fd29, %fd15;
	st.shared.f64 	[%r5], %fd29;
$L__BB5_6:
	barrier.sync 	0;
	setp.gt.u32 	%p4, %r4, 63;
	@%p4 bra 	$L__BB5_8;
	ld.shared.f64 	%fd16, [%r5+512];
	add.f64 	%fd29, %fd29, %fd16;
	st.shared.f64 	[%r5], %fd29;
$L__BB5_8:
	barrier.sync 	0;
	setp.gt.u32 	%p5, %r4, 31;
	@%p5 bra 	$L__BB5_10;
	ld.shared.f64 	%fd27, [%r5+256];
	add.f64 	%fd17, %fd29, %fd27;
	// begin inline asm
	mov.b64 {%r15,%r16}, %fd17;
	// end inline asm
	shfl.sync.down.b32	%r18|%p6, %r16, 16, 31, -1;
	shfl.sync.down.b32	%r17|%p7, %r15, 16, 31, -1;
	// begin inline asm
	mov.b64 %fd18, {%r17,%r18};
	// end inline asm
	add.f64 	%fd19, %fd17, %fd18;
	// begin inline asm
	mov.b64 {%r19,%r20}, %fd19;
	// end inline asm
	shfl.sync.down.b32	%r22|%p8, %r20, 8, 31, -1;
	shfl.sync.down.b32	%r21|%p9, %r19, 8, 31, -1;
	// begin inline asm
	mov.b64 %fd20, {%r21,%r22};
	// end inline asm
	add.f64 	%fd21, %fd19, %fd20;
	// begin inline asm
	mov.b64 {%r23,%r24}, %fd21;
	// end inline asm
	shfl.sync.down.b32	%r26|%p10, %r24, 4, 31, -1;
	shfl.sync.down.b32	%r25|%p11, %r23, 4, 31, -1;
	// begin inline asm
	mov.b64 %fd22, {%r25,%r26};
	// end inline asm
	add.f64 	%fd23, %fd21, %fd22;
	// begin inline asm
	mov.b64 {%r27,%r28}, %fd23;
	// end inline asm
	shfl.sync.down.b32	%r30|%p12, %r28, 2, 31, -1;
	shfl.sync.down.b32	%r29|%p13, %r27, 2, 31, -1;
	// begin inline asm
	mov.b64 %fd24, {%r29,%r30};
	// end inline asm
	add.f64 	%fd25, %fd23, %fd24;
	// begin inline asm
	mov.b64 {%r31,%r32}, %fd25;
	// end inline asm
	shfl.sync.down.b32	%r34|%p14, %r32, 1, 31, -1;
	shfl.sync.down.b32	%r33|%p15, %r31, 1, 31, -1;
	// begin inline asm
	mov.b64 %fd26, {%r33,%r34};
	// end inline asm
	add.f64 	%fd29, %fd25, %fd26;
$L__BB5_10:
	// begin inline asm
	mov.u32 %r35, %clock;
	// end inline asm
	and.b32  	%r36, %r1, 31;
	setp.ne.s32 	%p16, %r36, 0;
	@%p16 bra 	$L__BB5_12;
	shr.u32 	%r37, %r1, 4;
	cvta.to.global.u64 	%rd7, %rd2;
	mul.wide.u32 	%rd8, %r37, 4;
	add.s64 	%rd9, %rd7, %rd8;
	st.global.u32 	[%rd9], %r7;
	st.global.u32 	[%rd9+4], %r35;
$L__BB5_12:
	or.b32  	%r38, %r3, %r1;
	setp.ne.s32 	%p17, %r38, 0;
	@%p17 bra 	$L__BB5_14;
	mov.u32 	%r39, %ctaid.x;
	cvta.to.global.u64 	%rd10, %rd1;
	mul.wide.u32 	%rd11, %r39, 8;
	add.s64 	%rd12, %rd10, %rd11;
	st.global.f64 	[%rd12], %fd29;
$L__BB5_14:
	ret;

}
	// .globl	_Z10reduce_optILj32EEvPdS0_Pj
.visible .entry _Z10reduce_optILj32EEvPdS0_Pj(
	.param .u64 .ptr .align 1 _Z10reduce_optILj32EEvPdS0_Pj_param_0,
	.param .u64 .ptr .align 1 _Z10reduce_optILj32EEvPdS0_Pj_param_1,
	.param .u64 .ptr .align 1 _Z10reduce_optILj32EEvPdS0_Pj_param_2
)
{
	.reg .pred 	%p<13>;
	.reg .b32 	%r<36>;
	.reg .b64 	%rd<13>;
	.reg .b64 	%fd<13>;

	ld.param.u64 	%rd3, [_Z10reduce_optILj32EEvPdS0_Pj_param_0];
	ld.param.u64 	%rd1, [_Z10reduce_optILj32EEvPdS0_Pj_param_1];
	ld.param.u64 	%rd2, [_Z10reduce_optILj32EEvPdS0_Pj_param_2];
	cvta.to.global.u64 	%rd4, %rd3;
	mov.u32 	%r1, %tid.x;
	mul.wide.u32 	%rd5, %r1, 8;
	add.s64 	%rd6, %rd4, %rd5;
	ld.global.f64 	%fd12, [%rd6];
	add.f64 	%fd2, %fd12, 0d0000000000000000;
	// begin inline asm
	mov.u32 %r4, %clock;
	// end inline asm
	// begin inline asm
	mov.b64 {%r5,%r6}, %fd2;
	// end inline asm
	shfl.sync.down.b32	%r8|%p1, %r6, 16, 31, -1;
	shfl.sync.down.b32	%r7|%p2, %r5, 16, 31, -1;
	// begin inline asm
	mov.b64 %fd3, {%r7,%r8};
	// end inline asm
	add.f64 	%fd4, %fd2, %fd3;
	// begin inline asm
	mov.b64 {%r9,%r10}, %fd4;
	// end inline asm
	shfl.sync.down.b32	%r12|%p3, %r10, 8, 31, -1;
	shfl.sync.down.b32	%r11|%p4, %r9, 8, 31, -1;
	// begin inline asm
	mov.b64 %fd5, {%r11,%r12};
	// end inline asm
	add.f64 	%fd6, %fd4, %fd5;
	// begin inline asm
	mov.b64 {%r13,%r14}, %fd6;
	// end inline asm
	shfl.sync.down.b32	%r16|%p5, %r14, 4, 31, -1;
	shfl.sync.down.b32	%r15|%p6, %r13, 4, 31, -1;
	// begin inline asm
	mov.b64 %fd7, {%r15,%r16};
	// end inline asm
	add.f64 	%fd8, %fd6, %fd7;
	// begin inline asm
	mov.b64 {%r17,%r18}, %fd8;
	// end inline asm
	shfl.sync.down.b32	%r20|%p7, %r18, 2, 31, -1;
	shfl.sync.down.b32	%r19|%p8, %r17, 2, 31, -1;
	// begin inline asm
	mov.b64 %fd9, {%r19,%r20};
	// end inline asm
	add.f64 	%fd10, %fd8, %fd9;
	// begin inline asm
	mov.b64 {%r21,%r22}, %fd10;
	// end inline asm
	shfl.sync.down.b32	%r24|%p9, %r22, 1, 31, -1;
	shfl.sync.down.b32	%r23|%p10, %r21, 1, 31, -1;
	// begin inline asm
	mov.b64 %fd11, {%r23,%r24};
	// end inline asm
	add.f64 	%fd1, %fd10, %fd11;
	// begin inline asm
	mov.u32 %r25, %clock;
	// end inline asm
	and.b32  	%r26, %r1, 31;
	setp.ne.s32 	%p11, %r26, 0;
	@%p11 bra 	$L__BB6_2;
	cvta.to.global.u64 	%rd7, %rd2;
	shr.u32 	%r27, %r1, 4;
	mul.wide.u32 	%rd8, %r27, 4;
	add.s64 	%rd9, %rd7, %rd8;
	st.global.u32 	[%rd9], %r4;
	st.global.u32 	[%rd9+4], %r25;
$L__BB6_2:
	mov.u32 	%r28, %tid.y;
	mov.u32 	%r29, %tid.z;
	mov.u32 	%r30, %ntid.x;
	mov.u32 	%r31, %ntid.y;
	mad.lo.s32 	%r32, %r29, %r31, %r28;
	mul.lo.s32 	%r33, %r32, %r30;
	or.b32  	%r34, %r33, %r1;
	setp.ne.s32 	%p12, %r34, 0;
	@%p12 bra 	$L__BB6_4;
	mov.u32 	%r35, %ctaid.x;
	cvta.to.global.u64 	%rd10, %rd1;
	mul.wide.u32 	%rd11, %r35, 8;
	add.s64 	%rd12, %rd10, %rd11;
	st.global.f64 	[%rd12], %fd1;
$L__BB6_4:
	ret;

}
	// .globl	_Z10reduce_optILj64EEvPdS0_Pj
.visible .entry _Z10reduce_optILj64EEvPdS0_Pj(
	.param .u64 .ptr .align 1 _Z10reduce_optILj64EEvPdS0_Pj_param_0,
	.param .u64 .ptr .align 1 _Z10reduce_optILj64EEvPdS0_Pj_param_1,
	.param .u64 .ptr .align 1 _Z10reduce_optILj64EEvPdS0_Pj_param_2
)
{
	.reg .pred 	%p<14>;
	.reg .b32 	%r<40>;
	.reg .b64 	%rd<13>;
	.reg .b64 	%fd<17>;
	// demoted variable
	.shared .align 8 .b8 _ZZ10reduce_optILj64EEvPdS0_PjE5sdata[512];
	ld.param.u64 	%rd3, [_Z10reduce_optILj64EEvPdS0_Pj_param_0];
	ld.param.u64 	%rd1, [_Z10reduce_optILj64EEvPdS0_Pj_param_1];
	ld.param.u64 	%rd2, [_Z10reduce_optILj64EEvPdS0_Pj_param_2];
	cvta.to.global.u64 	%rd4, %rd3;
	mov.u32 	%r1, %tid.x;
	mul.wide.u32 	%rd5, %r1, 8;
	add.s64 	%rd6, %rd4, %rd5;
	ld.global.f64 	%fd4, [%rd6];
	add.f64 	%fd16, %fd4, 0d0000000000000000;
	// begin inline asm
	mov.u32 %r6, %clock;
	// end inline asm
	mov.u32 	%r7, %tid.y;
	mov.u32 	%r8, %tid.z;
	mov.u32 	%r9, %ntid.x;
	mov.u32 	%r10, %ntid.y;
	mad.lo.s32 	%r11, %r8, %r10, %r7;
	mul.lo.s32 	%r3, %r11, %r9;
	add.s32 	%r12, %r3, %r1;
	shl.b32 	%r13, %r12, 3;
	mov.u32 	%r14, _ZZ10reduce_optILj64EEvPdS0_PjE5sdata;
	add.s32 	%r4, %r14, %r13;
	st.shared.f64 	[%r4], %fd16;
	barrier.sync 	0;
	setp.gt.u32 	%p1, %r12, 31;
	@%p1 bra 	$L__BB7_2;
	ld.shared.f64 	%fd15, [%r4+256];
	add.f64 	%fd5, %fd16, %fd15;
	// begin inline asm
	mov.b64 {%r15,%r16}, %fd5;
	// end inline asm
	shfl.sync.down.b32	%r18|%p2, %r16, 16, 31, -1;
	shfl.sync.down.b32	%r17|%p3, %r15, 16, 31, -1;
	// begin inline asm
	mov.b64 %fd6, {%r17,%r18};
	// end inline asm
	add.f64 	%fd7, %fd5, %fd6;
	// begin inline asm
	mov.b64 {%r19,%r20}, %fd7;
	// end inline asm
	shfl.sync.down.b32	%r22|%p4, %r20, 8, 31, -1;
	shfl.sync.down.b32	%r21|%p5, %r19, 8, 31, -1;
	// begin inline asm
	mov.b64 %fd8, {%r21,%r22};
	// end inline asm
	add.f64 	%fd9, %fd7, %fd8;
	// begin inline asm
	mov.b64 {%r23,%r24}, %fd9;
	// end inline asm
	shfl.sync.down.b32	%r26|%p6, %r24, 4, 31, -1;
	shfl.sync.down.b32	%r25|%p7, %r23, 4, 31, -1;
	// begin inline asm
	mov.b64 %fd10, {%r25,%r26};
	// end inline asm
	add.f64 	%fd11, %fd9, %fd10;
	// begin inline asm
	mov.b64 {%r27,%r28}, %fd11;
	// end inline asm
	shfl.sync.down.b32	%r30|%p8, %r28, 2, 31, -1;
	shfl.sync.down.b32	%r29|%p9, %r27, 2, 31, -1;
	// begin inline asm
	mov.b64 %fd12, {%r29,%r30};
	// end inline asm
	add.f64 	%fd13, %fd11, %fd12;
	// begin inline asm
	mov.b64 {%r31,%r32}, %fd13;
	// end inline asm
	shfl.sync.down.b32	%r34|%p10, %r32, 1, 31, -1;
	shfl.sync.down.b32	%r33|%p11, %r31, 1, 31, -1;
	// begin inline asm
	mov.b64 %fd14, {%r33,%r34};
	// end inline asm
	add.f64 	%fd16, %fd13, %fd14;
$L__BB7_2:
	// begin inline asm
	mov.u32 %r35, %clock;
	// end inline asm
	and.b32  	%r36, %r1, 31;
	setp.ne.s32 	%p12, %r36, 0;
	@%p12 bra 	$L__BB7_4;
	shr.u32 	%r37, %r1, 4;
	cvta.to.global.u64 	%rd7, %rd2;
	mul.wide.u32 	%rd8, %r37, 4;
	add.s64 	%rd9, %rd7, %rd8;
	st.global.u32 	[%rd9], %r6;
	st.global.u32 	[%rd9+4], %r35;
$L__BB7_4:
	or.b32  	%r38, %r3, %r1;
	setp.ne.s32 	%p13, %r38, 0;
	@%p13 bra 	$L__BB7_6;
	mov.u32 	%r39, %ctaid.x;
	cvta.to.global.u64 	%rd10, %rd1;
	mul.wide.u32 	%rd11, %r39, 8;
	add.s64 	%rd12, %rd10, %rd11;
	st.global.f64 	[%rd12], %fd16;
$L__BB7_6:
	ret;

}
	// .globl	_Z10reduce_optILj128EEvPdS0_Pj
.visible .entry _Z10reduce_optILj128EEvPdS0_Pj(
	.param .u64 .ptr .align 1 _Z10reduce_optILj128EEvPdS0_Pj_param_0,
	.param .u64 .ptr .align 1 _Z10reduce_optILj128EEvPdS0_Pj_param_1,
	.param .u64 .ptr .align 1 _Z10reduce_optILj128EEvPdS0_Pj_param_2
)
{
	.reg .pred 	%p<15>;
	.reg .b32 	%r<40>;
	.reg .b64 	%rd<13>;
	.reg .b64 	%fd<21>;
	// demoted variable
	.shared .align 8 .b8 _ZZ10reduce_optILj128EEvPdS0_PjE5sdata[1024];
	ld.param.u64 	%rd3, [_Z10reduce_optILj128EEvPdS0_Pj_param_0];
	ld.param.u64 	%rd1, [_Z10reduce_optILj128EEvPdS0_Pj_param_1];
	ld.param.u64 	%rd2, [_Z10reduce_optILj128EEvPdS0_Pj_param_2];
	cvta.to.global.u64 	%rd4, %rd3;
	mov.u32 	%r1, %tid.x;
	mul.wide.u32 	%rd5, %r1, 8;
	add.s64 	%rd6, %rd4, %rd5;
	ld.global.f64 	%fd6, [%rd6];
	add.f64 	%fd20, %fd6, 0d0000000000000000;
	// begin inline asm
	mov.u32 %r7, %clock;
	// end inline asm
	mov.u32 	%r8, %tid.y;
	mov.u32 	%r9, %tid.z;
	mov.u32 	%r10, %ntid.x;
	mov.u32 	%r11, %ntid.y;
	mad.lo.s32 	%r12, %r9, %r11, %r8;
	mul.lo.s32 	%r3, %r12, %r10;
	add.s32 	%r4, %r3, %r1;
	shl.b32 	%r13, %r4, 3;
	mov.u32 	%r14, _ZZ10reduce_optILj128EEvPdS0_PjE5sdata;
	add.s32 	%r5, %r14, %r13;
	st.shared.f64 	[%r5], %fd20;
	barrier.sync 	0;
	setp.gt.u32 	%p1, %r4, 63;
	@%p1 bra 	$L__BB8_2;
	ld.shared.f64 	%fd7, [%r5+512];
	add.f64 	%fd20, %fd20, %fd7;
	st.shared.f64 	[%r5], %fd20;
$L__BB8_2:
	barrier.sync 	0;
	setp.gt.u32 	%p2, %r4, 31;
	@%p2 bra 	$L__BB8_4;
	ld.shared.f64 	%fd18, [%r5+256];
	add.f64 	%fd8, %fd20, %fd18;
	// begin inline asm
	mov.b64 {%r15,%r16}, %fd8;
	// end inline asm
	shfl.sync.down.b32	%r18|%p3, %r16, 16, 31, -1;
	shfl.sync.down.b32	%r17|%p4, %r15, 16, 31, -1;
	// begin inline asm
	mov.b64 %fd9, {%r17,%r18};
	// end inline asm
	add.f64 	%fd10, %fd8, %fd9;
	// begin inline asm
	mov.b64 {%r19,%r20}, %fd10;
	// end inline asm
	shfl.sync.down.b32	%r22|%p5, %r20, 8, 31, -1;
	shfl.sync.down.b32	%r21|%p6, %r19, 8, 31, -1;
	// begin inline asm
	mov.b64 %fd11, {%r21,%r22};
	// end inline asm
	add.f64 	%fd12, %fd10, %fd11;
	// begin inline asm
	mov.b64 {%r23,%r24}, %fd12;
	// end inline asm
	shfl.sync.down.b32	%r26|%p7, %r24, 4, 31, -1;
	shfl.sync.down.b32	%r25|%p8, %r23, 4, 31, -1;
	// begin inline asm
	mov.b64 %fd13, {%r25,%r26};
	// end inline asm
	add.f64 	%fd14, %fd12, %fd13;
	// begin inline asm
	mov.b64 {%r27,%r28}, %fd14;
	// end inline asm
	shfl.sync.down.b32	%r30|%p9, %r28, 2, 31, -1;
	shfl.sync.down.b32	%r29|%p10, %r27, 2, 31, -1;
	// begin inline asm
	mov.b64 %fd15, {%r29,%r30};
	// end inline asm
	add.f64 	%fd16, %fd14, %fd15;
	// begin inline asm
	mov.b64 {%r31,%r32}, %fd16;
	// end inline asm
	shfl.sync.down.b32	%r34|%p11, %r32, 1, 31, -1;
	shfl.sync.down.b32	%r33|%p12, %r31, 1, 31, -1;
	// begin inline asm
	mov.b64 %fd17, {%r33,%r34};
	// end inline asm
	add.f64 	%fd20, %fd16, %fd17;
$L__BB8_4:
	// begin inline asm
	mov.u32 %r35, %clock;
	// end inline asm
	and.b32  	%r36, %r1, 31;
	setp.ne.s32 	%p13, %r36, 0;
	@%p13 bra 	$L__BB8_6;
	shr.u32 	%r37, %r1, 4;
	cvta.to.global.u64 	%rd7, %rd2;
	mul.wide.u32 	%rd8, %r37, 4;
	add.s64 	%rd9, %rd7, %rd8;
	st.global.u32 	[%rd9], %r7;
	st.global.u32 	[%rd9+4], %r35;
$L__BB8_6:
	or.b32  	%r38, %r3, %r1;
	setp.ne.s32 	%p14, %r38, 0;
	@%p14 bra 	$L__BB8_8;
	mov.u32 	%r39, %ctaid.x;
	cvta.to.global.u64 	%rd10, %rd1;
	mul.wide.u32 	%rd11, %r39, 8;
	add.s64 	%rd12, %rd10, %rd11;
	st.global.f64 	[%rd12], %fd20;
$L__BB8_8:
	ret;

}
	// .globl	_Z10reduce_optILj256EEvPdS0_Pj
.visible .entry _Z10reduce_optILj256EEvPdS0_Pj(
	.param .u64 .ptr .align 1 _Z10reduce_optILj256EEvPdS0_Pj_param_0,
	.param .u64 .ptr .align 1 _Z10reduce_optILj256EEvPdS0_Pj_param_1,
	.param .u64 .ptr .align 1 _Z10reduce_optILj256EEvPdS0_Pj_param_2
)
{
	.reg .pred 	%p<16>;
	.reg .b32 	%r<40>;
	.reg .b64 	%rd<13>;
	.reg .b64 	%fd<25>;
	// demoted variable
	.shared .align 8 .b8 _ZZ10reduce_optILj256EEvPdS0_PjE5sdata[2048];
	ld.param.u64 	%rd3, [_Z10reduce_optILj256EEvPdS0_Pj_param_0];
	ld.param.u64 	%rd1, [_Z10reduce_optILj256EEvPdS0_Pj_param_1];
	ld.param.u64 	%rd2, [_Z10reduce_optILj256EEvPdS0_Pj_param_2];
	cvta.to.global.u64 	%rd4, %rd3;
	mov.u32 	%r1, %tid.x;
	mul.wide.u32 	%rd5, %r1, 8;
	add.s64 	%rd6, %rd4, %rd5;
	ld.global.f64 	%fd8, [%rd6];
	add.f64 	%fd23, %fd8, 0d0000000000000000;
	// begin inline asm
	mov.u32 %r7, %clock;
	// end inline asm
	mov.u32 	%r8, %tid.y;
	mov.u32 	%r9, %tid.z;
	mov.u32 	%r10, %ntid.x;
	mov.u32 	%r11, %ntid.y;
	mad.lo.s32 	%r12, %r9, %r11, %r8;
	mul.lo.s32 	%r3, %r12, %r10;
	add.s32 	%r4, %r3, %r1;
	shl.b32 	%r13, %r4, 3;
	mov.u32 	%r14, _ZZ10reduce_optILj256EEvPdS0_PjE5sdata;
	add.s32 	%r5, %r14, %r13;
	st.shared.f64 	[%r5], %fd23;
	barrier.sync 	0;
	setp.gt.u32 	%p1, %r4, 127;
	@%p1 bra 	$L__BB9_2;
	ld.shared.f64 	%fd9, [%r5+1024];
	add.f64 	%fd23, %fd23, %fd9;
	st.shared.f64 	[%r5], %fd23;
$L__BB9_2:
	barrier.sync 	0;
	setp.gt.u32 	%p2, %r4, 63;
	@%p2 bra 	$L__BB9_4;
	ld.shared.f64 	%fd10, [%r5+512];
	add.f64 	%fd23, %fd23, %fd10;
	st.shared.f64 	[%r5], %fd23;
$L__BB9_4:
	barrier.sync 	0;
	setp.gt.u32 	%p3, %r4, 31;
	@%p3 bra 	$L__BB9_6;
	ld.shared.f64 	%fd21, [%r5+256];
	add.f64 	%fd11, %fd23, %fd21;
	// begin inline asm
	mov.b64 {%r15,%r16}, %fd11;
	// end inline asm
	shfl.sync.down.b32	%r18|%p4, %r16, 16, 31, -1;
	shfl.sync.down.b32	%r17|%p5, %r15, 16, 31, -1;
	// begin inline asm
	mov.b64 %fd12, {%r17,%r18};
	// end inline asm
	add.f64 	%fd13, %fd11, %fd12;
	// begin inline asm
	mov.b64 {%r19,%r20}, %fd13;
	// end inline asm
	shfl.sync.down.b32	%r22|%p6, %r20, 8, 31, -1;
	shfl.sync.down.b32	%r21|%p7, %r19, 8, 31, -1;
	// begin inline asm
	mov.b64 %fd14, {%r21,%r22};
	// end inline asm
	add.f64 	%fd15, %fd13, %fd14;
	// begin inline asm
	mov.b64 {%r23,%r24}, %fd15;
	// end inline asm
	shfl.sync.down.b32	%r26|%p8, %r24, 4, 31, -1;
	shfl.sync.down.b32	%r25|%p9, %r23, 4, 31, -1;
	// begin inline asm
	mov.b64 %fd16, {%r25,%r26};
	// end inline asm
	add.f64 	%fd17, %fd15, %fd16;
	// begin inline asm
	mov.b64 {%r27,%r28}, %fd17;
	// end inline asm
	shfl.sync.down.b32	%r30|%p10, %r28, 2, 31, -1;
	shfl.sync.down.b32	%r29|%p11, %r27, 2, 31, -1;
	// begin inline asm
	mov.b64 %fd18, {%r29,%r30};
	// end inline asm
	add.f64 	%fd19, %fd17, %fd18;
	// begin inline asm
	mov.b64 {%r31,%r32}, %fd19;
	// end inline asm
	shfl.sync.down.b32	%r34|%p12, %r32, 1, 31, -1;
	shfl.sync.down.b32	%r33|%p13, %r31, 1, 31, -1;
	// begin inline asm
	mov.b64 %fd20, {%r33,%r34};
	// end inline asm
	add.f64 	%fd23, %fd19, %fd20;
$L__BB9_6:
	// begin inline asm
	mov.u32 %r35, %clock;
	// end inline asm
	and.b32  	%r36, %r1, 31;
	setp.ne.s32 	%p14, %r36, 0;
	@%p14 bra 	$L__BB9_8;
	shr.u32 	%r37, %r1, 4;
	cvta.to.global.u64 	%rd7, %rd2;
	mul.wide.u32 	%rd8, %r37, 4;
	add.s64 	%rd9, %rd7, %rd8;
	st.global.u32 	[%rd9], %r7;
	st.global.u32 	[%rd9+4], %r35;
$L__BB9_8:
	or.b32  	%r38, %r3, %r1;
	setp.ne.s32 	%p15, %r38, 0;
	@%p15 bra 	$L__BB9_10;
	mov.u32 	%r39, %ctaid.x;
	cvta.to.global.u64 	%rd10, %rd1;
	mul.wide.u32 	%rd11, %r39, 8;
	add.s64 	%rd12, %rd10, %rd11;
	st.global.f64 	[%rd12], %fd23;
$L__BB9_10:
	ret;

}
	// .globl	_Z10reduce_optILj512EEvPdS0_Pj
.visible .entry _Z10reduce_optILj512EEvPdS0_Pj(
	.param .u64 .ptr .align 1 _Z10reduce_optILj512EEvPdS0_Pj_param_0,
	.param .u64 .ptr .align 1 _Z10reduce_optILj512EEvPdS0_Pj_param_1,
	.param .u64 .ptr .align 1 _Z10reduce_optILj512EEvPdS0_Pj_param_2
)
{
	.reg .pred 	%p<17>;
	.reg .b32 	%r<40>;
	.reg .b64 	%rd<13>;
	.reg .b64 	%fd<29>;
	// demoted variable
	.shared .align 8 .b8 _ZZ10reduce_optILj512EEvPdS0_PjE5sdata[4096];
	ld.param.u64 	%rd3, [_Z10reduce_optILj512EEvPdS0_Pj_param_0];
	ld.param.u64 	%rd1, [_Z10reduce_optILj512EEvPdS0_Pj_param_1];
	ld.param.u64 	%rd2, [_Z10reduce_optILj512EEvPdS0_Pj_param_2];
	cvta.to.global.u64 	%rd4, %rd3;
	mov.u32 	%r1, %tid.x;
	mul.wide.u32 	%rd5, %r1, 8;
	add.s64 	%rd6, %rd4, %rd5;
	ld.global.f64 	%fd10, [%rd6];
	add.f64 	%fd26, %fd10, 0d0000000000000000;
	// begin inline asm
	mov.u32 %r7, %clock;
	// end inline asm
	mov.u32 	%r8, %tid.y;
	mov.u32 	%r9, %tid.z;
	mov.u32 	%r10, %ntid.x;
	mov.u32 	%r11, %ntid.y;
	mad.lo.s32 	%r12, %r9, %r11, %r8;
	mul.lo.s32 	%r3, %r12, %r10;
	add.s32 	%r4, %r3, %r1;
	shl.b32 	%r13, %r4, 3;
	mov.u32 	%r14, _ZZ10reduce_optILj512EEvPdS0_PjE5sdata;
	add.s32 	%r5, %r14, %r13;
	st.shared.f64 	[%r5], %fd26;
	barrier.sync 	0;
	setp.gt.u32 	%p1, %r4, 255;
	@%p1 bra 	$L__BB10_2;
	ld.shared.f64 	%fd11, [%r5+2048];
	add.f64 	%fd26, %fd26, %fd11;
	st.shared.f64 	[%r5], %fd26;
$L__BB10_2:
	barrier.sync 	0;
	setp.gt.u32 	%p2, %r4, 127;
	@%p2 bra 	$L__BB10_4;
	ld.shared.f64 	%fd12, [%r5+1024];
	add.f64 	%fd26, %fd26, %fd12;
	st.shared.f64 	[%r5], %fd26;
$L__BB10_4:
	barrier.sync 	0;
	setp.gt.u32 	%p3, %r4, 63;
	@%p3 bra 	$L__BB10_6;
	ld.shared.f64 	%fd13, [%r5+512];
	add.f64 	%fd26, %fd26, %fd13;
	st.shared.f64 	[%r5], %fd26;
$L__BB10_6:
	barrier.sync 	0;
	setp.gt.u32 	%p4, %r4, 31;
	@%p4 bra 	$L__BB10_8;
	ld.shared.f64 	%fd24, [%r5+256];
	add.f64 	%fd14, %fd26, %fd24;
	// begin inline asm
	mov.b64 {%r15,%r16}, %fd14;
	// end inline asm
	shfl.sync.down.b32	%r18|%p5, %r16, 16, 31, -1;
	shfl.sync.down.b32	%r17|%p6, %r15, 16, 31, -1;
	// begin inline asm
	mov.b64 %fd15, {%r17,%r18};
	// end inline asm
	add.f64 	%fd16, %fd14, %fd15;
	// begin inline asm
	mov.b64 {%r19,%r20}, %fd16;
	// end inline asm
	shfl.sync.down.b32	%r22|%p7, %r20, 8, 31, -1;
	shfl.sync.down.b32	%r21|%p8, %r19, 8, 31, -1;
	// begin inline asm
	mov.b64 %fd17, {%r21,%r22};
	// end inline asm
	add.f64 	%fd18, %fd16, %fd17;
	// begin inline asm
	mov.b64 {%r23,%r24}, %fd18;
	// end inline asm
	shfl.sync.down.b32	%r26|%p9, %r24, 4, 31, -1;
	shfl.sync.down.b32	%r25|%p10, %r23, 4, 31, -1;
	// begin inline asm
	mov.b64 %fd19, {%r25,%r26};
	// end inline asm
	add.f64 	%fd20, %fd18, %fd19;
	// begin inline asm
	mov.b64 {%r27,%r28}, %fd20;
	// end inline asm
	shfl.sync.down.b32	%r30|%p11, %r28, 2, 31, -1;
	shfl.sync.down.b32	%r29|%p12, %r27, 2, 31, -1;
	// begin inline asm
	mov.b64 %fd21, {%r29,%r30};
	// end inline asm
	add.f64 	%fd22, %fd20, %fd21;
	// begin inline asm
	mov.b64 {%r31,%r32}, %fd22;
	// end inline asm
	shfl.sync.down.b32	%r34|%p13, %r32, 1, 31, -1;
	shfl.sync.down.b32	%r33|%p14, %r31, 1, 31, -1;
	// begin inline asm
	mov.b64 %fd23, {%r33,%r34};
	// end inline asm
	add.f64 	%fd26, %fd22, %fd23;
$L__BB10_8:
	// begin inline asm
	mov.u32 %r35, %clock;
	// end inline asm
	and.b32  	%r36, %r1, 31;
	setp.ne.s32 	%p15, %r36, 0;
	@%p15 bra 	$L__BB10_10;
	shr.u32 	%r37, %r1, 4;
	cvta.to.global.u64 	%rd7, %rd2;
	mul.wide.u32 	%rd8, %r37, 4;
	add.s64 	%rd9, %rd7, %rd8;
	st.global.u32 	[%rd9], %r7;
	st.global.u32 	[%rd9+4], %r35;
$L__BB10_10:
	or.b32  	%r38, %r3, %r1;
	setp.ne.s32 	%p16, %r38, 0;
	@%p16 bra 	$L__BB10_12;
	mov.u32 	%r39, %ctaid.x;
	cvta.to.global.u64 	%rd10, %rd1;
	mul.wide.u32 	%rd11, %r39, 8;
	add.s64 	%rd12, %rd10, %rd11;
	st.global.f64 	[%rd12], %fd26;
$L__BB10_12:
	ret;

}
	// .globl	_Z10reduce_optILj1024EEvPdS0_Pj
.visible .entry _Z10reduce_optILj1024EEvPdS0_Pj(
	.param .u64 .ptr .align 1 _Z10reduce_optILj1024EEvPdS0_Pj_param_0,
	.param .u64 .ptr .align 1 _Z10reduce_optILj1024EEvPdS0_Pj_param_1,
	.param .u64 .ptr .align 1 _Z10reduce_optILj1024EEvPdS0_Pj_param_2
)
{
	.reg .pred 	%p<18>;
	.reg .b32 	%r<40>;
	.reg .b64 	%rd<13>;
	.reg .b64 	%fd<33>;
	// demoted variable
	.shared .align 8 .b8 _ZZ10reduce_optILj1024EEvPdS0_PjE5sdata[8192];
	ld.param.u64 	%rd3, [_Z10reduce_optILj1024EEvPdS0_Pj_param_0];
	ld.param.u64 	%rd1, [_Z10reduce_optILj1024EEvPdS0_Pj_param_1];
	ld.param.u64 	%rd2, [_Z10reduce_optILj1024EEvPdS0_Pj_param_2];
	cvta.to.global.u64 	%rd4, %rd3;
	mov.u32 	%r1, %tid.x;
	mul.wide.u32 	%rd5, %r1, 8;
	add.s64 	%rd6, %rd4, %rd5;
	ld.global.f64 	%fd12, [%rd6];
	add.f64 	%fd29, %fd12, 0d0000000000000000;
	// begin inline asm
	mov.u32 %r7, %clock;
	// end inline asm
	mov.u32 	%r8, %tid.y;
	mov.u32 	%r9, %tid.z;
	mov.u32 	%r10, %ntid.x;
	mov.u32 	%r11, %ntid.y;
	mad.lo.s32 	%r12, %r9, %r11, %r8;
	mul.lo.s32 	%r3, %r12, %r10;
	add.s32 	%r4, %r3, %r1;
	shl.b32 	%r13, %r4, 3;
	mov.u32 	%r14, _ZZ10reduce_optILj1024EEvPdS0_PjE5sdata;
	add.s32 	%r5, %r14, %r13;
	st.shared.f64 	[%r5], %fd29;
	barrier.sync 	0;
	setp.gt.u32 	%p1, %r4, 511;
	@%p1 bra 	$L__BB11_2;
	ld.shared.f64 	%fd13, [%r5+4096];
	add.f64 	%fd29, %fd29, %fd13;
	st.shared.f64 	[%r5], %fd29;
$L__BB11_2:
	barrier.sync 	0;
	setp.gt.u32 	%p2, %r4, 255;
	@%p2 bra 	$L__BB11_4;
	ld.shared.f64 	%fd14, [%r5+2048];
	add.f64 	%fd29, %fd29, %fd14;
	st.shared.f64 	[%r5], %fd29;
$L__BB11_4:
	barrier.sync 	0;
	setp.gt.u32 	%p3, %r4, 127;
	@%p3 bra 	$L__BB11_6;
	ld.shared.f64 	%fd15, [%r5+1024];
	add.f64 	%fd29, %fd29, %fd15;
	st.shared.f64 	[%r5], %fd29;
$L__BB11_6:
	barrier.sync 	0;
	setp.gt.u32 	%p4, %r4, 63;
	@%p4 bra 	$L__BB11_8;
	ld.shared.f64 	%fd16, [%r5+512];
	add.f64 	%fd29, %fd29, %fd16;
	st.shared.f64 	[%r5], %fd29;
$L__BB11_8:
	barrier.sync 	0;
	setp.gt.u32 	%p5, %r4, 31;
	@%p5 bra 	$L__BB11_10;
	ld.shared.f64 	%fd27, [%r5+256];
	add.f64 	%fd17, %fd29, %fd27;
	// begin inline asm
	mov.b64 {%r15,%r16}, %fd17;
	// end inline asm
	shfl.sync.down.b32	%r18|%p6, %r16, 16, 31, -1;
	shfl.sync.down.b32	%r17|%p7, %r15, 16, 31, -1;
	// begin inline asm
	mov.b64 %fd18, {%r17,%r18};
	// end inline asm
	add.f64 	%fd19, %fd17, %fd18;
	// begin inline asm
	mov.b64 {%r19,%r20}, %fd19;
	// end inline asm
	shfl.sync.down.b32	%r22|%p8, %r20, 8, 31, -1;
	shfl.sync.down.b32	%r21|%p9, %r19, 8, 31, -1;
	// begin inline asm
	mov.b64 %fd20, {%r21,%r22};
	// end inline asm
	add.f64 	%fd21, %fd19, %fd20;
	// begin inline asm
	mov.b64 {%r23,%r24}, %fd21;
	// end inline asm
	shfl.sync.down.b32	%r26|%p10, %r24, 4, 31, -1;
	shfl.sync.down.b32	%r25|%p11, %r23, 4, 31, -1;
	// begin inline asm
	mov.b64 %fd22, {%r25,%r26};
	// end inline asm
	add.f64 	%fd23, %fd21, %fd22;
	// begin inline asm
	mov.b64 {%r27,%r28}, %fd23;
	// end inline asm
	shfl.sync.down.b32	%r30|%p12, %r28, 2, 31, -1;
	shfl.sync.down.b32	%r29|%p13, %r27, 2, 31, -1;
	// begin inline asm
	mov.b64 %fd24, {%r29,%r30};
	// end inline asm
	add.f64 	%fd25, %fd23, %fd24;
	// begin inline asm
	mov.b64 {%r31,%r32}, %fd25;
	// end inline asm
	shfl.sync.down.b32	%r34|%p14, %r32, 1, 31, -1;
	shfl.sync.down.b32	%r33|%p15, %r31, 1, 31, -1;
	// begin inline asm
	mov.b64 %fd26, {%r33,%r34};
	// end inline asm
	add.f64 	%fd29, %fd25, %fd26;
$L__BB11_10:
	// begin inline asm
	mov.u32 %r35, %clock;
	// end inline asm
	and.b32  	%r36, %r1, 31;
	setp.ne.s32 	%p16, %r36, 0;
	@%p16 bra 	$L__BB11_12;
	shr.u32 	%r37, %r1, 4;
	cvta.to.global.u64 	%rd7, %rd2;
	mul.wide.u32 	%rd8, %r37, 4;
	add.s64 	%rd9, %rd7, %rd8;
	st.global.u32 	[%rd9], %r7;
	st.global.u32 	[%rd9+4], %r35;
$L__BB11_12:
	or.b32  	%r38, %r3, %r1;
	setp.ne.s32 	%p17, %r38, 0;
	@%p17 bra 	$L__BB11_14;
	mov.u32 	%r39, %ctaid.x;
	cvta.to.global.u64 	%rd10, %rd1;
	mul.wide.u32 	%rd11, %r39, 8;
	add.s64 	%rd12, %rd10, %rd11;
	st.global.f64 	[%rd12], %fd29;
$L__BB11_14:
	ret;

}
	// .globl	_Z18reduce_small_shareILj32EEvPdS0_Pj
.visible .entry _Z18reduce_small_shareILj32EEvPdS0_Pj(
	.param .u64 .ptr .align 1 _Z18reduce_small_shareILj32EEvPdS0_Pj_param_0,
	.param .u64 .ptr .align 1 _Z18reduce_small_shareILj32EEvPdS0_Pj_param_1,
	.param .u64 .ptr .align 1 _Z18reduce_small_shareILj32EEvPdS0_Pj_param_2
)
{
	.reg .pred 	%p<13>;
	.reg .b32 	%r<36>;
	.reg .b64 	%rd<13>;
	.reg .b64 	%fd<13>;

	ld.param.u64 	%rd3, [_Z18reduce_small_shareILj32EEvPdS0_Pj_param_0];
	ld.param.u64 	%rd1, [_Z18reduce_small_shareILj32EEvPdS0_Pj_param_1];
	ld.param.u64 	%rd2, [_Z18reduce_small_shareILj32EEvPdS0_Pj_param_2];
	cvta.to.global.u64 	%rd4, %rd3;
	mov.u32 	%r1, %tid.x;
	mul.wide.u32 	%rd5, %r1, 8;
	add.s64 	%rd6, %rd4, %rd5;
	ld.global.f64 	%fd12, [%rd6];
	add.f64 	%fd2, %fd12, 0d0000000000000000;
	// begin inline asm
	mov.u32 %r4, %clock;
	// end inline asm
	// begin inline asm
	mov.b64 {%r5,%r6}, %fd2;
	// end inline asm
	shfl.sync.down.b32	%r8|%p1, %r6, 16, 31, -1;
	shfl.sync.down.b32	%r7|%p2, %r5, 16, 31, -1;
	// begin inline asm
	mov.b64 %fd3, {%r7,%r8};
	// end inline asm
	add.f64 	%fd4, %fd2, %fd3;
	// begin inline asm
	mov.b64 {%r9,%r10}, %fd4;
	// end inline asm
	shfl.sync.down.b32	%r12|%p3, %r10, 8, 31, -1;
	shfl.sync.down.b32	%r11|%p4, %r9, 8, 31, -1;
	// begin inline asm
	mov.b64 %fd5, {%r11,%r12};
	// end inline asm
	add.f64 	%fd6, %fd4, %fd5;
	// begin inline asm
	mov.b64 {%r13,%r14}, %fd6;
	// end inline asm
	shfl.sync.down.b32	%r16|%p5, %r14, 4, 31, -1;
	shfl.sync.down.b32	%r15|%p6, %r13, 4, 31, -1;
	// begin inline asm
	mov.b64 %fd7, {%r15,%r16};
	// end inline asm
	add.f64 	%fd8, %fd6, %fd7;
	// begin inline asm
	mov.b64 {%r17,%r18}, %fd8;
	// end inline asm
	shfl.sync.down.b32	%r20|%p7, %r18, 2, 31, -1;
	shfl.sync.down.b32	%r19|%p8, %r17, 2, 31, -1;
	// begin inline asm
	mov.b64 %fd9, {%r19,%r20};
	// end inline asm
	add.f64 	%fd10, %fd8, %fd9;
	// begin inline asm
	mov.b64 {%r21,%r22}, %fd10;
	// end inline asm
	shfl.sync.down.b32	%r24|%p9, %r22, 1, 31, -1;
	shfl.sync.down.b32	%r23|%p10, %r21, 1, 31, -1;
	// begin inline asm
	mov.b64 %fd11, {%r23,%r24};
	// end inline asm
	add.f64 	%fd1, %fd10, %fd11;
	// begin inline asm
	mov.u32 %r25, %clock;
	// end inline asm
	and.b32  	%r26, %r1, 31;
	setp.ne.s32 	%p11, %r26, 0;
	@%p11 bra 	$L__BB12_2;
	cvta.to.global.u64 	%rd7, %rd2;
	shr.u32 	%r27, %r1, 4;
	mul.wide.u32 	%rd8, %r27, 4;
	add.s64 	%rd9, %rd7, %rd8;
	st.global.u32 	[%rd9], %r4;
	st.global.u32 	[%rd9+4], %r25;
$L__BB12_2:
	mov.u32 	%r28, %tid.y;
	mov.u32 	%r29, %tid.z;
	mov.u32 	%r30, %ntid.x;
	mov.u32 	%r31, %ntid.y;
	mad.lo.s32 	%r32, %r29, %r31, %r28;
	mul.lo.s32 	%r33, %r32, %r30;
	or.b32  	%r34, %r33, %r1;
	setp.ne.s32 	%p12, %r34, 0;
	@%p12 bra 	$L__BB12_4;
	mov.u32 	%r35, %ctaid.x;
	cvta.to.global.u64 	%rd10, %rd1;
	mul.wide.u32 	%rd11, %r35, 8;
	add.s64 	%rd12, %rd10, %rd11;
	st.global.f64 	[%rd12], %fd1;
$L__BB12_4:
	ret;

}
	// .globl	_Z18reduce_small_shareILj64EEvPdS0_Pj
.visible .entry _Z18reduce_small_shareILj64EEvPdS0_Pj(
	.param .u64 .ptr .align 1 _Z18reduce_small_shareILj64EEvPdS0_Pj_param_0,
	.param .u64 .ptr .align 1 _Z18reduce_small_shareILj64EEvPdS0_Pj_param_1,
	.param .u64 .ptr .align 1 _Z18reduce_small_shareILj64EEvPdS0_Pj_param_2
)
{
	.reg .pred 	%p<17>;
	.reg .b32 	%r<48>;
	.reg .b64 	%rd<13>;
	.reg .b64 	%fd<18>;
	// demoted variable
	.shared .align 8 .b8 _ZZ18reduce_small_shareILj64EEvPdS0_PjE5sdata[512];
	ld.param.u64 	%rd3, [_Z18reduce_small_shareILj64EEvPdS0_Pj_param_0];
	ld.param.u64 	%rd1, [_Z18reduce_small_shareILj64EEvPdS0_Pj_param_1];
	ld.param.u64 	%rd2, [_Z18reduce_small_shareILj64EEvPdS0_Pj_param_2];
	cvta.to.global.u64 	%rd4, %rd3;
	mov.u32 	%r1, %tid.x;
	mul.wide.u32 	%rd5, %r1, 8;
	add.s64 	%rd6, %rd4, %rd5;
	ld.global.f64 	%fd14, [%rd6];
	add.f64 	%fd4, %fd14, 0d0000000000000000;
	// begin inline asm
	mov.u32 %r6, %clock;
	// end inline asm
	mov.u32 	%r27, %tid.y;
	mov.u32 	%r28, %tid.z;
	mov.u32 	%r29, %ntid.x;
	mov.u32 	%r30, %ntid.y;
	mad.lo.s32 	%r31, %r28, %r30, %r27;
	mul.lo.s32 	%r3, %r31, %r29;
	add.s32 	%r4, %r3, %r1;
	// begin inline asm
	mov.b64 {%r7,%r8}, %fd4;
	// end inline asm
	shfl.sync.down.b32	%r10|%p1, %r8, 16, 31, -1;
	shfl.sync.down.b32	%r9|%p2, %r7, 16, 31, -1;
	// begin inline asm
	mov.b64 %fd5, {%r9,%r10};
	// end inline asm
	add.f64 	%fd6, %fd4, %fd5;
	// begin inline asm
	mov.b64 {%r11,%r12}, %fd6;
	// end inline asm
	shfl.sync.down.b32	%r14|%p3, %r12, 8, 31, -1;
	shfl.sync.down.b32	%r13|%p4, %r11, 8, 31, -1;
	// begin inline asm
	mov.b64 %fd7, {%r13,%r14};
	// end inline asm
	add.f64 	%fd8, %fd6, %fd7;
	// begin inline asm
	mov.b64 {%r15,%r16}, %fd8;
	// end inline asm
	shfl.sync.down.b32	%r18|%p5, %r16, 4, 31, -1;
	shfl.sync.down.b32	%r17|%p6, %r15, 4, 31, -1;
	// begin inline asm
	mov.b64 %fd9, {%r17,%r18};
	// end inline asm
	add.f64 	%fd10, %fd8, %fd9;
	// begin inline asm
	mov.b64 {%r19,%r20}, %fd10;
	// end inline asm
	shfl.sync.down.b32	%r22|%p7, %r20, 2, 31, -1;
	shfl.sync.down.b32	%r21|%p8, %r19, 2, 31, -1;
	// begin inline asm
	mov.b64 %fd11, {%r21,%r22};
	// end inline asm
	add.f64 	%fd12, %fd10, %fd11;
	// begin inline asm
	mov.b64 {%r23,%r24}, %fd12;
	// end inline asm
	shfl.sync.down.b32	%r26|%p9, %r24, 1, 31, -1;
	shfl.sync.down.b32	%r25|%p10, %r23, 1, 31, -1;
	// begin inline asm
	mov.b64 %fd13, {%r25,%r26};
	// end inline asm
	add.f64 	%fd17, %fd12, %fd13;
	and.b32  	%r32, %r4, 31;
	setp.ne.s32 	%p11, %r32, 0;
	@%p11 bra 	$L__BB13_2;
	shr.u32 	%r33, %r4, 2;
	mov.u32 	%r34, _ZZ18reduce_small_shareILj64EEvPdS0_PjE5sdata;
	add.s32 	%r35, %r34, %r33;
	st.shared.f64 	[%r35], %fd17;
$L__BB13_2:
	barrier.sync 	0;
	setp.gt.u32 	%p12, %r4, 31;
	@%p12 bra 	$L__BB13_4;
	shl.b32 	%r40, %r4, 3;
	mov.u32 	%r41, _ZZ18reduce_small_shareILj64EEvPdS0_PjE5sdata;
	add.s32 	%r42, %r41, %r40;
	ld.shared.f64 	%fd15, [%r42];
	// begin inline asm
	mov.b64 {%r36,%r37}, %fd15;
	// end inline asm
	shfl.sync.down.b32	%r39|%p13, %r37, 1, 31, -1;
	shfl.sync.down.b32	%r38|%p14, %r36, 1, 31, -1;
	// begin inline asm
	mov.b64 %fd16, {%r38,%r39};
	// end inline asm
	add.f64 	%fd17, %fd15, %fd16;
$L__BB13_4:
	// begin inline asm
	mov.u32 %r43, %clock;
	// end inline asm
	and.b32  	%r44, %r1, 31;
	setp.ne.s32 	%p15, %r44, 0;
	@%p15 bra 	$L__BB13_6;
	shr.u32 	%r45, %r1, 4;
	cvta.to.global.u64 	%rd7, %rd2;
	mul.wide.u32 	%rd8, %r45, 4;
	add.s64 	%rd9, %rd7, %rd8;
	st.global.u32 	[%rd9], %r6;
	st.global.u32 	[%rd9+4], %r43;
$L__BB13_6:
	or.b32  	%r46, %r3, %r1;
	setp.ne.s32 	%p16, %r46, 0;
	@%p16 bra 	$L__BB13_8;
	mov.u32 	%r47, %ctaid.x;
	cvta.to.global.u64 	%rd10, %rd1;
	mul.wide.u32 	%rd11, %r47, 8;
	add.s64 	%rd12, %rd10, %rd11;
	st.global.f64 	[%rd12], %fd17;
$L__BB13_8:
	ret;

}
	// .globl	_Z18reduce_small_shareILj128EEvPdS0_Pj
.visible .entry _Z18reduce_small_shareILj128EEvPdS0_Pj(
	.param .u64 .ptr .align 1 _Z18reduce_small_shareILj128EEvPdS0_Pj_param_0,
	.param .u64 .ptr .align 1 _Z18reduce_small_shareILj128EEvPdS0_Pj_param_1,
	.param .u64 .ptr .align 1 _Z18reduce_small_shareILj128EEvPdS0_Pj_param_2
)
{
	.reg .pred 	%p<19>;
	.reg .b32 	%r<52>;
	.reg .b64 	%rd<13>;
	.reg .b64 	%fd<20>;
	// demoted variable
	.shared .align 8 .b8 _ZZ18reduce_small_shareILj128EEvPdS0_PjE5sdata[1024];
	ld.param.u64 	%rd3, [_Z18reduce_small_shareILj128EEvPdS0_Pj_param_0];
	ld.param.u64 	%rd1, [_Z18reduce_small_shareILj128EEvPdS0_Pj_param_1];
	ld.param.u64 	%rd2, [_Z18reduce_small_shareILj128EEvPdS0_Pj_param_2];
	cvta.to.global.u64 	%rd4, %rd3;
	mov.u32 	%r1, %tid.x;
	mul.wide.u32 	%rd5, %r1, 8;
	add.s64 	%rd6, %rd4, %rd5;
	ld.global.f64 	%fd14, [%rd6];
	add.f64 	%fd4, %fd14, 0d0000000000000000;
	// begin inline asm
	mov.u32 %r6, %clock;
	// end inline asm
	mov.u32 	%r27, %tid.y;
	mov.u32 	%r28, %tid.z;
	mov.u32 	%r29, %ntid.x;
	mov.u32 	%r30, %ntid.y;
	mad.lo.s32 	%r31, %r28, %r30, %r27;
	mul.lo.s32 	%r3, %r31, %r29;
	add.s32 	%r4, %r3, %r1;
	// begin inline asm
	mov.b64 {%r7,%r8}, %fd4;
	// end inline asm
	shfl.sync.down.b32	%r10|%p1, %r8, 16, 31, -1;
	shfl.sync.down.b32	%r9|%p2, %r7, 16, 31, -1;
	// begin inline asm
	mov.b64 %fd5, {%r9,%r10};
	// end inline asm
	add.f64 	%fd6, %fd4, %fd5;
	// begin inline asm
	mov.b64 {%r11,%r12}, %fd6;
	// end inline asm
	shfl.sync.down.b32	%r14|%p3, %r12, 8, 31, -1;
	shfl.sync.down.b32	%r13|%p4, %r11, 8, 31, -1;
	// begin inline asm
	mov.b64 %fd7, {%r13,%r14};
	// end inline asm
	add.f64 	%fd8, %fd6, %fd7;
	// begin inline asm
	mov.b64 {%r15,%r16}, %fd8;
	// end inline asm
	shfl.sync.down.b32	%r18|%p5, %r16, 4, 31, -1;
	shfl.sync.down.b32	%r17|%p6, %r15, 4, 31, -1;
	// begin inline asm
	mov.b64 %fd9, {%r17,%r18};
	// end inline asm
	add.f64 	%fd10, %fd8, %fd9;
	// begin inline asm
	mov.b64 {%r19,%r20}, %fd10;
	// end inline asm
	shfl.sync.down.b32	%r22|%p7, %r20, 2, 31, -1;
	shfl.sync.down.b32	%r21|%p8, %r19, 2, 31, -1;
	// begin inline asm
	mov.b64 %fd11, {%r21,%r22};
	// end inline asm
	add.f64 	%fd12, %fd10, %fd11;
	// begin inline asm
	mov.b64 {%r23,%r24}, %fd12;
	// end inline asm
	shfl.sync.down.b32	%r26|%p9, %r24, 1, 31, -1;
	shfl.sync.down.b32	%r25|%p10, %r23, 1, 31, -1;
	// begin inline asm
	mov.b64 %fd13, {%r25,%r26};
	// end inline asm
	add.f64 	%fd19, %fd12, %fd13;
	and.b32  	%r32, %r4, 31;
	setp.ne.s32 	%p11, %r32, 0;
	@%p11 bra 	$L__BB14_2;
	shr.u32 	%r33, %r4, 2;
	mov.u32 	%r34, _ZZ18reduce_small_shareILj128EEvPdS0_PjE5sdata;
	add.s32 	%r35, %r34, %r33;
	st.shared.f64 	[%r35], %fd19;
$L__BB14_2:
	barrier.sync 	0;
	setp.gt.u32 	%p12, %r4, 31;
	@%p12 bra 	$L__BB14_4;
	shl.b32 	%r44, %r4, 3;
	mov.u32 	%r45, _ZZ18reduce_small_shareILj128EEvPdS0_PjE5sdata;
	add.s32 	%r46, %r45, %r44;
	ld.shared.f64 	%fd15, [%r46];
	// begin inline asm
	mov.b64 {%r36,%r37}, %fd15;
	// end inline asm
	shfl.sync.down.b32	%r39|%p13, %r37, 2, 31, -1;
	shfl.sync.down.b32	%r38|%p14, %r36, 2, 31, -1;
	// begin inline asm
	mov.b64 %fd16, {%r38,%r39};
	// end inline asm
	add.f64 	%fd17, %fd15, %fd16;
	// begin inline asm
	mov.b64 {%r40,%r41}, %fd17;
	// end inline asm
	shfl.sync.down.b32	%r43|%p15, %r41, 1, 31, -1;
	shfl.sync.down.b32	%r42|%p16, %r40, 1, 31, -1;
	// begin inline asm
	mov.b64 %fd18, {%r42,%r43};
	// end inline asm
	add.f64 	%fd19, %fd17, %fd18;
$L__BB14_4:
	// begin inline asm
	mov.u32 %r47, %clock;
	// end inline asm
	and.b32  	%r48, %r1, 31;
	setp.ne.s32 	%p17, %r48, 0;
	@%p17 bra 	$L__BB14_6;
	shr.u32 	%r49, %r1, 4;
	cvta.to.global.u64 	%rd7, %rd2;
	mul.wide.u32 	%rd8, %r49, 4;
	add.s64 	%rd9, %rd7, %rd8;
	st.global.u32 	[%rd9], %r6;
	st.global.u32 	[%rd9+4], %r47;
$L__BB14_6:
	or.b32  	%r50, %r3, %r1;
	setp.ne.s32 	%p18, %r50, 0;
	@%p18 bra 	$L__BB14_8;
	mov.u32 	%r51, %ctaid.x;
	cvta.to.global.u64 	%rd10, %rd1;
	mul.wide.u32 	%rd11, %r51, 8;
	add.s64 	%rd12, %rd10, %rd11;
	st.global.f64 	[%rd12], %fd19;
$L__BB14_8:
	ret;

}
	// .globl	_Z18reduce_small_shareILj256EEvPdS0_Pj
.visible .entry _Z18reduce_small_shareILj256EEvPdS0_Pj(
	.param .u64 .ptr .align 1 _Z18reduce_small_shareILj256EEvPdS0_Pj_param_0,
	.param .u64 .ptr .align 1 _Z18reduce_small_shareILj256EEvPdS0_Pj_param_1,
	.param .u64 .ptr .align 1 _Z18reduce_small_shareILj256EEvPdS0_Pj_param_2
)
{
	.reg .pred 	%p<21>;
	.reg .b32 	%r<56>;
	.reg .b64 	%rd<13>;
	.reg .b64 	%fd<22>;
	// demoted variable
	.shared .align 8 .b8 _ZZ18reduce_small_shareILj256EEvPdS0_PjE5sdata[2048];
	ld.param.u64 	%rd3, [_Z18reduce_small_shareILj256EEvPdS0_Pj_param_0];
	ld.param.u64 	%rd1, [_Z18reduce_small_shareILj256EEvPdS0_Pj_param_1];
	ld.param.u64 	%rd2, [_Z18reduce_small_shareILj256EEvPdS0_Pj_param_2];
	cvta.to.global.u64 	%rd4, %rd3;
	mov.u32 	%r1, %tid.x;
	mul.wide.u32 	%rd5, %r1, 8;
	add.s64 	%rd6, %rd4, %rd5;
	ld.global.f64 	%fd14, [%rd6];
	add.f64 	%fd4, %fd14, 0d0000000000000000;
	// begin inline asm
	mov.u32 %r6, %clock;
	// end inline asm
	mov.u32 	%r27, %tid.y;
	mov.u32 	%r28, %tid.z;
	mov.u32 	%r29, %ntid.x;
	mov.u32 	%r30, %ntid.y;
	mad.lo.s32 	%r31, %r28, %r30, %r27;
	mul.lo.s32 	%r3, %r31, %r29;
	add.s32 	%r4, %r3, %r1;
	// begin inline asm
	mov.b64 {%r7,%r8}, %fd4;
	// end inline asm
	shfl.sync.down.b32	%r10|%p1, %r8, 16, 31, -1;
	shfl.sync.down.b32	%r9|%p2, %r7, 16, 31, -1;
	// begin inline asm
	mov.b64 %fd5, {%r9,%r10};
	// end inline asm
	add.f64 	%fd6, %fd4, %fd5;
	// begin inline asm
	mov.b64 {%r11,%r12}, %fd6;
	// end inline asm
	shfl.sync.down.b32	%r14|%p3, %r12, 8, 31, -1;
	shfl.sync.down.b32	%r13|%p4, %r11, 8, 31, -1;
	// begin inline asm
	mov.b64 %fd7, {%r13,%r14};
	// end inline asm
	add.f64 	%fd8, %fd6, %fd7;
	// begin inline asm
	mov.b64 {%r15,%r16}, %fd8;
	// end inline asm
	shfl.sync.down.b32	%r18|%p5, %r16, 4, 31, -1;
	shfl.sync.down.b32	%r17|%p6, %r15, 4, 31, -1;
	// begin inline asm
	mov.b64 %fd9, {%r17,%r18};
	// end inline asm
	add.f64 	%fd10, %fd8, %fd9;
	// begin inline asm
	mov.b64 {%r19,%r20}, %fd10;
	// end inline asm
	shfl.sync.down.b32	%r22|%p7, %r20, 2, 31, -1;
	shfl.sync.down.b32	%r21|%p8, %r19, 2, 31, -1;
	// begin inline asm
	mov.b64 %fd11, {%r21,%r22};
	// end inline asm
	add.f64 	%fd12, %fd10, %fd11;
	// begin inline asm
	mov.b64 {%r23,%r24}, %fd12;
	// end inline asm
	shfl.sync.down.b32	%r26|%p9, %r24, 1, 31, -1;
	shfl.sync.down.b32	%r25|%p10, %r23, 1, 31, -1;
	// begin inline asm
	mov.b64 %fd13, {%r25,%r26};
	// end inline asm
	add.f64 	%fd21, %fd12, %fd13;
	and.b32  	%r32, %r4, 31;
	setp.ne.s32 	%p11, %r32, 0;
	@%p11 bra 	$L__BB15_2;
	shr.u32 	%r33, %r4, 2;
	mov.u32 	%r34, _ZZ18reduce_small_shareILj256EEvPdS0_PjE5sdata;
	add.s32 	%r35, %r34, %r33;
	st.shared.f64 	[%r35], %fd21;
$L__BB15_2:
	barrier.sync 	0;
	setp.gt.u32 	%p12, %r4, 31;
	@%p12 bra 	$L__BB15_4;
	shl.b32 	%r48, %r4, 3;
	mov.u32 	%r49, _ZZ18reduce_small_shareILj256EEvPdS0_PjE5sdata;
	add.s32 	%r50, %r49, %r48;
	ld.shared.f64 	%fd15, [%r50];
	// begin inline asm
	mov.b64 {%r36,%r37}, %fd15;
	// end inline asm
	shfl.sync.down.b32	%r39|%p13, %r37, 4, 31, -1;
	shfl.sync.down.b32	%r38|%p14, %r36, 4, 31, -1;
	// begin inline asm
	mov.b64 %fd16, {%r38,%r39};
	// end inline asm
	add.f64 	%fd17, %fd15, %fd16;
	// begin inline asm
	mov.b64 {%r40,%r41}, %fd17;
	// end inline asm
	shfl.sync.down.b32	%r43|%p15, %r41, 2, 31, -1;
	shfl.sync.down.b32	%r42|%p16, %r40, 2, 31, -1;
	// begin inline asm
	mov.b64 %fd18, {%r42,%r43};
	// end inline asm
	add.f64 	%fd19, %fd17, %fd18;
	// begin inline asm
	mov.b64 {%r44,%r45}, %fd19;
	// end inline asm
	shfl.sync.down.b32	%r47|%p17, %r45, 1, 31, -1;
	shfl.sync.down.b32	%r46|%p18, %r44, 1, 31, -1;
	// begin inline asm
	mov.b64 %fd20, {%r46,%r47};
	// end inline asm
	add.f64 	%fd21, %fd19, %fd20;
$L__BB15_4:
	// begin inline asm
	mov.u32 %r51, %clock;
	// end inline asm
	and.b32  	%r52, %r1, 31;
	setp.ne.s32 	%p19, %r52, 0;
	@%p19 bra 	$L__BB15_6;
	shr.u32 	%r53, %r1, 4;
	cvta.to.global.u64 	%rd7, %rd2;
	mul.wide.u32 	%rd8, %r53, 4;
	add.s64 	%rd9, %rd7, %rd8;
	st.global.u32 	[%rd9], %r6;
	st.global.u32 	[%rd9+4], %r51;
$L__BB15_6:
	or.b32  	%r54, %r3, %r1;
	setp.ne.s32 	%p20, %r54, 0;
	@%p20 bra 	$L__BB15_8;
	mov.u32 	%r55, %ctaid.x;
	cvta.to.global.u64 	%rd10, %rd1;
	mul.wide.u32 	%rd11, %r55, 8;
	add.s64 	%rd12, %rd10, %rd11;
	st.global.f64 	[%rd12], %fd21;
$L__BB15_8:
	ret;

}
	// .globl	_Z18reduce_small_shareILj512EEvPdS0_Pj
.visible .entry _Z18reduce_small_shareILj512EEvPdS0_Pj(
	.param .u64 .ptr .align 1 _Z18reduce_small_shareILj512EEvPdS0_Pj_param_0,
	.param .u64 .ptr .align 1 _Z18reduce_small_shareILj512EEvPdS0_Pj_param_1,
	.param .u64 .ptr .align 1 _Z18reduce_small_shareILj512EEvPdS0_Pj_param_2
)
{
	.reg .pred 	%p<23>;
	.reg .b32 	%r<60>;
	.reg .b64 	%rd<13>;
	.reg .b64 	%fd<24>;
	// demoted variable
	.shared .align 8 .b8 _ZZ18reduce_small_shareILj512EEvPdS0_PjE5sdata[4096];
	ld.param.u64 	%rd3, [_Z18reduce_small_shareILj512EEvPdS0_Pj_param_0];
	ld.param.u64 	%rd1, [_Z18reduce_small_shareILj512EEvPdS0_Pj_param_1];
	ld.param.u64 	%rd2, [_Z18reduce_small_shareILj512EEvPdS0_Pj_param_2];
	cvta.to.global.u64 	%rd4, %rd3;
	mov.u32 	%r1, %tid.x;
	mul.wide.u32 	%rd5, %r1, 8;
	add.s64 	%rd6, %rd4, %rd5;
	ld.global.f64 	%fd14, [%rd6];
	add.f64 	%fd4, %fd14, 0d0000000000000000;
	// begin inline asm
	mov.u32 %r6, %clock;
	// end inline asm
	mov.u32 	%r27, %tid.y;
	mov.u32 	%r28, %tid.z;
	mov.u32 	%r29, %ntid.x;
	mov.u32 	%r30, %ntid.y;
	mad.lo.s32 	%r31, %r28, %r30, %r27;
	mul.lo.s32 	%r3, %r31, %r29;
	add.s32 	%r4, %r3, %r1;
	// begin inline asm
	mov.b64 {%r7,%r8}, %fd4;
	// end inline asm
	shfl.sync.down.b32	%r10|%p1, %r8, 16, 31, -1;
	shfl.sync.down.b32	%r9|%p2, %r7, 16, 31, -1;
	// begin inline asm
	mov.b64 %fd5, {%r9,%r10};
	// end inline asm
	add.f64 	%fd6, %fd4, %fd5;
	// begin inline asm
	mov.b64 {%r11,%r12}, %fd6;
	// end inline asm
	shfl.sync.down.b32	%r14|%p3, %r12, 8, 31, -1;
	shfl.sync.down.b32	%r13|%p4, %r11, 8, 31, -1;
	// begin inline asm
	mov.b64 %fd7, {%r13,%r14};
	// end inline asm
	add.f64 	%fd8, %fd6, %fd7;
	// begin inline asm
	mov.b64 {%r15,%r16}, %fd8;
	// end inline asm
	shfl.sync.down.b32	%r18|%p5, %r16, 4, 31, -1;
	shfl.sync.down.b32	%r17|%p6, %r15, 4, 31, -1;
	// begin inline asm
	mov.b64 %fd9, {%r17,%r18};
	// end inline asm
	add.f64 	%fd10, %fd8, %fd9;
	// begin inline asm
	mov.b64 {%r19,%r20}, %fd10;
	// end inline asm
	shfl.sync.down.b32	%r22|%p7, %r20, 2, 31, -1;
	shfl.sync.down.b32	%r21|%p8, %r19, 2, 31, -1;
	// begin inline asm
	mov.b64 %fd11, {%r21,%r22};
	// end inline asm
	add.f64 	%fd12, %fd10, %fd11;
	// begin inline asm
	mov.b64 {%r23,%r24}, %fd12;
	// end inline asm
	shfl.sync.down.b32	%r26|%p9, %r24, 1, 31, -1;
	shfl.sync.down.b32	%r25|%p10, %r23, 1, 31, -1;
	// begin inline asm
	mov.b64 %fd13, {%r25,%r26};
	// end inline asm
	add.f64 	%fd23, %fd12, %fd13;
	and.b32  	%r32, %r4, 31;
	setp.ne.s32 	%p11, %r32, 0;
	@%p11 bra 	$L__BB16_2;
	shr.u32 	%r33, %r4, 2;
	mov.u32 	%r34, _ZZ18reduce_small_shareILj512EEvPdS0_PjE5sdata;
	add.s32 	%r35, %r34, %r33;
	st.shared.f64 	[%r35], %fd23;
$L__BB16_2:
	barrier.sync 	0;
	setp.gt.u32 	%p12, %r4, 31;
	@%p12 bra 	$L__BB16_4;
	shl.b32 	%r52, %r4, 3;
	mov.u32 	%r53, _ZZ18reduce_small_shareILj512EEvPdS0_PjE5sdata;
	add.s32 	%r54, %r53, %r52;
	ld.shared.f64 	%fd15, [%r54];
	// begin inline asm
	mov.b64 {%r36,%r37}, %fd15;
	// end inline asm
	shfl.sync.down.b32	%r39|%p13, %r37, 8, 31, -1;
	shfl.sync.down.b32	%r38|%p14, %r36, 8, 31, -1;
	// begin inline asm
	mov.b64 %fd16, {%r38,%r39};
	// end inline asm
	add.f64 	%fd17, %fd15, %fd16;
	// begin inline asm
	mov.b64 {%r40,%r41}, %fd17;
	// end inline asm
	shfl.sync.down.b32	%r43|%p15, %r41, 4, 31, -1;
	shfl.sync.down.b32	%r42|%p16, %r40, 4, 31, -1;
	// begin inline asm
	mov.b64 %fd18, {%r42,%r43};
	// end inline asm
	add.f64 	%fd19, %fd17, %fd18;
	// begin inline asm
	mov.b64 {%r44,%r45}, %fd19;
	// end inline asm
	shfl.sync.down.b32	%r47|%p17, %r45, 2, 31, -1;
	shfl.sync.down.b32	%r46|%p18, %r44, 2, 31, -1;
	// begin inline asm
	mov.b64 %fd20, {%r46,%r47};
	// end inline asm
	add.f64 	%fd21, %fd19, %fd20;
	// begin inline asm
	mov.b64 {%r48,%r49}, %fd21;
	// end inline asm
	shfl.sync.down.b32	%r51|%p19, %r49, 1, 31, -1;
	shfl.sync.down.b32	%r50|%p20, %r48, 1, 31, -1;
	// begin inline asm
	mov.b64 %fd22, {%r50,%r51};
	// end inline asm
	add.f64 	%fd23, %fd21, %fd22;
$L__BB16_4:
	// begin inline asm
	mov.u32 %r55, %clock;
	// end inline asm
	and.b32  	%r56, %r1, 31;
	setp.ne.s32 	%p21, %r56, 0;
	@%p21 bra 	$L__BB16_6;
	shr.u32 	%r57, %r1, 4;
	cvta.to.global.u64 	%rd7, %rd2;
	mul.wide.u32 	%rd8, %r57, 4;
	add.s64 	%rd9, %rd7, %rd8;
	st.global.u32 	[%rd9], %r6;
	st.global.u32 	[%rd9+4], %r55;
$L__BB16_6:
	or.b32  	%r58, %r3, %r1;
	setp.ne.s32 	%p22, %r58, 0;
	@%p22 bra 	$L__BB16_8;
	mov.u32 	%r59, %ctaid.x;
	cvta.to.global.u64 	%rd10, %rd1;
	mul.wide.u32 	%rd11, %r59, 8;
	add.s64 	%rd12, %rd10, %rd11;
	st.global.f64 	[%rd12], %fd23;
$L__BB16_8:
	ret;

}
	// .globl	_Z18reduce_small_shareILj1024EEvPdS0_Pj
.visible .entry _Z18reduce_small_shareILj1024EEvPdS0_Pj(
	.param .u64 .ptr .align 1 _Z18reduce_small_shareILj1024EEvPdS0_Pj_param_0,
	.param .u64 .ptr .align 1 _Z18reduce_small_shareILj1024EEvPdS0_Pj_param_1,
	.param .u64 .ptr .align 1 _Z18reduce_small_shareILj1024EEvPdS0_Pj_param_2
)
{
	.reg .pred 	%p<25>;
	.reg .b32 	%r<64>;
	.reg .b64 	%rd<13>;
	.reg .b64 	%fd<26>;
	// demoted variable
	.shared .align 8 .b8 _ZZ18reduce_small_shareILj1024EEvPdS0_PjE5sdata[8192];
	ld.param.u64 	%rd3, [_Z18reduce_small_shareILj1024EEvPdS0_Pj_param_0];
	ld.param.u64 	%rd1, [_Z18reduce_small_shareILj1024EEvPdS0_Pj_param_1];
	ld.param.u64 	%rd2, [_Z18reduce_small_shareILj1024EEvPdS0_Pj_param_2];
	cvta.to.global.u64 	%rd4, %rd3;
	mov.u32 	%r1, %tid.x;
	mul.wide.u32 	%rd5, %r1, 8;
	add.s64 	%rd6, %rd4, %rd5;
	ld.global.f64 	%fd14, [%rd6];
	add.f64 	%fd4, %fd14, 0d0000000000000000;
	// begin inline asm
	mov.u32 %r6, %clock;
	// end inline asm
	mov.u32 	%r27, %tid.y;
	mov.u32 	%r28, %tid.z;
	mov.u32 	%r29, %ntid.x;
	mov.u32 	%r30, %ntid.y;
	mad.lo.s32 	%r31, %r28, %r30, %r27;
	mul.lo.s32 	%r3, %r31, %r29;
	add.s32 	%r4, %r3, %r1;
	// begin inline asm
	mov.b64 {%r7,%r8}, %fd4;
	// end inline asm
	shfl.sync.down.b32	%r10|%p1, %r8, 16, 31, -1;
	shfl.sync.down.b32	%r9|%p2, %r7, 16, 31, -1;
	// begin inline asm
	mov.b64 %fd5, {%r9,%r10};
	// end inline asm
	add.f64 	%fd6, %fd4, %fd5;
	// begin inline asm
	mov.b64 {%r11,%r12}, %fd6;
	// end inline asm
	shfl.sync.down.b32	%r14|%p3, %r12, 8, 31, -1;
	shfl.sync.down.b32	%r13|%p4, %r11, 8, 31, -1;
	// begin inline asm
	mov.b64 %fd7, {%r13,%r14};
	// end inline asm
	add.f64 	%fd8, %fd6, %fd7;
	// begin inline asm
	mov.b64 {%r15,%r16}, %fd8;
	// end inline asm
	shfl.sync.down.b32	%r18|%p5, %r16, 4, 31, -1;
	shfl.sync.down.b32	%r17|%p6, %r15, 4, 31, -1;
	// begin inline asm
	mov.b64 %fd9, {%r17,%r18};
	// end inline asm
	add.f64 	%fd10, %fd8, %fd9;
	// begin inline asm
	mov.b64 {%r19,%r20}, %fd10;
	// end inline asm
	shfl.sync.down.b32	%r22|%p7, %r20, 2, 31, -1;
	shfl.sync.down.b32	%r21|%p8, %r19, 2, 31, -1;
	// begin inline asm
	mov.b64 %fd11, {%r21,%r22};
	// end inline asm
	add.f64 	%fd12, %fd10, %fd11;
	// begin inline asm
	mov.b64 {%r23,%r24}, %fd12;
	// end inline asm
	shfl.sync.down.b32	%r26|%p9, %r24, 1, 31, -1;
	shfl.sync.down.b32	%r25|%p10, %r23, 1, 31, -1;
	// begin inline asm
	mov.b64 %fd13, {%r25,%r26};
	// end inline asm
	add.f64 	%fd25, %fd12, %fd13;
	and.b32  	%r32, %r4, 31;
	setp.ne.s32 	%p11, %r32, 0;
	@%p11 bra 	$L__BB17_2;
	shr.u32 	%r33, %r4, 2;
	mov.u32 	%r34, _ZZ18reduce_small_shareILj1024EEvPdS0_PjE5sdata;
	add.s32 	%r35, %r34, %r33;
	st.shared.f64 	[%r35], %fd25;
$L__BB17_2:
	barrier.sync 	0;
	setp.gt.u32 	%p12, %r4, 31;
	@%p12 bra 	$L__BB17_4;
	shl.b32 	%r56, %r4, 3;
	mov.u32 	%r57, _ZZ18reduce_small_shareILj1024EEvPdS0_PjE5sdata;
	add.s32 	%r58, %r57, %r56;
	ld.shared.f64 	%fd15, [%r58];
	// begin inline asm
	mov.b64 {%r36,%r37}, %fd15;
	// end inline asm
	shfl.sync.down.b32	%r39|%p13, %r37, 16, 31, -1;
	shfl.sync.down.b32	%r38|%p14, %r36, 16, 31, -1;
	// begin inline asm
	mov.b64 %fd16, {%r38,%r39};
	// end inline asm
	add.f64 	%fd17, %fd15, %fd16;
	// begin inline asm
	mov.b64 {%r40,%r41}, %fd17;
	// end inline asm
	shfl.sync.down.b32	%r43|%p15, %r41, 8, 31, -1;
	shfl.sync.down.b32	%r42|%p16, %r40, 8, 31, -1;
	// begin inline asm
	mov.b64 %fd18, {%r42,%r43};
	// end inline asm
	add.f64 	%fd19, %fd17, %fd18;
	// begin inline asm
	mov.b64 {%r44,%r45}, %fd19;
	// end inline asm
	shfl.sync.down.b32	%r47|%p17, %r45, 4, 31, -1;
	shfl.sync.down.b32	%r46|%p18, %r44, 4, 31, -1;
	// begin inline asm
	mov.b64 %fd20, {%r46,%r47};
	// end inline asm
	add.f64 	%fd21, %fd19, %fd20;
	// begin inline asm
	mov.b64 {%r48,%r49}, %fd21;
	// end inline asm
	shfl.sync.down.b32	%r51|%p19, %r49, 2, 31, -1;
	shfl.sync.down.b32	%r50|%p20, %r48, 2, 31, -1;
	// begin inline asm
	mov.b64 %fd22, {%r50,%r51};
	// end inline asm
	add.f64 	%fd23, %fd21, %fd22;
	// begin inline asm
	mov.b64 {%r52,%r53}, %fd23;
	// end inline asm
	shfl.sync.down.b32	%r55|%p21, %r53, 1, 31, -1;
	shfl.sync.down.b32	%r54|%p22, %r52, 1, 31, -1;
	// begin inline asm
	mov.b64 %fd24, {%r54,%r55};
	// end inline asm
	add.f64 	%fd25, %fd23, %fd24;
$L__BB17_4:
	// begin inline asm
	mov.u32 %r59, %clock;
	// end inline asm
	and.b32  	%r60, %r1, 31;
	setp.ne.s32 	%p23, %r60, 0;
	@%p23 bra 	$L__BB17_6;
	shr.u32 	%r61, %r1, 4;
	cvta.to.global.u64 	%rd7, %rd2;
	mul.wide.u32 	%rd8, %r61, 4;
	add.s64 	%rd9, %rd7, %rd8;
	st.global.u32 	[%rd9], %r6;
	st.global.u32 	[%rd9+4], %r59;
$L__BB17_6:
	or.b32  	%r62, %r3, %r1;
	setp.ne.s32 	%p24, %r62, 0;
	@%p24 bra 	$L__BB17_8;
	mov.u32 	%r63, %ctaid.x;
	cvta.to.global.u64 	%rd10, %rd1;
	mul.wide.u32 	%rd11, %r63, 8;
	add.s64 	%rd12, %rd10, %rd11;
	st.global.f64 	[%rd12], %fd25;
$L__BB17_8:
	ret;

}
	// .globl	_Z18reduce_reduce_syncILj32EEvPdS0_Pj
.visible .entry _Z18reduce_reduce_syncILj32EEvPdS0_Pj(
	.param .u64 .ptr .align 1 _Z18reduce_reduce_syncILj32EEvPdS0_Pj_param_0,
	.param .u64 .ptr .align 1 _Z18reduce_reduce_syncILj32EEvPdS0_Pj_param_1,
	.param .u64 .ptr .align 1 _Z18reduce_reduce_syncILj32EEvPdS0_Pj_param_2
)
{
	.reg .pred 	%p<13>;
	.reg .b32 	%r<36>;
	.reg .b64 	%rd<13>;
	.reg .b64 	%fd<13>;

	ld.param.u64 	%rd3, [_Z18reduce_reduce_syncILj32EEvPdS0_Pj_param_0];
	ld.param.u64 	%rd1, [_Z18reduce_reduce_syncILj32EEvPdS0_Pj_param_1];
	ld.param.u64 	%rd2, [_Z18reduce_reduce_syncILj32EEvPdS0_Pj_param_2];
	cvta.to.global.u64 	%rd4, %rd3;
	mov.u32 	%r1, %tid.x;
	mul.wide.u32 	%rd5, %r1, 8;
	add.s64 	%rd6, %rd4, %rd5;
	ld.global.f64 	%fd12, [%rd6];
	add.f64 	%fd2, %fd12, 0d0000000000000000;
	// begin inline asm
	mov.u32 %r4, %clock;
	// end inline asm
	// begin inline asm
	mov.b64 {%r5,%r6}, %fd2;
	// end inline asm
	shfl.sync.down.b32	%r8|%p1, %r6, 16, 31, -1;
	shfl.sync.down.b32	%r7|%p2, %r5, 16, 31, -1;
	// begin inline asm
	mov.b64 %fd3, {%r7,%r8};
	// end inline asm
	add.f64 	%fd4, %fd2, %fd3;
	// begin inline asm
	mov.b64 {%r9,%r10}, %fd4;
	// end inline asm
	shfl.sync.down.b32	%r12|%p3, %r10, 8, 31, -1;
	shfl.sync.down.b32	%r11|%p4, %r9, 8, 31, -1;
	// begin inline asm
	mov.b64 %fd5, {%r11,%r12};
	// end inline asm
	add.f64 	%fd6, %fd4, %fd5;
	// begin inline asm
	mov.b64 {%r13,%r14}, %fd6;
	// end inline asm
	shfl.sync.down.b32	%r16|%p5, %r14, 4, 31, -1;
	shfl.sync.down.b32	%r15|%p6, %r13, 4, 31, -1;
	// begin inline asm
	mov.b64 %fd7, {%r15,%r16};
	// end inline asm
	add.f64 	%fd8, %fd6, %fd7;
	// begin inline asm
	mov.b64 {%r17,%r18}, %fd8;
	// end inline asm
	shfl.sync.down.b32	%r20|%p7, %r18, 2, 31, -1;
	shfl.sync.down.b32	%r19|%p8, %r17, 2, 31, -1;
	// begin inline asm
	mov.b64 %fd9, {%r19,%r20};
	// end inline asm
	add.f64 	%fd10, %fd8, %fd9;
	// begin inline asm
	mov.b64 {%r21,%r22}, %fd10;
	// end inline asm
	shfl.sync.down.b32	%r24|%p9, %r22, 1, 31, -1;
	shfl.sync.down.b32	%r23|%p10, %r21, 1, 31, -1;
	// begin inline asm
	mov.b64 %fd11, {%r23,%r24};
	// end inline asm
	add.f64 	%fd1, %fd10, %fd11;
	// begin inline asm
	mov.u32 %r25, %clock;
	// end inline asm
	and.b32  	%r26, %r1, 31;
	setp.ne.s32 	%p11, %r26, 0;
	@%p11 bra 	$L__BB18_2;
	cvta.to.global.u64 	%rd7, %rd2;
	shr.u32 	%r27, %r1, 4;
	mul.wide.u32 	%rd8, %r27, 4;
	add.s64 	%rd9, %rd7, %rd8;
	st.global.u32 	[%rd9], %r4;
	st.global.u32 	[%rd9+4], %r25;
$L__BB18_2:
	mov.u32 	%r28, %tid.y;
	mov.u32 	%r29, %tid.z;
	mov.u32 	%r30, %ntid.x;
	mov.u32 	%r31, %ntid.y;
	mad.lo.s32 	%r32, %r29, %r31, %r28;
	mul.lo.s32 	%r33, %r32, %r30;
	or.b32  	%r34, %r33, %r1;
	setp.ne.s32 	%p12, %r34, 0;
	@%p12 bra 	$L__BB18_4;
	mov.u32 	%r35, %ctaid.x;
	cvta.to.global.u64 	%rd10, %rd1;
	mul.wide.u32 	%rd11, %r35, 8;
	add.s64 	%rd12, %rd10, %rd11;
	st.global.f64 	[%rd12], %fd1;
$L__BB18_4:
	ret;

}
	// .globl	_Z18reduce_reduce_syncILj64EEvPdS0_Pj
.visible .entry _Z18reduce_reduce_syncILj64EEvPdS0_Pj(
	.param .u64 .ptr .align 1 _Z18reduce_reduce_syncILj64EEvPdS0_Pj_param_0,
	.param .u64 .ptr .align 1 _Z18reduce_reduce_syncILj64EEvPdS0_Pj_param_1,
	.param .u64 .ptr .align 1 _Z18reduce_reduce_syncILj64EEvPdS0_Pj_param_2
)
{
	.reg .pred 	%p<14>;
	.reg .b32 	%r<40>;
	.reg .b64 	%rd<13>;
	.reg .b64 	%fd<17>;
	// demoted variable
	.shared .align 8 .b8 _ZZ18reduce_reduce_syncILj64EEvPdS0_PjE5sdata[512];
	ld.param.u64 	%rd3, [_Z18reduce_reduce_syncILj64EEvPdS0_Pj_param_0];
	ld.param.u64 	%rd1, [_Z18reduce_reduce_syncILj64EEvPdS0_Pj_param_1];
	ld.param.u64 	%rd2, [_Z18reduce_reduce_syncILj64EEvPdS0_Pj_param_2];
	cvta.to.global.u64 	%rd4, %rd3;
	mov.u32 	%r1, %tid.x;
	mul.wide.u32 	%rd5, %r1, 8;
	add.s64 	%rd6, %rd4, %rd5;
	ld.global.f64 	%fd4, [%rd6];
	add.f64 	%fd16, %fd4, 0d0000000000000000;
	// begin inline asm
	mov.u32 %r6, %clock;
	// end inline asm
	mov.u32 	%r7, %tid.y;
	mov.u32 	%r8, %tid.z;
	mov.u32 	%r9, %ntid.x;
	mov.u32 	%r10, %ntid.y;
	mad.lo.s32 	%r11, %r8, %r10, %r7;
	mul.lo.s32 	%r3, %r11, %r9;
	add.s32 	%r12, %r3, %r1;
	shl.b32 	%r13, %r12, 3;
	mov.u32 	%r14, _ZZ18reduce_reduce_syncILj64EEvPdS0_PjE5sdata;
	add.s32 	%r4, %r14, %r13;
	st.shared.f64 	[%r4], %fd16;
	barrier.sync 	0;
	setp.gt.u32 	%p1, %r12, 31;
	@%p1 bra 	$L__BB19_2;
	ld.shared.f64 	%fd15, [%r4+256];
	add.f64 	%fd5, %fd16, %fd15;
	// begin inline asm
	mov.b64 {%r15,%r16}, %fd5;
	// end inline asm
	shfl.sync.down.b32	%r18|%p2, %r16, 16, 31, -1;
	shfl.sync.down.b32	%r17|%p3, %r15, 16, 31, -1;
	// begin inline asm
	mov.b64 %fd6, {%r17,%r18};
	// end inline asm
	add.f64 	%fd7, %fd5, %fd6;
	// begin inline asm
	mov.b64 {%r19,%r20}, %fd7;
	// end inline asm
	shfl.sync.down.b32	%r22|%p4, %r20, 8, 31, -1;
	shfl.sync.down.b32	%r21|%p5, %r19, 8, 31, -1;
	// begin inline asm
	mov.b64 %fd8, {%r21,%r22};
	// end inline asm
	add.f64 	%fd9, %fd7, %fd8;
	// begin inline asm
	mov.b64 {%r23,%r24}, %fd9;
	// end inline asm
	shfl.sync.down.b32	%r26|%p6, %r24, 4, 31, -1;
	shfl.sync.down.b32	%r25|%p7, %r23, 4, 31, -1;
	// begin inline asm
	mov.b64 %fd10, {%r25,%r26};
	// end inline asm
	add.f64 	%fd11, %fd9, %fd10;
	// begin inline asm
	mov.b64 {%r27,%r28}, %fd11;
	// end inline asm
	shfl.sync.down.b32	%r30|%p8, %r28, 2, 31, -1;
	shfl.sync.down.b32	%r29|%p9, %r27, 2, 31, -1;
	// begin inline asm
	mov.b64 %fd12, {%r29,%r30};
	// end inline asm
	add.f64 	%fd13, %fd11, %fd12;
	// begin inline asm
	mov.b64 {%r31,%r32}, %fd13;
	// end inline asm
	shfl.sync.down.b32	%r34|%p10, %r32, 1, 31, -1;
	shfl.sync.down.b32	%r33|%p11, %r31, 1, 31, -1;
	// begin inline asm
	mov.b64 %fd14, {%r33,%r34};
	// end inline asm
	add.f64 	%fd16, %fd13, %fd14;
$L__BB19_2:
	// begin inline asm
	mov.u32 %r35, %clock;
	// end inline asm
	and.b32  	%r36, %r1, 31;
	setp.ne.s32 	%p12, %r36, 0;
	@%p12 bra 	$L__BB19_4;
	shr.u32 	%r37, %r1, 4;
	cvta.to.global.u64 	%rd7, %rd2;
	mul.wide.u32 	%rd8, %r37, 4;
	add.s64 	%rd9, %rd7, %rd8;
	st.global.u32 	[%rd9], %r6;
	st.global.u32 	[%rd9+4], %r35;
$L__BB19_4:
	or.b32  	%r38, %r3, %r1;
	setp.ne.s32 	%p13, %r38, 0;
	@%p13 bra 	$L__BB19_6;
	mov.u32 	%r39, %ctaid.x;
	cvta.to.global.u64 	%rd10, %rd1;
	mul.wide.u32 	%rd11, %r39, 8;
	add.s64 	%rd12, %rd10, %rd11;
	st.global.f64 	[%rd12], %fd16;
$L__BB19_6:
	ret;

}
	// .globl	_Z18reduce_reduce_syncILj128EEvPdS0_Pj
.visible .entry _Z18reduce_reduce_syncILj128EEvPdS0_Pj(
	.param .u64 .ptr .align 1 _Z18reduce_reduce_syncILj128EEvPdS0_Pj_param_0,
	.param .u64 .ptr .align 1 _Z18reduce_reduce_syncILj128EEvPdS0_Pj_param_1,
	.param .u64 .ptr .align 1 _Z18reduce_reduce_syncILj128EEvPdS0_Pj_param_2
)
{
	.reg .pred 	%p<14>;
	.reg .b32 	%r<40>;
	.reg .b64 	%rd<13>;
	.reg .b64 	%fd<21>;
	// demoted variable
	.shared .align 8 .b8 _ZZ18reduce_reduce_syncILj128EEvPdS0_PjE5sdata[1024];
	ld.param.u64 	%rd3, [_Z18reduce_reduce_syncILj128EEvPdS0_Pj_param_0];
	ld.param.u64 	%rd1, [_Z18reduce_reduce_syncILj128EEvPdS0_Pj_param_1];
	ld.param.u64 	%rd2, [_Z18reduce_reduce_syncILj128EEvPdS0_Pj_param_2];
	cvta.to.global.u64 	%rd4, %rd3;
	mov.u32 	%r1, %tid.x;
	mul.wide.u32 	%rd5, %r1, 8;
	add.s64 	%rd6, %rd4, %rd5;
	ld.global.f64 	%fd4, [%rd6];
	add.f64 	%fd20, %fd4, 0d0000000000000000;
	// begin inline asm
	mov.u32 %r6, %clock;
	// end inline asm
	mov.u32 	%r7, %tid.y;
	mov.u32 	%r8, %tid.z;
	mov.u32 	%r9, %ntid.x;
	mov.u32 	%r10, %ntid.y;
	mad.lo.s32 	%r11, %r8, %r10, %r7;
	mul.lo.s32 	%r3, %r11, %r9;
	add.s32 	%r12, %r3, %r1;
	shl.b32 	%r13, %r12, 3;
	mov.u32 	%r14, _ZZ18reduce_reduce_syncILj128EEvPdS0_PjE5sdata;
	add.s32 	%r4, %r14, %r13;
	st.shared.f64 	[%r4], %fd20;
	barrier.sync 	0;
	setp.gt.u32 	%p1, %r12, 31;
	@%p1 bra 	$L__BB20_2;
	ld.shared.f64 	%fd15, [%r4+512];
	add.f64 	%fd16, %fd20, %fd15;
	ld.shared.f64 	%fd17, [%r4+768];
	add.f64 	%fd18, %fd16, %fd17;
	ld.shared.f64 	%fd19, [%r4+256];
	add.f64 	%fd5, %fd18, %fd19;
	// begin inline asm
	mov.b64 {%r15,%r16}, %fd5;
	// end inline asm
	shfl.sync.down.b32	%r18|%p2, %r16, 16, 31, -1;
	shfl.sync.down.b32	%r17|%p3, %r15, 16, 31, -1;
	// begin inline asm
	mov.b64 %fd6, {%r17,%r18};
	// end inline asm
	add.f64 	%fd7, %fd5, %fd6;
	// begin inline asm
	mov.b64 {%r19,%r20}, %fd7;
	// end inline asm
	shfl.sync.down.b32	%r22|%p4, %r20, 8, 31, -1;
	shfl.sync.down.b32	%r21|%p5, %r19, 8, 31, -1;
	// begin inline asm
	mov.b64 %fd8, {%r21,%r22};
	// end inline asm
	add.f64 	%fd9, %fd7, %fd8;
	// begin inline asm
	mov.b64 {%r23,%r24}, %fd9;
	// end inline asm
	shfl.sync.down.b32	%r26|%p6, %r24, 4, 31, -1;
	shfl.sync.down.b32	%r25|%p7, %r23, 4, 31, -1;
	// begin inline asm
	mov.b64 %fd10, {%r25,%r26};
	// end inline asm
	add.f64 	%fd11, %fd9, %fd10;
	// begin inline asm
	mov.b64 {%r27,%r28}, %fd11;
	// end inline asm
	shfl.sync.down.b32	%r30|%p8, %r28, 2, 31, -1;
	shfl.sync.down.b32	%r29|%p9, %r27, 2, 31, -1;
	// begin inline asm
	mov.b64 %fd12, {%r29,%r30};
	// end inline asm
	add.f64 	%fd13, %fd11, %fd12;
	// begin inline asm
	mov.b64 {%r31,%r32}, %fd13;
	// end inline asm
	shfl.sync.down.b32	%r34|%p10, %r32, 1, 31, -1;
	shfl.sync.down.b32	%r33|%p11, %r31, 1, 31, -1;
	// begin inline asm
	mov.b64 %fd14, {%r33,%r34};
	// end inline asm
	add.f64 	%fd20, %fd13, %fd14;
$L__BB20_2:
	// begin inline asm
	mov.u32 %r35, %clock;
	// end inline asm
	and.b32  	%r36, %r1, 31;
	setp.ne.s32 	%p12, %r36, 0;
	@%p12 bra 	$L__BB20_4;
	shr.u32 	%r37, %r1, 4;
	cvta.to.global.u64 	%rd7, %rd2;
	mul.wide.u32 	%rd8, %r37, 4;
	add.s64 	%rd9, %rd7, %rd8;
	st.global.u32 	[%rd9], %r6;
	st.global.u32 	[%rd9+4], %r35;
$L__BB20_4:
	or.b32  	%r38, %r3, %r1;
	setp.ne.s32 	%p13, %r38, 0;
	@%p13 bra 	$L__BB20_6;
	mov.u32 	%r39, %ctaid.x;
	cvta.to.global.u64 	%rd10, %rd1;
	mul.wide.u32 	%rd11, %r39, 8;
	add.s64 	%rd12, %rd10, %rd11;
	st.global.f64 	[%rd12], %fd20;
$L__BB20_6:
	ret;

}
	// .globl	_Z18reduce_reduce_syncILj256EEvPdS0_Pj
.visible .entry _Z18reduce_reduce_syncILj256EEvPdS0_Pj(
	.param .u64 .ptr .align 1 _Z18reduce_reduce_syncILj256EEvPdS0_Pj_param_0,
	.param .u64 .ptr .align 1 _Z18reduce_reduce_syncILj256EEvPdS0_Pj_param_1,
	.param .u64 .ptr .align 1 _Z18reduce_reduce_syncILj256EEvPdS0_Pj_param_2
)
{
	.reg .pred 	%p<14>;
	.reg .b32 	%r<40>;
	.reg .b64 	%rd<13>;
	.reg .b64 	%fd<29>;
	// demoted variable
	.shared .align 8 .b8 _ZZ18reduce_reduce_syncILj256EEvPdS0_PjE5sdata[2048];
	ld.param.u64 	%rd3, [_Z18reduce_reduce_syncILj256EEvPdS0_Pj_param_0];
	ld.param.u64 	%rd1, [_Z18reduce_reduce_syncILj256EEvPdS0_Pj_param_1];
	ld.param.u64 	%rd2, [_Z18reduce_reduce_syncILj256EEvPdS0_Pj_param_2];
	cvta.to.global.u64 	%rd4, %rd3;
	mov.u32 	%r1, %tid.x;
	mul.wide.u32 	%rd5, %r1, 8;
	add.s64 	%rd6, %rd4, %rd5;
	ld.global.f64 	%fd4, [%rd6];
	add.f64 	%fd28, %fd4, 0d0000000000000000;
	// begin inline asm
	mov.u32 %r6, %clock;
	// end inline asm
	mov.u32 	%r7, %tid.y;
	mov.u32 	%r8, %tid.z;
	mov.u32 	%r9, %ntid.x;
	mov.u32 	%r10, %ntid.y;
	mad.lo.s32 	%r11, %r8, %r10, %r7;
	mul.lo.s32 	%r3, %r11, %r9;
	add.s32 	%r12, %r3, %r1;
	shl.b32 	%r13, %r12, 3;
	mov.u32 	%r14, _ZZ18reduce_reduce_syncILj256EEvPdS0_PjE5sdata;
	add.s32 	%r4, %r14, %r13;
	st.shared.f64 	[%r4], %fd28;
	barrier.sync 	0;
	setp.gt.u32 	%p1, %r12, 31;
	@%p1 bra 	$L__BB21_2;
	ld.shared.f64 	%fd15, [%r4+1024];
	add.f64 	%fd16, %fd28, %fd15;
	ld.shared.f64 	%fd17, [%r4+1280];
	add.f64 	%fd18, %fd16, %fd17;
	ld.shared.f64 	%fd19, [%r4+1536];
	add.f64 	%fd20, %fd18, %fd19;
	ld.shared.f64 	%fd21, [%r4+1792];
	add.f64 	%fd22, %fd20, %fd21;
	ld.shared.f64 	%fd23, [%r4+512];
	add.f64 	%fd24, %fd22, %fd23;
	ld.shared.f64 	%fd25, [%r4+768];
	add.f64 	%fd26, %fd24, %fd25;
	ld.shared.f64 	%fd27, [%r4+256];
	add.f64 	%fd5, %fd26, %fd27;
	// begin inline asm
	mov.b64 {%r15,%r16}, %fd5;
	// end inline asm
	shfl.sync.down.b32	%r18|%p2, %r16, 16, 31, -1;
	shfl.sync.down.b32	%r17|%p3, %r15, 16, 31, -1;
	// begin inline asm
	mov.b64 %fd6, {%r17,%r18};
	// end inline asm
	add.f64 	%fd7, %fd5, %fd6;
	// begin inline asm
	mov.b64 {%r19,%r20}, %fd7;
	// end inline asm
	shfl.sync.down.b32	%r22|%p4, %r20, 8, 31, -1;
	shfl.sync.down.b32	%r21|%p5, %r19, 8, 31, -1;
	// begin inline asm
	mov.b64 %fd8, {%r21,%r22};
	// end inline asm
	add.f64 	%fd9, %fd7, %fd8;
	// begin inline asm
	mov.b64 {%r23,%r24}, %fd9;
	// end inline asm
	shfl.sync.down.b32	%r26|%p6, %r24, 4, 31, -1;
	shfl.sync.down.b32	%r25|%p7, %r23, 4, 31, -1;
	// begin inline asm
	mov.b64 %fd10, {%r25,%r26};
	// end inline asm
	add.f64 	%fd11, %fd9, %fd10;
	// begin inline asm
	mov.b64 {%r27,%r28}, %fd11;
	// end inline asm
	shfl.sync.down.b32	%r30|%p8, %r28, 2, 31, -1;
	shfl.sync.down.b32	%r29|%p9, %r27, 2, 31, -1;
	// begin inline asm
	mov.b64 %fd12, {%r29,%r30};
	// end inline asm
	add.f64 	%fd13, %fd11, %fd12;
	// begin inline asm
	mov.b64 {%r31,%r32}, %fd13;
	// end inline asm
	shfl.sync.down.b32	%r34|%p10, %r32, 1, 31, -1;
	shfl.sync.down.b32	%r33|%p11, %r31, 1, 31, -1;
	// begin inline asm
	mov.b64 %fd14, {%r33,%r34};
	// end inline asm
	add.f64 	%fd28, %fd13, %fd14;
$L__BB21_2:
	// begin inline asm
	mov.u32 %r35, %clock;
	// end inline asm
	and.b32  	%r36, %r1, 31;
	setp.ne.s32 	%p12, %r36, 0;
	@%p12 bra 	$L__BB21_4;
	shr.u32 	%r37, %r1, 4;
	cvta.to.global.u64 	%rd7, %rd2;
	mul.wide.u32 	%rd8, %r37, 4;
	add.s64 	%rd9, %rd7, %rd8;
	st.global.u32 	[%rd9], %r6;
	st.global.u32 	[%rd9+4], %r35;
$L__BB21_4:
	or.b32  	%r38, %r3, %r1;
	setp.ne.s32 	%p13, %r38, 0;
	@%p13 bra 	$L__BB21_6;
	mov.u32 	%r39, %ctaid.x;
	cvta.to.global.u64 	%rd10, %rd1;
	mul.wide.u32 	%rd11, %r39, 8;
	add.s64 	%rd12, %rd10, %rd11;
	st.global.f64 	[%rd12], %fd28;
$L__BB21_6:
	ret;

}
	// .globl	_Z18reduce_reduce_syncILj512EEvPdS0_Pj
.visible .entry _Z18reduce_reduce_syncILj512EEvPdS0_Pj(
	.param .u64 .ptr .align 1 _Z18reduce_reduce_syncILj512EEvPdS0_Pj_param_0,
	.param .u64 .ptr .align 1 _Z18reduce_reduce_syncILj512EEvPdS0_Pj_param_1,
	.param .u64 .ptr .align 1 _Z18reduce_reduce_syncILj512EEvPdS0_Pj_param_2
)
{
	.reg .pred 	%p<14>;
	.reg .b32 	%r<40>;
	.reg .b64 	%rd<13>;
	.reg .b64 	%fd<45>;
	// demoted variable
	.shared .align 8 .b8 _ZZ18reduce_reduce_syncILj512EEvPdS0_PjE5sdata[4096];
	ld.param.u64 	%rd3, [_Z18reduce_reduce_syncILj512EEvPdS0_Pj_param_0];
	ld.param.u64 	%rd1, [_Z18reduce_reduce_syncILj512EEvPdS0_Pj_param_1];
	ld.param.u64 	%rd2, [_Z18reduce_reduce_syncILj512EEvPdS0_Pj_param_2];
	cvta.to.global.u64 	%rd4, %rd3;
	mov.u32 	%r1, %tid.x;
	mul.wide.u32 	%rd5, %r1, 8;
	add.s64 	%rd6, %rd4, %rd5;
	ld.global.f64 	%fd4, [%rd6];
	add.f64 	%fd44, %fd4, 0d0000000000000000;
	// begin inline asm
	mov.u32 %r6, %clock;
	// end inline asm
	mov.u32 	%r7, %tid.y;
	mov.u32 	%r8, %tid.z;
	mov.u32 	%r9, %ntid.x;
	mov.u32 	%r10, %ntid.y;
	mad.lo.s32 	%r11, %r8, %r10, %r7;
	mul.lo.s32 	%r3, %r11, %r9;
	add.s32 	%r12, %r3, %r1;
	shl.b32 	%r13, %r12, 3;
	mov.u32 	%r14, _ZZ18reduce_reduce_syncILj512EEvPdS0_PjE5sdata;
	add.s32 	%r4, %r14, %r13;
	st.shared.f64 	[%r4], %fd44;
	barrier.sync 	0;
	setp.gt.u32 	%p1, %r12, 31;
	@%p1 bra 	$L__BB22_2;
	ld.shared.f64 	%fd15, [%r4+2048];
	add.f64 	%fd16, %fd44, %fd15;
	ld.shared.f64 	%fd17, [%r4+2304];
	add.f64 	%fd18, %fd16, %fd17;
	ld.shared.f64 	%fd19, [%r4+2560];
	add.f64 	%fd20, %fd18, %fd19;
	ld.shared.f64 	%fd21, [%r4+2816];
	add.f64 	%fd22, %fd20, %fd21;
	ld.shared.f64 	%fd23, [%r4+3072];
	add.f64 	%fd24, %fd22, %fd23;
	ld.shared.f64 	%fd25, [%r4+3328];
	add.f64 	%fd26, %fd24, %fd25;
	ld.shared.f64 	%fd27, [%r4+3584];
	add.f64 	%fd28, %fd26, %fd27;
	ld.shared.f64 	%fd29, [%r4+3840];
	add.f64 	%fd30, %fd28, %fd29;
	ld.shared.f64 	%fd31, [%r4+1024];
	add.f64 	%fd32, %fd30, %fd31;
	ld.shared.f64 	%fd33, [%r4+1280];
	add.f64 	%fd34, %fd32, %fd33;
	ld.shared.f64 	%fd35, [%r4+1536];
	add.f64 	%fd36, %fd34, %fd35;
	ld.shared.f64 	%fd37, [%r4+1792];
	add.f64 	%fd38, %fd36, %fd37;
	ld.shared.f64 	%fd39, [%r4+512];
	add.f64 	%fd40, %fd38, %fd39;
	ld.shared.f64 	%fd41, [%r4+768];
	add.f64 	%fd42, %fd40, %fd41;
	ld.shared.f64 	%fd43, [%r4+256];
	add.f64 	%fd5, %fd42, %fd43;
	// begin inline asm
	mov.b64 {%r15,%r16}, %fd5;
	// end inline asm
	shfl.sync.down.b32	%r18|%p2, %r16, 16, 31, -1;
	shfl.sync.down.b32	%r17|%p3, %r15, 16, 31, -1;
	// begin inline asm
	mov.b64 %fd6, {%r17,%r18};
	// end inline asm
	add.f64 	%fd7, %fd5, %fd6;
	// begin inline asm
	mov.b64 {%r19,%r20}, %fd7;
	// end inline asm
	shfl.sync.down.b32	%r22|%p4, %r20, 8, 31, -1;
	shfl.sync.down.b32	%r21|%p5, %r19, 8, 31, -1;
	// begin inline asm
	mov.b64 %fd8, {%r21,%r22};
	// end inline asm
	add.f64 	%fd9, %fd7, %fd8;
	// begin inline asm
	mov.b64 {%r23,%r24}, %fd9;
	// end inline asm
	shfl.sync.down.b32	%r26|%p6, %r24, 4, 31, -1;
	shfl.sync.down.b32	%r25|%p7, %r23, 4, 31, -1;
	// begin inline asm
	mov.b64 %fd10, {%r25,%r26};
	// end inline asm
	add.f64 	%fd11, %fd9, %fd10;
	// begin inline asm
	mov.b64 {%r27,%r28}, %fd11;
	// end inline asm
	shfl.sync.down.b32	%r30|%p8, %r28, 2, 31, -1;
	shfl.sync.down.b32	%r29|%p9, %r27, 2, 31, -1;
	// begin inline asm
	mov.b64 %fd12, {%r29,%r30};
	// end inline asm
	add.f64 	%fd13, %fd11, %fd12;
	// begin inline asm
	mov.b64 {%r31,%r32}, %fd13;
	// end inline asm
	shfl.sync.down.b32	%r34|%p10, %r32, 1, 31, -1;
	shfl.sync.down.b32	%r33|%p11, %r31, 1, 31, -1;
	// begin inline asm
	mov.b64 %fd14, {%r33,%r34};
	// end inline asm
	add.f64 	%fd44, %fd13, %fd14;
$L__BB22_2:
	// begin inline asm
	mov.u32 %r35, %clock;
	// end inline asm
	and.b32  	%r36, %r1, 31;
	setp.ne.s32 	%p12, %r36, 0;
	@%p12 bra 	$L__BB22_4;
	shr.u32 	%r37, %r1, 4;
	cvta.to.global.u64 	%rd7, %rd2;
	mul.wide.u32 	%rd8, %r37, 4;
	add.s64 	%rd9, %rd7, %rd8;
	st.global.u32 	[%rd9], %r6;
	st.global.u32 	[%rd9+4], %r35;
$L__BB22_4:
	or.b32  	%r38, %r3, %r1;
	setp.ne.s32 	%p13, %r38, 0;
	@%p13 bra 	$L__BB22_6;
	mov.u32 	%r39, %ctaid.x;
	cvta.to.global.u64 	%rd10, %rd1;
	mul.wide.u32 	%rd11, %r39, 8;
	add.s64 	%rd12, %rd10, %rd11;
	st.global.f64 	[%rd12], %fd44;
$L__BB22_6:
	ret;

}
	// .globl	_Z18reduce_reduce_syncILj1024EEvPdS0_Pj
.visible .entry _Z18reduce_reduce_syncILj1024EEvPdS0_Pj(
	.param .u64 .ptr .align 1 _Z18reduce_reduce_syncILj1024EEvPdS0_Pj_param_0,
	.param .u64 .ptr .align 1 _Z18reduce_reduce_syncILj1024EEvPdS0_Pj_param_1,
	.param .u64 .ptr .align 1 _Z18reduce_reduce_syncILj1024EEvPdS0_Pj_param_2
)
{
	.reg .pred 	%p<14>;
	.reg .b32 	%r<40>;
	.reg .b64 	%rd<13>;
	.reg .b64 	%fd<77>;
	// demoted variable
	.shared .align 8 .b8 _ZZ18reduce_reduce_syncILj1024EEvPdS0_PjE5sdata[8192];
	ld.param.u64 	%rd3, [_Z18reduce_reduce_syncILj1024EEvPdS0_Pj_param_0];
	ld.param.u64 	%rd1, [_Z18reduce_reduce_syncILj1024EEvPdS0_Pj_param_1];
	ld.param.u64 	%rd2, [_Z18reduce_reduce_syncILj1024EEvPdS0_Pj_param_2];
	cvta.to.global.u64 	%rd4, %rd3;
	mov.u32 	%r1, %tid.x;
	mul.wide.u32 	%rd5, %r1, 8;
	add.s64 	%rd6, %rd4, %rd5;
	ld.global.f64 	%fd4, [%rd6];
	add.f64 	%fd76, %fd4, 0d0000000000000000;
	// begin inline asm
	mov.u32 %r6, %clock;
	// end inline asm
	mov.u32 	%r7, %tid.y;
	mov.u32 	%r8, %tid.z;
	mov.u32 	%r9, %ntid.x;
	mov.u32 	%r10, %ntid.y;
	mad.lo.s32 	%r11, %r8, %r10, %r7;
	mul.lo.s32 	%r3, %r11, %r9;
	add.s32 	%r12, %r3, %r1;
	shl.b32 	%r13, %r12, 3;
	mov.u32 	%r14, _ZZ18reduce_reduce_syncILj1024EEvPdS0_PjE5sdata;
	add.s32 	%r4, %r14, %r13;
	st.shared.f64 	[%r4], %fd76;
	barrier.sync 	0;
	setp.gt.u32 	%p1, %r12, 31;
	@%p1 bra 	$L__BB23_2;
	ld.shared.f64 	%fd15, [%r4+4096];
	add.f64 	%fd16, %fd76, %fd15;
	ld.shared.f64 	%fd17, [%r4+4352];
	add.f64 	%fd18, %fd16, %fd17;
	ld.shared.f64 	%fd19, [%r4+4608];
	add.f64 	%fd20, %fd18, %fd19;
	ld.shared.f64 	%fd21, [%r4+4864];
	add.f64 	%fd22, %fd20, %fd21;
	ld.shared.f64 	%fd23, [%r4+5120];
	add.f64 	%fd24, %fd22, %fd23;
	ld.shared.f64 	%fd25, [%r4+5376];
	add.f64 	%fd26, %fd24, %fd25;
	ld.shared.f64 	%fd27, [%r4+5632];
	add.f64 	%fd28, %fd26, %fd27;
	ld.shared.f64 	%fd29, [%r4+5888];
	add.f64 	%fd30, %fd28, %fd29;
	ld.shared.f64 	%fd31, [%r4+6144];
	add.f64 	%fd32, %fd30, %fd31;
	ld.shared.f64 	%fd33, [%r4+6400];
	add.f64 	%fd34, %fd32, %fd33;
	ld.shared.f64 	%fd35, [%r4+6656];
	add.f64 	%fd36, %fd34, %fd35;
	ld.shared.f64 	%fd37, [%r4+6912];
	add.f64 	%fd38, %fd36, %fd37;
	ld.shared.f64 	%fd39, [%r4+7168];
	add.f64 	%fd40, %fd38, %fd39;
	ld.shared.f64 	%fd41, [%r4+7424];
	add.f64 	%fd42, %fd40, %fd41;
	ld.shared.f64 	%fd43, [%r4+7680];
	add.f64 	%fd44, %fd42, %fd43;
	ld.shared.f64 	%fd45, [%r4+7936];
	add.f64 	%fd46, %fd44, %fd45;
	ld.shared.f64 	%fd47, [%r4+2048];
	add.f64 	%fd48, %fd46, %fd47;
	ld.shared.f64 	%fd49, [%r4+2304];
	add.f64 	%fd50, %fd48, %fd49;
	ld.shared.f64 	%fd51, [%r4+2560];
	add.f64 	%fd52, %fd50, %fd51;
	ld.shared.f64 	%fd53, [%r4+2816];
	add.f64 	%fd54, %fd52, %fd53;
	ld.shared.f64 	%fd55, [%r4+3072];
	add.f64 	%fd56, %fd54, %fd55;
	ld.shared.f64 	%fd57, [%r4+3328];
	add.f64 	%fd58, %fd56, %fd57;
	ld.shared.f64 	%fd59, [%r4+3584];
	add.f64 	%fd60, %fd58, %fd59;
	ld.shared.f64 	%fd61, [%r4+3840];
	add.f64 	%fd62, %fd60, %fd61;
	ld.shared.f64 	%fd63, [%r4+1024];
	add.f64 	%fd64, %fd62, %fd63;
	ld.shared.f64 	%fd65, [%r4+1280];
	add.f64 	%fd66, %fd64, %fd65;
	ld.shared.f64 	%fd67, [%r4+1536];
	add.f64 	%fd68, %fd66, %fd67;
	ld.shared.f64 	%fd69, [%r4+1792];
	add.f64 	%fd70, %fd68, %fd69;
	ld.shared.f64 	%fd71, [%r4+512];
	add.f64 	%fd72, %fd70, %fd71;
	ld.shared.f64 	%fd73, [%r4+768];
	add.f64 	%fd74, %fd72, %fd73;
	ld.shared.f64 	%fd75, [%r4+256];
	add.f64 	%fd5, %fd74, %fd75;
	// begin inline asm
	mov.b64 {%r15,%r16}, %fd5;
	// end inline asm
	shfl.sync.down.b32	%r18|%p2, %r16, 16, 31, -1;
	shfl.sync.down.b32	%r17|%p3, %r15, 16, 31, -1;
	// begin inline asm
	mov.b64 %fd6, {%r17,%r18};
	// end inline asm
	add.f64 	%fd7, %fd5, %fd6;
	// begin inline asm
	mov.b64 {%r19,%r20}, %fd7;
	// end inline asm
	shfl.sync.down.b32	%r22|%p4, %r20, 8, 31, -1;
	shfl.sync.down.b32	%r21|%p5, %r19, 8, 31, -1;
	// begin inline asm
	mov.b64 %fd8, {%r21,%r22};
	// end inline asm
	add.f64 	%fd9, %fd7, %fd8;
	// begin inline asm
	mov.b64 {%r23,%r24}, %fd9;
	// end inline asm
	shfl.sync.down.b32	%r26|%p6, %r24, 4, 31, -1;
	shfl.sync.down.b32	%r25|%p7, %r23, 4, 31, -1;
	// begin inline asm
	mov.b64 %fd10, {%r25,%r26};
	// end inline asm
	add.f64 	%fd11, %fd9, %fd10;
	// begin inline asm
	mov.b64 {%r27,%r28}, %fd11;
	// end inline asm
	shfl.sync.down.b32	%r30|%p8, %r28, 2, 31, -1;
	shfl.sync.down.b32	%r29|%p9, %r27, 2, 31, -1;
	// begin inline asm
	mov.b64 %fd12, {%r29,%r30};
	// end inline asm
	add.f64 	%fd13, %fd11, %fd12;
	// begin inline asm
	mov.b64 {%r31,%r32}, %fd13;
	// end inline asm
	shfl.sync.down.b32	%r34|%p10, %r32, 1, 31, -1;
	shfl.sync.down.b32	%r33|%p11, %r31, 1, 31, -1;
	// begin inline asm
	mov.b64 %fd14, {%r33,%r34};
	// end inline asm
	add.f64 	%fd76, %fd13, %fd14;
$L__BB23_2:
	// begin inline asm
	mov.u32 %r35, %clock;
	// end inline asm
	and.b32  	%r36, %r1, 31;
	setp.ne.s32 	%p12, %r36, 0;
	@%p12 bra 	$L__BB23_4;
	shr.u32 	%r37, %r1, 4;
	cvta.to.global.u64 	%rd7, %rd2;
	mul.wide.u32 	%rd8, %r37, 4;
	add.s64 	%rd9, %rd7, %rd8;
	st.global.u32 	[%rd9], %r6;
	st.global.u32 	[%rd9+4], %r35;
$L__BB23_4:
	or.b32  	%r38, %r3, %r1;
	setp.ne.s32 	%p13, %r38, 0;
	@%p13 bra 	$L__BB23_6;
	mov.u32 	%r39, %ctaid.x;
	cvta.to.global.u64 	%rd10, %rd1;
	mul.wide.u32 	%rd11, %r39, 8;
	add.s64 	%rd12, %rd10, %rd11;
	st.global.f64 	[%rd12], %fd76;
$L__BB23_6:
	ret;

}


// ===== COMPILED SASS (sm_100) =====

	.target	sm_100

	.elftype	@"ET_EXEC"


//--------------------- .note.nv.tkinfo           --------------------------
	.section	.note.nv.tkinfo,"",@"SHT_NOTE"
	.sectionflags	@"SHF_NOTE_NV_TKINFO"
	.tkinfo
        /*0018*/ 	.word	0x00000002
        /*0030*/ 	.string	""
        /*0030*/ 	.string	"ptxas"
        /*0030*/ 	.string	"Cuda compilation tools, release 13.0, V13.0.88"
        /*0030*/ 	.string	"Build cuda_13.0.r13.0/compiler.36424714_0"
        /*0030*/ 	.string	"-arch sm_100 -m 64 "



//--------------------- .note.nv.cuinfo           --------------------------
	.section	.note.nv.cuinfo,"",@"SHT_NOTE"
	.sectionflags	@"SHF_NOTE_NV_CUINFO"
        /*0018*/ 	.short	0x0002
        /*001a*/ 	.short	0x0064
        /*001c*/ 	.short	0x0082
	.zero		2


//--------------------- .nv.info                  --------------------------
	.section	.nv.info,"",@"SHT_CUDA_INFO"
	.align	4


	//----- nvinfo : EIATTR_REGCOUNT
	.align		4
        /*0000*/ 	.byte	0x04, 0x2f
        /*0002*/ 	.short	(.L_1 - .L_0)
	.align		4
.L_0:
        /*0004*/ 	.word	index@(_Z12reduce_basicILj32EEvPdS0_Pj)
        /*0008*/ 	.word	0x00000014


	//----- nvinfo : EIATTR_FRAME_SIZE
	.align		4
.L_1:
        /*000c*/ 	.byte	0x04, 0x11
        /*000e*/ 	.short	(.L_3 - .L_2)
	.align		4
.L_2:
        /*0010*/ 	.word	index@(_Z12reduce_basicILj32EEvPdS0_Pj)
        /*0014*/ 	.word	0x00000000


	//----- nvinfo : EIATTR_REGCOUNT
	.align		4
.L_3:
        /*0018*/ 	.byte	0x04, 0x2f
        /*001a*/ 	.short	(.L_5 - .L_4)
	.align		4
.L_4:
        /*001c*/ 	.word	index@(_Z12reduce_basicILj64EEvPdS0_Pj)
        /*0020*/ 	.word	0x00000014


	//----- nvinfo : EIATTR_FRAME_SIZE
	.align		4
.L_5:
        /*0024*/ 	.byte	0x04, 0x11
        /*0026*/ 	.short	(.L_7 - .L_6)
	.align		4
.L_6:
        /*0028*/ 	.word	index@(_Z12reduce_basicILj64EEvPdS0_Pj)
        /*002c*/ 	.word	0x00000000


	//----- nvinfo : EIATTR_REGCOUNT
	.align		4
.L_7:
        /*0030*/ 	.byte	0x04, 0x2f
        /*0032*/ 	.short	(.L_9 - .L_8)
	.align		4
.L_8:
        /*0034*/ 	.word	index@(_Z12reduce_basicILj128EEvPdS0_Pj)
        /*0038*/ 	.word	0x00000014


	//----- nvinfo : EIATTR_FRAME_SIZE
	.align		4
.L_9:
        /*003c*/ 	.byte	0x04, 0x11
        /*003e*/ 	.short	(.L_11 - .L_10)
	.align		4
.L_10:
        /*0040*/ 	.word	index@(_Z12reduce_basicILj128EEvPdS0_Pj)
        /*0044*/ 	.word	0x00000000


	//----- nvinfo : EIATTR_REGCOUNT
	.align		4
.L_11:
        /*0048*/ 	.byte	0x04, 0x2f
        /*004a*/ 	.short	(.L_13 - .L_12)
	.align		4
.L_12:
        /*004c*/ 	.word	index@(_Z12reduce_basicILj256EEvPdS0_Pj)
        /*0050*/ 	.word	0x00000014


	//----- nvinfo : EIATTR_FRAME_SIZE
	.align		4
.L_13:
        /*0054*/ 	.byte	0x04, 0x11
        /*0056*/ 	.short	(.L_15 - .L_14)
	.align		4
.L_14:
        /*0058*/ 	.word	index@(_Z12reduce_basicILj256EEvPdS0_Pj)
        /*005c*/ 	.word	0x00000000


	//----- nvinfo : EIATTR_REGCOUNT
	.align		4
.L_15:
        /*0060*/ 	.byte	0x04, 0x2f
        /*0062*/ 	.short	(.L_17 - .L_16)
	.align		4
.L_16:
        /*0064*/ 	.word	index@(_Z12reduce_basicILj512EEvPdS0_Pj)
        /*0068*/ 	.word	0x00000014


	//----- nvinfo : EIATTR_FRAME_SIZE
	.align		4
.L_17:
        /*006c*/ 	.byte	0x04, 0x11
        /*006e*/ 	.short	(.L_19 - .L_18)
	.align		4
.L_18:
        /*0070*/ 	.word	index@(_Z12reduce_basicILj512EEvPdS0_Pj)
        /*0074*/ 	.word	0x00000000


	//----- nvinfo : EIATTR_REGCOUNT
	.align		4
.L_19:
        /*0078*/ 	.byte	0x04, 0x2f
        /*007a*/ 	.short	(.L_21 - .L_20)
	.align		4
.L_20:
        /*007c*/ 	.word	index@(_Z12reduce_basicILj1024EEvPdS0_Pj)
        /*0080*/ 	.word	0x00000014


	//----- nvinfo : EIATTR_FRAME_SIZE
	.align		4
.L_21:
        /*0084*/ 	.byte	0x04, 0x11
        /*0086*/ 	.short	(.L_23 - .L_22)
	.align		4
.L_22:
        /*0088*/ 	.word	index@(_Z12reduce_basicILj1024EEvPdS0_Pj)
        /*008c*/ 	.word	0x00000000


	//----- nvinfo : EIATTR_REGCOUNT
	.align		4
.L_23:
        /*0090*/ 	.byte	0x04, 0x2f
        /*0092*/ 	.short	(.L_25 - .L_24)
	.align		4
.L_24:
        /*0094*/ 	.word	index@(_Z10reduce_optILj32EEvPdS0_Pj)
        /*0098*/ 	.word	0x00000010


	//----- nvinfo : EIATTR_FRAME_SIZE
	.align		4
.L_25:
        /*009c*/ 	.byte	0x04, 0x11
        /*009e*/ 	.short	(.L_27 - .L_26)
	.align		4
.L_26:
        /*00a0*/ 	.word	index@(_Z10reduce_optILj32EEvPdS0_Pj)
        /*00a4*/ 	.word	0x00000000


	//----- nvinfo : EIATTR_REGCOUNT
	.align		4
.L_27:
        /*00a8*/ 	.byte	0x04, 0x2f
        /*00aa*/ 	.short	(.L_29 - .L_28)
	.align		4
.L_28:
        /*00ac*/ 	.word	index@(_Z10reduce_optILj64EEvPdS0_Pj)
        /*00b0*/ 	.word	0x00000014


	//----- nvinfo : EIATTR_FRAME_SIZE
	.align		4
.L_29:
        /*00b4*/ 	.byte	0x04, 0x11
        /*00b6*/ 	.short	(.L_31 - .L_30)
	.align		4
.L_30:
        /*00b8*/ 	.word	index@(_Z10reduce_optILj64EEvPdS0_Pj)
        /*00bc*/ 	.word	0x00000000


	//----- nvinfo : EIATTR_REGCOUNT
	.align		4
.L_31:
        /*00c0*/ 	.byte	0x04, 0x2f
        /*00c2*/ 	.short	(.L_33 - .L_32)
	.align		4
.L_32:
        /*00c4*/ 	.word	index@(_Z10reduce_optILj128EEvPdS0_Pj)
        /*00c8*/ 	.word	0x00000014


	//----- nvinfo : EIATTR_FRAME_SIZE
	.align		4
.L_33:
        /*00cc*/ 	.byte	0x04, 0x11
        /*00ce*/ 	.short	(.L_35 - .L_34)
	.align		4
.L_34:
        /*00d0*/ 	.word	index@(_Z10reduce_optILj128EEvPdS0_Pj)
        /*00d4*/ 	.word	0x00000000


	//----- nvinfo : EIATTR_REGCOUNT
	.align		4
.L_35:
        /*00d8*/ 	.byte	0x04, 0x2f
        /*00da*/ 	.short	(.L_37 - .L_36)
	.align		4
.L_36:
        /*00dc*/ 	.word	index@(_Z10reduce_optILj256EEvPdS0_Pj)
        /*00e0*/ 	.word	0x00000014


	//----- nvinfo : EIATTR_FRAME_SIZE
	.align		4
.L_37:
        /*00e4*/ 	.byte	0x04, 0x11
        /*00e6*/ 	.short	(.L_39 - .L_38)
	.align		4
.L_38:
        /*00e8*/ 	.word	index@(_Z10reduce_optILj256EEvPdS0_Pj)
        /*00ec*/ 	.word	0x00000000


	//----- nvinfo : EIATTR_REGCOUNT
	.align		4
.L_39:
        /*00f0*/ 	.byte	0x04, 0x2f
        /*00f2*/ 	.short	(.L_41 - .L_40)
	.align		4
.L_40:
        /*00f4*/ 	.word	index@(_Z10reduce_optILj512EEvPdS0_Pj)
        /*00f8*/ 	.word	0x00000014


	//----- nvinfo : EIATTR_FRAME_SIZE
	.align		4
.L_41:
        /*00fc*/ 	.byte	0x04, 0x11
        /*00fe*/ 	.short	(.L_43 - .L_42)
	.align		4
.L_42:
        /*0100*/ 	.word	index@(_Z10reduce_optILj512EEvPdS0_Pj)
        /*0104*/ 	.word	0x00000000


	//----- nvinfo : EIATTR_REGCOUNT
	.align		4
.L_43:
        /*0108*/ 	.byte	0x04, 0x2f
        /*010a*/ 	.short	(.L_45 - .L_44)
	.align		4
.L_44:
        /*010c*/ 	.word	index@(_Z10reduce_optILj1024EEvPdS0_Pj)
        /*0110*/ 	.word	0x00000014


	//----- nvinfo : EIATTR_FRAME_SIZE
	.align		4
.L_45:
        /*0114*/ 	.byte	0x04, 0x11
        /*0116*/ 	.short	(.L_47 - .L_46)
	.align		4
.L_46:
        /*0118*/ 	.word	index@(_Z10reduce_optILj1024EEvPdS0_Pj)
        /*011c*/ 	.word	0x00000000


	//----- nvinfo : EIATTR_REGCOUNT
	.align		4
.L_47:
        /*0120*/ 	.byte	0x04, 0x2f
        /*0122*/ 	.short	(.L_49 - .L_48)
	.align		4
.L_48:
        /*0124*/ 	.word	index@(_Z18reduce_small_shareILj32EEvPdS0_Pj)
        /*0128*/ 	.word	0x00000010


	//----- nvinfo : EIATTR_FRAME_SIZE
	.align		4
.L_49:
        /*012c*/ 	.byte	0x04, 0x11
        /*012e*/ 	.short	(.L_51 - .L_50)
	.align		4
.L_50:
        /*0130*/ 	.word	index@(_Z18reduce_small_shareILj32EEvPdS0_Pj)
        /*0134*/ 	.word	0x00000000


	//----- nvinfo : EIATTR_REGCOUNT
	.align		4
.L_51:
        /*0138*/ 	.byte	0x04, 0x2f
        /*013a*/ 	.short	(.L_53 - .L_52)
	.align		4
.L_52:
        /*013c*/ 	.word	index@(_Z18reduce_small_shareILj64EEvPdS0_Pj)
        /*0140*/ 	.word	0x0000000f


	//----- nvinfo : EIATTR_FRAME_SIZE
	.align		4
.L_53:
        /*0144*/ 	.byte	0x04, 0x11
        /*0146*/ 	.short	(.L_55 - .L_54)
	.align		4
.L_54:
        /*0148*/ 	.word	index@(_Z18reduce_small_shareILj64EEvPdS0_Pj)
        /*014c*/ 	.word	0x00000000


	//----- nvinfo : EIATTR_REGCOUNT
	.align		4
.L_55:
        /*0150*/ 	.byte	0x04, 0x2f
        /*0152*/ 	.short	(.L_57 - .L_56)
	.align		4
.L_56:
        /*0154*/ 	.word	index@(_Z18reduce_small_shareILj128EEvPdS0_Pj)
        /*0158*/ 	.word	0x00000010


	//----- nvinfo : EIATTR_FRAME_SIZE
	.align		4
.L_57:
        /*015c*/ 	.byte	0x04, 0x11
        /*015e*/ 	.short	(.L_59 - .L_58)
	.align		4
.L_58:
        /*0160*/ 	.word	index@(_Z18reduce_small_shareILj128EEvPdS0_Pj)
        /*0164*/ 	.word	0x00000000


	//----- nvinfo : EIATTR_REGCOUNT
	.align		4
.L_59:
        /*0168*/ 	.byte	0x04, 0x2f
        /*016a*/ 	.short	(.L_61 - .L_60)
	.align		4
.L_60:
        /*016c*/ 	.word	index@(_Z18reduce_small_shareILj256EEvPdS0_Pj)
        /*0170*/ 	.word	0x00000012


	//----- nvinfo : EIATTR_FRAME_SIZE
	.align		4
.L_61:
        /*0174*/ 	.byte	0x04, 0x11
        /*0176*/ 	.short	(.L_63 - .L_62)
	.align		4
.L_62:
        /*0178*/ 	.word	index@(_Z18reduce_small_shareILj256EEvPdS0_Pj)
        /*017c*/ 	.word	0x00000000


	//----- nvinfo : EIATTR_REGCOUNT
	.align		4
.L_63:
        /*0180*/ 	.byte	0x04, 0x2f
        /*0182*/ 	.short	(.L_65 - .L_64)
	.align		4
.L_64:
        /*0184*/ 	.word	index@(_Z18reduce_small_shareILj512EEvPdS0_Pj)
        /*0188*/ 	.word	0x00000014


	//----- nvinfo : EIATTR_FRAME_SIZE
	.align		4
.L_65:
        /*018c*/ 	.byte	0x04, 0x11
        /*018e*/ 	.short	(.L_67 - .L_66)
	.align		4
.L_66:
        /*0190*/ 	.word	index@(_Z18reduce_small_shareILj512EEvPdS0_Pj)
        /*0194*/ 	.word	0x00000000


	//----- nvinfo : EIATTR_REGCOUNT
	.align		4
.L_67:
        /*0198*/ 	.byte	0x04, 0x2f
        /*019a*/ 	.short	(.L_69 - .L_68)
	.align		4
.L_68:
        /*019c*/ 	.word	index@(_Z18reduce_small_shareILj1024EEvPdS0_Pj)
        /*01a0*/ 	.word	0x00000014


	//----- nvinfo : EIATTR_FRAME_SIZE
	.align		4
.L_69:
        /*01a4*/ 	.byte	0x04, 0x11
        /*01a6*/ 	.short	(.L_71 - .L_70)
	.align		4
.L_70:
        /*01a8*/ 	.word	index@(_Z18reduce_small_shareILj1024EEvPdS0_Pj)
        /*01ac*/ 	.word	0x00000000


	//----- nvinfo : EIATTR_REGCOUNT
	.align		4
.L_71:
        /*01b0*/ 	.byte	0x04, 0x2f
        /*01b2*/ 	.short	(.L_73 - .L_72)
	.align		4
.L_72:
        /*01b4*/ 	.word	index@(_Z18reduce_reduce_syncILj32EEvPdS0_Pj)
        /*01b8*/ 	.word	0x00000010


	//----- nvinfo : EIATTR_FRAME_SIZE
	.align		4
.L_73:
        /*01bc*/ 	.byte	0x04, 0x11
        /*01be*/ 	.short	(.L_75 - .L_74)
	.align		4
.L_74:
        /*01c0*/ 	.word	index@(_Z18reduce_reduce_syncILj32EEvPdS0_Pj)
        /*01c4*/ 	.word	0x00000000


	//----- nvinfo : EIATTR_REGCOUNT
	.align		4
.L_75:
        /*01c8*/ 	.byte	0x04, 0x2f
        /*01ca*/ 	.short	(.L_77 - .L_76)
	.align		4
.L_76:
        /*01cc*/ 	.word	index@(_Z18reduce_reduce_syncILj64EEvPdS0_Pj)
        /*01d0*/ 	.word	0x00000014


	//----- nvinfo : EIATTR_FRAME_SIZE
	.align		4
.L_77:
        /*01d4*/ 	.byte	0x04, 0x11
        /*01d6*/ 	.short	(.L_79 - .L_78)
	.align		4
.L_78:
        /*01d8*/ 	.word	index@(_Z18reduce_reduce_syncILj64EEvPdS0_Pj)
        /*01dc*/ 	.word	0x00000000


	//----- nvinfo : EIATTR_REGCOUNT
	.align		4
.L_79:
        /*01e0*/ 	.byte	0x04, 0x2f
        /*01e2*/ 	.short	(.L_81 - .L_80)
	.align		4
.L_80:
        /*01e4*/ 	.word	index@(_Z18reduce_reduce_syncILj128EEvPdS0_Pj)
        /*01e8*/ 	.word	0x00000014


	//----- nvinfo : EIATTR_FRAME_SIZE
	.align		4
.L_81:
        /*01ec*/ 	.byte	0x04, 0x11
        /*01ee*/ 	.short	(.L_83 - .L_82)
	.align		4
.L_82:
        /*01f0*/ 	.word	index@(_Z18reduce_reduce_syncILj128EEvPdS0_Pj)
        /*01f4*/ 	.word	0x00000000


	//----- nvinfo : EIATTR_REGCOUNT
	.align		4
.L_83:
        /*01f8*/ 	.byte	0x04, 0x2f
        /*01fa*/ 	.short	(.L_85 - .L_84)
	.align		4
.L_84:
        /*01fc*/ 	.word	index@(_Z18reduce_reduce_syncILj256EEvPdS0_Pj)
        /*0200*/ 	.word	0x00000014


	//----- nvinfo : EIATTR_FRAME_SIZE
	.align		4
.L_85:
        /*0204*/ 	.byte	0x04, 0x11
        /*0206*/ 	.short	(.L_87 - .L_86)
	.align		4
.L_86:
        /*0208*/ 	.word	index@(_Z18reduce_reduce_syncILj256EEvPdS0_Pj)
        /*020c*/ 	.word	0x00000000


	//----- nvinfo : EIATTR_REGCOUNT
	.align		4
.L_87:
        /*0210*/ 	.byte	0x04, 0x2f
        /*0212*/ 	.short	(.L_89 - .L_88)
	.align		4
.L_88:
        /*0214*/ 	.word	index@(_Z18reduce_reduce_syncILj512EEvPdS0_Pj)
        /*0218*/ 	.word	0x00000014


	//----- nvinfo : EIATTR_FRAME_SIZE
	.align		4
.L_89:
        /*021c*/ 	.byte	0x04, 0x11
        /*021e*/ 	.short	(.L_91 - .L_90)
	.align		4
.L_90:
        /*0220*/ 	.word	index@(_Z18reduce_reduce_syncILj512EEvPdS0_Pj)
        /*0224*/ 	.word	0x00000000


	//----- nvinfo : EIATTR_REGCOUNT
	.align		4
.L_91:
        /*0228*/ 	.byte	0x04, 0x2f
        /*022a*/ 	.short	(.L_93 - .L_92)
	.align		4
.L_92:
        /*022c*/ 	.word	index@(_Z18reduce_reduce_syncILj1024EEvPdS0_Pj)
        /*0230*/ 	.word	0x00000014


	//----- nvinfo : EIATTR_FRAME_SIZE
	.align		4
.L_93:
        /*0234*/ 	.byte	0x04, 0x11
        /*0236*/ 	.short	(.L_95 - .L_94)
	.align		4
.L_94:
        /*0238*/ 	.word	index@(_Z18reduce_reduce_syncILj1024EEvPdS0_Pj)
        /*023c*/ 	.word	0x00000000


	//----- nvinfo : EIATTR_MIN_STACK_SIZE
	.align		4
.L_95:
        /*0240*/ 	.byte	0x04, 0x12
        /*0242*/ 	.short	(.L_97 - .L_96)
	.align		4
.L_96:
        /*0244*/ 	.word	index@(_Z18reduce_reduce_syncILj1024EEvPdS0_Pj)
        /*0248*/ 	.word	0x00000000


	//----- nvinfo : EIATTR_MIN_STACK_SIZE
	.align		4
.L_97:
        /*024c*/ 	.byte	0x04, 0x12
        /*024e*/ 	.short	(.L_99 - .L_98)
	.align		4
.L_98:
        /*0250*/ 	.word	index@(_Z18reduce_reduce_syncILj512EEvPdS0_Pj)
        /*0254*/ 	.word	0x00000000


	//----- nvinfo : EIATTR_MIN_STACK_SIZE
	.align		4
.L_99:
        /*0258*/ 	.byte	0x04, 0x12
        /*025a*/ 	.short	(.L_101 - .L_100)
	.align		4
.L_100:
        /*025c*/ 	.word	index@(_Z18reduce_reduce_syncILj256EEvPdS0_Pj)
        /*0260*/ 	.word	0x00000000


	//----- nvinfo : EIATTR_MIN_STACK_SIZE
	.align		4
.L_101:
        /*0264*/ 	.byte	0x04, 0x12
        /*0266*/ 	.short	(.L_103 - .L_102)
	.align		4
.L_102:
        /*0268*/ 	.word	index@(_Z18reduce_reduce_syncILj128EEvPdS0_Pj)
        /*026c*/ 	.word	0x00000000


	//----- nvinfo : EIATTR_MIN_STACK_SIZE
	.align		4
.L_103:
        /*0270*/ 	.byte	0x04, 0x12
        /*0272*/ 	.short	(.L_105 - .L_104)
	.align		4
.L_104:
        /*0274*/ 	.word	index@(_Z18reduce_reduce_syncILj64EEvPdS0_Pj)
        /*0278*/ 	.word	0x00000000


	//----- nvinfo : EIATTR_MIN_STACK_SIZE
	.align		4
.L_105:
        /*027c*/ 	.byte	0x04, 0x12
        /*027e*/ 	.short	(.L_107 - .L_106)
	.align		4
.L_106:
        /*0280*/ 	.word	index@(_Z18reduce_reduce_syncILj32EEvPdS0_Pj)
        /*0284*/ 	.word	0x00000000


	//----- nvinfo : EIATTR_MIN_STACK_SIZE
	.align		4
.L_107:
        /*0288*/ 	.byte	0x04, 0x12
        /*028a*/ 	.short	(.L_109 - .L_108)
	.align		4
.L_108:
        /*028c*/ 	.word	index@(_Z18reduce_small_shareILj1024EEvPdS0_Pj)
        /*0290*/ 	.word	0x00000000


	//----- nvinfo : EIATTR_MIN_STACK_SIZE
	.align		4
.L_109:
        /*0294*/ 	.byte	0x04, 0x12
        /*0296*/ 	.short	(.L_111 - .L_110)
	.align		4
.L_110:
        /*0298*/ 	.word	index@(_Z18reduce_small_shareILj512EEvPdS0_Pj)
        /*029c*/ 	.word	0x00000000


	//----- nvinfo : EIATTR_MIN_STACK_SIZE
	.align		4
.L_111:
        /*02a0*/ 	.byte	0x04, 0x12
        /*02a2*/ 	.short	(.L_113 - .L_112)
	.align		4
.L_112:
        /*02a4*/ 	.word	index@(_Z18reduce_small_shareILj256EEvPdS0_Pj)
        /*02a8*/ 	.word	0x00000000


	//----- nvinfo : EIATTR_MIN_STACK_SIZE
	.align		4
.L_113:
        /*02ac*/ 	.byte	0x04, 0x12
        /*02ae*/ 	.short	(.L_115 - .L_114)
	.align		4
.L_114:
        /*02b0*/ 	.word	index@(_Z18reduce_small_shareILj128EEvPdS0_Pj)
        /*02b4*/ 	.word	0x00000000


	//----- nvinfo : EIATTR_MIN_STACK_SIZE
	.align		4
.L_115:
        /*02b8*/ 	.byte	0x04, 0x12
        /*02ba*/ 	.short	(.L_117 - .L_116)
	.align		4
.L_116:
        /*02bc*/ 	.word	index@(_Z18reduce_small_shareILj64EEvPdS0_Pj)
        /*02c0*/ 	.word	0x00000000


	//----- nvinfo : EIATTR_MIN_STACK_SIZE
	.align		4
.L_117:
        /*02c4*/ 	.byte	0x04, 0x12
        /*02c6*/ 	.short	(.L_119 - .L_118)
	.align		4
.L_118:
        /*02c8*/ 	.word	index@(_Z18reduce_small_shareILj32EEvPdS0_Pj)
        /*02cc*/ 	.word	0x00000000


	//----- nvinfo : EIATTR_MIN_STACK_SIZE
	.align		4
.L_119:
        /*02d0*/ 	.byte	0x04, 0x12
        /*02d2*/ 	.short	(.L_121 - .L_120)
	.align		4
.L_120:
        /*02d4*/ 	.word	index@(_Z10reduce_optILj1024EEvPdS0_Pj)
        /*02d8*/ 	.word	0x00000000


	//----- nvinfo : EIATTR_MIN_STACK_SIZE
	.align		4
.L_121:
        /*02dc*/ 	.byte	0x04, 0x12
        /*02de*/ 	.short	(.L_123 - .L_122)
	.align		4
.L_122:
        /*02e0*/ 	.word	index@(_Z10reduce_optILj512EEvPdS0_Pj)
        /*02e4*/ 	.word	0x00000000


	//----- nvinfo : EIATTR_MIN_STACK_SIZE
	.align		4
.L_123:
        /*02e8*/ 	.byte	0x04, 0x12
        /*02ea*/ 	.short	(.L_125 - .L_124)
	.align		4
.L_124:
        /*02ec*/ 	.word	index@(_Z10reduce_optILj256EEvPdS0_Pj)
        /*02f0*/ 	.word	0x00000000


	//----- nvinfo : EIATTR_MIN_STACK_SIZE
	.align		4
.L_125:
        /*02f4*/ 	.byte	0x04, 0x12
        /*02f6*/ 	.short	(.L_127 - .L_126)
	.align		4
.L_126:
        /*02f8*/ 	.word	index@(_Z10reduce_optILj128EEvPdS0_Pj)
        /*02fc*/ 	.word	0x00000000


	//----- nvinfo : EIATTR_MIN_STACK_SIZE
	.align		4
.L_127:
        /*0300*/ 	.byte	0x04, 0x12
        /*0302*/ 	.short	(.L_129 - .L_128)
	.align		4
.L_128:
        /*0304*/ 	.word	index@(_Z10reduce_optILj64EEvPdS0_Pj)
        /*0308*/ 	.word	0x00000000


	//----- nvinfo : EIATTR_MIN_STACK_SIZE
	.align		4
.L_129:
        /*030c*/ 	.byte	0x04, 0x12
        /*030e*/ 	.short	(.L_131 - .L_130)
	.align		4
.L_130:
        /*0310*/ 	.word	index@(_Z10reduce_optILj32EEvPdS0_Pj)
        /*0314*/ 	.word	0x00000000


	//----- nvinfo : EIATTR_MIN_STACK_SIZE
	.align		4
.L_131:
        /*0318*/ 	.byte	0x04, 0x12
        /*031a*/ 	.short	(.L_133 - .L_132)
	.align		4
.L_132:
        /*031c*/ 	.word	index@(_Z12reduce_basicILj1024EEvPdS0_Pj)
        /*0320*/ 	.word	0x00000000


	//----- nvinfo : EIATTR_MIN_STACK_SIZE
	.align		4
.L_133:
        /*0324*/ 	.byte	0x04, 0x12
        /*0326*/ 	.short	(.L_135 - .L_134)
	.align		4
.L_134:
        /*0328*/ 	.word	index@(_Z12reduce_basicILj512EEvPdS0_Pj)
        /*032c*/ 	.word	0x00000000


	//----- nvinfo : EIATTR_MIN_STACK_SIZE
	.align		4
.L_135:
        /*0330*/ 	.byte	0x04, 0x12
        /*0332*/ 	.short	(.L_137 - .L_136)
	.align		4
.L_136:
        /*0334*/ 	.word	index@(_Z12reduce_basicILj256EEvPdS0_Pj)
        /*0338*/ 	.word	0x00000000


	//----- nvinfo : EIATTR_MIN_STACK_SIZE
	.align		4
.L_137:
        /*033c*/ 	.byte	0x04, 0x12
        /*033e*/ 	.short	(.L_139 - .L_138)
	.align		4
.L_138:
        /*0340*/ 	.word	index@(_Z12reduce_basicILj128EEvPdS0_Pj)
        /*0344*/ 	.word	0x00000000


	//----- nvinfo : EIATTR_MIN_STACK_SIZE
	.align		4
.L_139:
        /*0348*/ 	.byte	0x04, 0x12
        /*034a*/ 	.short	(.L_141 - .L_140)
	.align		4
.L_140:
        /*034c*/ 	.word	index@(_Z12reduce_basicILj64EEvPdS0_Pj)
        /*0350*/ 	.word	0x00000000


	//----- nvinfo : EIATTR_MIN_STACK_SIZE
	.align		4
.L_141:
        /*0354*/ 	.byte	0x04, 0x12
        /*0356*/ 	.short	(.L_143 - .L_142)
	.align		4
.L_142:
        /*0358*/ 	.word	index@(_Z12reduce_basicILj32EEvPdS0_Pj)
        /*035c*/ 	.word	0x00000000
.L_143:


//--------------------- .nv.compat                --------------------------
	.section	.nv.compat,"",@"SHT_CUDA_COMPAT_INFO"
	.align	4
        /*0000*/ 	.byte	0x02, 0x09, 0x00, 0x00, 0x02, 0x02, 0x01, 0x00, 0x02, 0x05, 0x05, 0x00, 0x03, 0x07, 0x01, 0x01
        /*0010*/ 	.byte	0x02, 0x03, 0x00, 0x00, 0x02, 0x06, 0x01, 0x00, 0x04, 0x0b, 0x08, 0x00, 0x01, 0x00, 0x00, 0x00
        /*0020*/ 	.byte	0x00, 0x00, 0x00, 0x00


//--------------------- .nv.info._Z18reduce_reduce_syncILj1024EEvPdS0_Pj --------------------------
	.section	.nv.info._Z18reduce_reduce_syncILj1024EEvPdS0_Pj,"",@"SHT_CUDA_INFO"
	.sectionflags	@""
	.align	4


	//----- nvinfo : EIATTR_CUDA_API_VERSION
	.align		4
        /*0000*/ 	.byte	0x04, 0x37
        /*0002*/ 	.short	(.L_145 - .L_144)
.L_144:
        /*0004*/ 	.word	0x00000082


	//----- nvinfo : EIATTR_KPARAM_INFO
	.align		4
.L_145:
        /*0008*/ 	.byte	0x04, 0x17
        /*000a*/ 	.short	(.L_147 - .L_146)
.L_146:
        /*000c*/ 	.word	0x00000000
        /*0010*/ 	.short	0x0002
        /*0012*/ 	.short	0x0010
        /*0014*/ 	.byte	0x00, 0xf5, 0x21, 0x00


	//----- nvinfo : EIATTR_KPARAM_INFO
	.align		4
.L_147:
        /*0018*/ 	.byte	0x04, 0x17
        /*001a*/ 	.short	(.L_149 - .L_148)
.L_148:
        /*001c*/ 	.word	0x00000000
        /*0020*/ 	.short	0x0001
        /*0022*/ 	.short	0x0008
        /*0024*/ 	.byte	0x00, 0xf5, 0x21, 0x00


	//----- nvinfo : EIATTR_KPARAM_INFO
	.align		4
.L_149:
        /*0028*/ 	.byte	0x04, 0x17
        /*002a*/ 	.short	(.L_151 - .L_150)
.L_150:
        /*002c*/ 	.word	0x00000000
        /*0030*/ 	.short	0x0000
        /*0032*/ 	.short	0x0000
        /*0034*/ 	.byte	0x00, 0xf5, 0x21, 0x00


	//----- nvinfo : EIATTR_SPARSE_MMA_MASK
	.align		4
.L_151:
        /*0038*/ 	.byte	0x03, 0x50
        /*003a*/ 	.short	0x0000


	//----- nvinfo : EIATTR_MAXREG_COUNT
	.align		4
        /*003c*/ 	.byte	0x03, 0x1b
        /*003e*/ 	.short	0x00ff


	//----- nvinfo : EIATTR_NUM_BARRIERS
	.align		4
        /*0040*/ 	.byte	0x02, 0x4c
        /*0042*/ 	.byte	0x01
	.zero		1


	//----- nvinfo : EIATTR_MERCURY_ISA_VERSION
	.align		4
        /*0044*/ 	.byte	0x03, 0x5f
        /*0046*/ 	.short	0x0101


	//----- nvinfo : EIATTR_COOP_GROUP_MASK_REGIDS
	.align		4
        /*0048*/ 	.byte	0x04, 0x29
        /*004a*/ 	.short	(.L_153 - .L_152)


	//   ....[0]....
.L_152:
        /*004c*/ 	.word	0xffffffff


	//   ....[1]....
        /*0050*/ 	.word	0xffffffff


	//   ....[2]....
        /*0054*/ 	.word	0xffffffff


	//   ....[3]....
        /*0058*/ 	.word	0xffffffff


	//   ....[4]....
        /*005c*/ 	.word	0xffffffff


	//   ....[5]....
        /*0060*/ 	.word	0xffffffff


	//   ....[6]....
        /*0064*/ 	.word	0xffffffff


	//   ....[7]....
        /*0068*/ 	.word	0xffffffff


	//   ....[8]....
        /*006c*/ 	.word	0xffffffff


	//   ....[9]....
        /*0070*/ 	.word	0xffffffff


	//   ....[10]....
        /*0074*/ 	.word	0xffffffff


	//   ....[11]....
        /*0078*/ 	.word	0x0500000c


	//   ....[12]....
        /*007c*/ 	.word	0x0500000c


	//   ....[13]....
        /*0080*/ 	.word	0x0500000c


	//   ....[14]....
        /*0084*/ 	.word	0x0500000c


	//   ....[15]....
        /*0088*/ 	.word	0x0500000c


	//   ....[16]....
        /*008c*/ 	.word	0x0500000c


	//   ....[17]....
        /*0090*/ 	.word	0x0500000c


	//   ....[18]....
        /*0094*/ 	.word	0x0500000c


	//   ....[19]....
        /*0098*/ 	.word	0x0500000c


	//   ....[20]....
        /*009c*/ 	.word	0x0500000c


	//----- nvinfo : EIATTR_COOP_GROUP_INSTR_OFFSETS
	.align		4
.L_153:
        /*00a0*/ 	.byte	0x04, 0x28
        /*00a2*/ 	.short	(.L_155 - .L_154)


	//   ....[0]....
.L_154:
        /*00a4*/ 	.word	0x00000160


	//   ....[1]....
        /*00a8*/ 	.word	0x00000580


	//   ....[2]....
        /*00ac*/ 	.word	0x00000590


	//   ....[3]....
        /*00b0*/ 	.word	0x000005b0


	//   ....[4]....
        /*00b4*/ 	.word	0x000005c0


	//   ....[5]....
        /*00b8*/ 	.word	0x00000600


	//   ....[6]....
        /*00bc*/ 	.word	0x00000610


	//   ....[7]....
        /*00c0*/ 	.word	0x00000650


	//   ....[8]....
        /*00c4*/ 	.word	0x00000660


	//   ....[9]....
        /*00c8*/ 	.word	0x000006a0


	//   ....[10]....
        /*00cc*/ 	.word	0x000006b0


	//   ....[11]....
        /*00d0*/ 	.word	0x00000810


	//   ....[12]....
        /*00d4*/ 	.word	0x00000860


	//   ....[13]....
        /*00d8*/ 	.word	0x000008d0


	//   ....[14]....
        /*00dc*/ 	.word	0x00000920


	//   ....[15]....
        /*00e0*/ 	.word	0x00000990


	//   ....[16]....
        /*00e4*/ 	.word	0x000009e0


	//   ....[17]....
        /*00e8*/ 	.word	0x00000a50


	//   ....[18]....
        /*00ec*/ 	.word	0x00000aa0


	//   ....[19]....
        /*00f0*/ 	.word	0x00000b10


	//   ....[20]....
        /*00f4*/ 	.word	0x00000b60


	//----- nvinfo : EIATTR_VRC_CTA_INIT_COUNT
	.align		4
.L_155:
        /*00f8*/ 	.byte	0x02, 0x4a
	.zero		1
	.zero		1


	//----- nvinfo : EIATTR_EXIT_INSTR_OFFSETS
	.align		4
        /*00fc*/ 	.byte	0x04, 0x1c
        /*00fe*/ 	.short	(.L_157 - .L_156)


	//   ....[0]....
.L_156:
        /*0100*/ 	.word	0x00000760


	//   ....[1]....
        /*0104*/ 	.word	0x000007b0


	//----- nvinfo : EIATTR_CRS_STACK_SIZE
	.align		4
.L_157:
        /*0108*/ 	.byte	0x04, 0x1e
        /*010a*/ 	.short	(.L_159 - .L_158)
.L_158:
        /*010c*/ 	.word	0x00000000


	//----- nvinfo : EIATTR_CBANK_PARAM_SIZE
	.align		4
.L_159:
        /*0110*/ 	.byte	0x03, 0x19
        /*0112*/ 	.short	0x0018


	//----- nvinfo : EIATTR_PARAM_CBANK
	.align		4
        /*0114*/ 	.byte	0x04, 0x0a
        /*0116*/ 	.short	(.L_161 - .L_160)
	.align		4
.L_160:
        /*0118*/ 	.word	index@(.nv.constant0._Z18reduce_reduce_syncILj1024EEvPdS0_Pj)
        /*011c*/ 	.short	0x0380
        /*011e*/ 	.short	0x0018


	//----- nvinfo : EIATTR_SW_WAR
	.align		4
.L_161:
        /*0120*/ 	.byte	0x04, 0x36
        /*0122*/ 	.short	(.L_163 - .L_162)
.L_162:
        /*0124*/ 	.word	0x00000008
.L_163:


//--------------------- .nv.info._Z18reduce_reduce_syncILj512EEvPdS0_Pj --------------------------
	.section	.nv.info._Z18reduce_reduce_syncILj512EEvPdS0_Pj,"",@"SHT_CUDA_INFO"
	.sectionflags	@""
	.align	4


	//----- nvinfo : EIATTR_CUDA_API_VERSION
	.align		4
        /*0000*/ 	.byte	0x04, 0x37
        /*0002*/ 	.short	(.L_165 - .L_164)
.L_164:
        /*0004*/ 	.word	0x00000082


	//----- nvinfo : EIATTR_KPARAM_INFO
	.align		4
.L_165:
        /*0008*/ 	.byte	0x04, 0x17
        /*000a*/ 	.short	(.L_167 - .L_166)
.L_166:
        /*000c*/ 	.word	0x00000000
        /*0010*/ 	.short	0x0002
        /*0012*/ 	.short	0x0010
        /*0014*/ 	.byte	0x00, 0xf5, 0x21, 0x00


	//----- nvinfo : EIATTR_KPARAM_INFO
	.align		4
.L_167:
        /*0018*/ 	.byte	0x04, 0x17
        /*001a*/ 	.short	(.L_169 - .L_168)
.L_168:
        /*001c*/ 	.word	0x00000000
        /*0020*/ 	.short	0x0001
        /*0022*/ 	.short	0x0008
        /*0024*/ 	.byte	0x00, 0xf5, 0x21, 0x00


	//----- nvinfo : EIATTR_KPARAM_INFO
	.align		4
.L_169:
        /*0028*/ 	.byte	0x04, 0x17
        /*002a*/ 	.short	(.L_171 - .L_170)
.L_170:
        /*002c*/ 	.word	0x00000000
        /*0030*/ 	.short	0x0000
        /*0032*/ 	.short	0x0000
        /*0034*/ 	.byte	0x00, 0xf5, 0x21, 0x00


	//----- nvinfo : EIATTR_SPARSE_MMA_MASK
	.align		4
.L_171:
        /*0038*/ 	.byte	0x03, 0x50
        /*003a*/ 	.short	0x0000


	//----- nvinfo : EIATTR_MAXREG_COUNT
	.align		4
        /*003c*/ 	.byte	0x03, 0x1b
        /*003e*/ 	.short	0x00ff


	//----- nvinfo : EIATTR_NUM_BARRIERS
	.align		4
        /*0040*/ 	.byte	0x02, 0x4c
        /*0042*/ 	.byte	0x01
	.zero		1


	//----- nvinfo : EIATTR_MERCURY_ISA_VERSION
	.align		4
        /*0044*/ 	.byte	0x03, 0x5f
        /*0046*/ 	.short	0x0101


	//----- nvinfo : EIATTR_COOP_GROUP_MASK_REGIDS
	.align		4
        /*0048*/ 	.byte	0x04, 0x29
        /*004a*/ 	.short	(.L_173 - .L_172)


	//   ....[0]....
.L_172:
        /*004c*/ 	.word	0xffffffff


	//   ....[1]....
        /*0050*/ 	.word	0xffffffff


	//   ....[2]....
        /*0054*/ 	.word	0xffffffff


	//   ....[3]....
        /*0058*/ 	.word	0xffffffff


	//   ....[4]....
        /*005c*/ 	.word	0xffffffff


	//   ....[5]....
        /*0060*/ 	.word	0xffffffff


	//   ....[6]....
        /*0064*/ 	.word	0xffffffff


	//   ....[7]....
        /*0068*/ 	.word	0xffffffff


	//   ....[8]....
        /*006c*/ 	.word	0xffffffff


	//   ....[9]....
        /*0070*/ 	.word	0xffffffff


	//   ....[10]....
        /*0074*/ 	.word	0xffffffff


	//   ....[11]....
        /*0078*/ 	.word	0x0500000c


	//   ....[12]....
        /*007c*/ 	.word	0x0500000c


	//   ....[13]....
        /*0080*/ 	.word	0x0500000c


	//   ....[14]....
        /*0084*/ 	.word	0x0500000c


	//   ....[15]....
        /*0088*/ 	.word	0x0500000c


	//   ....[16]....
        /*008c*/ 	.word	0x0500000c


	//   ....[17]....
        /*0090*/ 	.word	0x0500000c


	//   ....[18]....
        /*0094*/ 	.word	0x0500000c


	//   ....[19]....
        /*0098*/ 	.word	0x0500000c


	//   ....[20]....
        /*009c*/ 	.word	0x0500000c


	//----- nvinfo : EIATTR_COOP_GROUP_INSTR_OFFSETS
	.align		4
.L_173:
        /*00a0*/ 	.byte	0x04, 0x28
        /*00a2*/ 	.short	(.L_175 - .L_174)


	//   ....[0]....
.L_174:
        /*00a4*/ 	.word	0x00000160


	//   ....[1]....
        /*00a8*/ 	.word	0x00000380


	//   ....[2]....
        /*00ac*/ 	.word	0x00000390


	//   ....[3]....
        /*00b0*/ 	.word	0x000003b0


	//   ....[4]....
        /*00b4*/ 	.word	0x000003c0


	//   ....[5]....
        /*00b8*/ 	.word	0x00000400


	//   ....[6]....
        /*00bc*/ 	.word	0x00000410


	//   ....[7]....
        /*00c0*/ 	.word	0x00000450


	//   ....[8]....
        /*00c4*/ 	.word	0x00000460


	//   ....[9]....
        /*00c8*/ 	.word	0x000004a0


	//   ....[10]....
        /*00cc*/ 	.word	0x000004b0


	//   ....[11]....
        /*00d0*/ 	.word	0x00000610


	//   ....[12]....
        /*00d4*/ 	.word	0x00000660


	//   ....[13]....
        /*00d8*/ 	.word	0x000006d0


	//   ....[14]....
        /*00dc*/ 	.word	0x00000720


	//   ....[15]....
        /*00e0*/ 	.word	0x00000790


	//   ....[16]....
        /*00e4*/ 	.word	0x000007e0


	//   ....[17]....
        /*00e8*/ 	.word	0x00000850


	//   ....[18]....
        /*00ec*/ 	.word	0x000008a0


	//   ....[19]....
        /*00f0*/ 	.word	0x00000910


	//   ....[20]....
        /*00f4*/ 	.word	0x00000960


	//----- nvinfo : EIATTR_VRC_CTA_INIT_COUNT
	.align		4
.L_175:
        /*00f8*/ 	.byte	0x02, 0x4a
	.zero		1
	.zero		1


	//----- nvinfo : EIATTR_EXIT_INSTR_OFFSETS
	.align		4
        /*00fc*/ 	.byte	0x04, 0x1c
        /*00fe*/ 	.short	(.L_177 - .L_176)


	//   ....[0]....
.L_176:
        /*0100*/ 	.word	0x00000560


	//   ....[1]....
        /*0104*/ 	.word	0x000005b0


	//----- nvinfo : EIATTR_CRS_STACK_SIZE
	.align		4
.L_177:
        /*0108*/ 	.byte	0x04, 0x1e
        /*010a*/ 	.short	(.L_179 - .L_178)
.L_178:
        /*010c*/ 	.word	0x00000000


	//----- nvinfo : EIATTR_CBANK_PARAM_SIZE
	.align		4
.L_179:
        /*0110*/ 	.byte	0x03, 0x19
        /*0112*/ 	.short	0x0018


	//----- nvinfo : EIATTR_PARAM_CBANK
	.align		4
        /*0114*/ 	.byte	0x04, 0x0a
        /*0116*/ 	.short	(.L_181 - .L_180)
	.align		4
.L_180:
        /*0118*/ 	.word	index@(.nv.constant0._Z18reduce_reduce_syncILj512EEvPdS0_Pj)
        /*011c*/ 	.short	0x0380
        /*011e*/ 	.short	0x0018


	//----- nvinfo : EIATTR_SW_WAR
	.align		4
.L_181:
        /*0120*/ 	.byte	0x04, 0x36
        /*0122*/ 	.short	(.L_183 - .L_182)
.L_182:
        /*0124*/ 	.word	0x00000008
.L_183:


//--------------------- .nv.info._Z18reduce_reduce_syncILj256EEvPdS0_Pj --------------------------
	.section	.nv.info._Z18reduce_reduce_syncILj256EEvPdS0_Pj,"",@"SHT_CUDA_INFO"
	.sectionflags	@""
	.align	4


	//----- nvinfo : EIATTR_CUDA_API_VERSION
	.align		4
        /*0000*/ 	.byte	0x04, 0x37
        /*0002*/ 	.short	(.L_185 - .L_184)
.L_184:
        /*0004*/ 	.word	0x00000082


	//----- nvinfo : EIATTR_KPARAM_INFO
	.align		4
.L_185:
        /*0008*/ 	.byte	0x04, 0x17
        /*000a*/ 	.short	(.L_187 - .L_186)
.L_186:
        /*000c*/ 	.word	0x00000000
        /*0010*/ 	.short	0x0002
        /*0012*/ 	.short	0x0010
        /*0014*/ 	.byte	0x00, 0xf5, 0x21, 0x00


	//----- nvinfo : EIATTR_KPARAM_INFO
	.align		4
.L_187:
        /*0018*/ 	.byte	0x04, 0x17
        /*001a*/ 	.short	(.L_189 - .L_188)
.L_188:
        /*001c*/ 	.word	0x00000000
        /*0020*/ 	.short	0x0001
        /*0022*/ 	.short	0x0008
        /*0024*/ 	.byte	0x00, 0xf5, 0x21, 0x00


	//----- nvinfo : EIATTR_KPARAM_INFO
	.align		4
.L_189:
        /*0028*/ 	.byte	0x04, 0x17
        /*002a*/ 	.short	(.L_191 - .L_190)
.L_190:
        /*002c*/ 	.word	0x00000000
        /*0030*/ 	.short	0x0000
        /*0032*/ 	.short	0x0000
        /*0034*/ 	.byte	0x00, 0xf5, 0x21, 0x00


	//----- nvinfo : EIATTR_SPARSE_MMA_MASK
	.align		4
.L_191:
        /*0038*/ 	.byte	0x03, 0x50
        /*003a*/ 	.short	0x0000


	//----- nvinfo : EIATTR_MAXREG_COUNT
	.align		4
        /*003c*/ 	.byte	0x03, 0x1b
        /*003e*/ 	.short	0x00ff


	//----- nvinfo : EIATTR_NUM_BARRIERS
	.align		4
        /*0040*/ 	.byte	0x02, 0x4c
        /*0042*/ 	.byte	0x01
	.zero		1


	//----- nvinfo : EIATTR_MERCURY_ISA_VERSION
	.align		4
        /*0044*/ 	.byte	0x03, 0x5f
        /*0046*/ 	.short	0x0101


	//----- nvinfo : EIATTR_COOP_GROUP_MASK_REGIDS
	.align		4
        /*0048*/ 	.byte	0x04, 0x29
        /*004a*/ 	.short	(.L_193 - .L_192)


	//   ....[0]....
.L_192:
        /*004c*/ 	.word	0xffffffff


	//   ....[1]....
        /*0050*/ 	.word	0xffffffff


	//   ....[2]....
        /*0054*/ 	.word	0xffffffff


	//   ....[3]....
        /*0058*/ 	.word	0xffffffff


	//   ....[4]....
        /*005c*/ 	.word	0xffffffff


	//   ....[5]....
        /*0060*/ 	.word	0xffffffff


	//   ....[6]....
        /*0064*/ 	.word	0xffffffff


	//   ....[7]....
        /*0068*/ 	.word	0xffffffff


	//   ....[8]....
        /*006c*/ 	.word	0xffffffff


	//   ....[9]....
        /*0070*/ 	.word	0xffffffff


	//   ....[10]....
        /*0074*/ 	.word	0xffffffff


	//   ....[11]....
        /*0078*/ 	.word	0x0500000c


	//   ....[12]....
        /*007c*/ 	.word	0x0500000c


	//   ....[13]....
        /*0080*/ 	.word	0x0500000c


	//   ....[14]....
        /*0084*/ 	.word	0x0500000c


	//   ....[15]....
        /*0088*/ 	.word	0x0500000c


	//   ....[16]....
        /*008c*/ 	.word	0x0500000c


	//   ....[17]....
        /*0090*/ 	.word	0x0500000c


	//   ....[18]....
        /*0094*/ 	.word	0x0500000c


	//   ....[19]....
        /*0098*/ 	.word	0x0500000c


	//   ....[20]....
        /*009c*/ 	.word	0x0500000c


	//----- nvinfo : EIATTR_COOP_GROUP_INSTR_OFFSETS
	.align		4
.L_193:
        /*00a0*/ 	.byte	0x04, 0x28
        /*00a2*/ 	.short	(.L_195 - .L_194)


	//   ....[0]....
.L_194:
        /*00a4*/ 	.word	0x00000160


	//   ....[1]....
        /*00a8*/ 	.word	0x00000280


	//   ....[2]....
        /*00ac*/ 	.word	0x00000290


	//   ....[3]....
        /*00b0*/ 	.word	0x000002b0


	//   ....[4]....
        /*00b4*/ 	.word	0x000002c0


	//   ....[5]....
        /*00b8*/ 	.word	0x00000300


	//   ....[6]....
        /*00bc*/ 	.word	0x00000310


	//   ....[7]....
        /*00c0*/ 	.word	0x00000350


	//   ....[8]....
        /*00c4*/ 	.word	0x00000360


	//   ....[9]....
        /*00c8*/ 	.word	0x00000380


	//   ....[10]....
        /*00cc*/ 	.word	0x00000390


	//   ....[11]....
        /*00d0*/ 	.word	0x000004f0


	//   ....[12]....
        /*00d4*/ 	.word	0x00000540


	//   ....[13]....
        /*00d8*/ 	.word	0x000005b0


	//   ....[14]....
        /*00dc*/ 	.word	0x00000600


	//   ....[15]....
        /*00e0*/ 	.word	0x00000670


	//   ....[16]....
        /*00e4*/ 	.word	0x000006c0


	//   ....[17]....
        /*00e8*/ 	.word	0x00000730


	//   ....[18]....
        /*00ec*/ 	.word	0x00000780


	//   ....[19]....
        /*00f0*/ 	.word	0x000007f0


	//   ....[20]....
        /*00f4*/ 	.word	0x00000840


	//----- nvinfo : EIATTR_VRC_CTA_INIT_COUNT
	.align		4
.L_195:
        /*00f8*/ 	.byte	0x02, 0x4a
	.zero		1
	.zero		1


	//----- nvinfo : EIATTR_EXIT_INSTR_OFFSETS
	.align		4
        /*00fc*/ 	.byte	0x04, 0x1c
        /*00fe*/ 	.short	(.L_197 - .L_196)


	//   ....[0]....
.L_196:
        /*0100*/ 	.word	0x00000440


	//   ....[1]....
        /*0104*/ 	.word	0x00000490


	//----- nvinfo : EIATTR_CRS_STACK_SIZE
	.align		4
.L_197:
        /*0108*/ 	.byte	0x04, 0x1e
        /*010a*/ 	.short	(.L_199 - .L_198)
.L_198:
        /*010c*/ 	.word	0x00000000


	//----- nvinfo : EIATTR_CBANK_PARAM_SIZE
	.align		4
.L_199:
        /*0110*/ 	.byte	0x03, 0x19
        /*0112*/ 	.short	0x0018


	//----- nvinfo : EIATTR_PARAM_CBANK
	.align		4
        /*0114*/ 	.byte	0x04, 0x0a
        /*0116*/ 	.short	(.L_201 - .L_200)
	.align		4
.L_200:
        /*0118*/ 	.word	index@(.nv.constant0._Z18reduce_reduce_syncILj256EEvPdS0_Pj)
        /*011c*/ 	.short	0x0380
        /*011e*/ 	.short	0x0018


	//----- nvinfo : EIATTR_SW_WAR
	.align		4
.L_201:
        /*0120*/ 	.byte	0x04, 0x36
        /*0122*/ 	.short	(.L_203 - .L_202)
.L_202:
        /*0124*/ 	.word	0x00000008
.L_203:


//--------------------- .nv.info._Z18reduce_reduce_syncILj128EEvPdS0_Pj --------------------------
	.section	.nv.info._Z18reduce_reduce_syncILj128EEvPdS0_Pj,"",@"SHT_CUDA_INFO"
	.sectionflags	@""
	.align	4


	//----- nvinfo : EIATTR_CUDA_API_VERSION
	.align		4
        /*0000*/ 	.byte	0x04, 0x37
        /*0002*/ 	.short	(.L_205 - .L_204)
.L_204:
        /*0004*/ 	.word	0x00000082


	//----- nvinfo : EIATTR_KPARAM_INFO
	.align		4
.L_205:
        /*0008*/ 	.byte	0x04, 0x17
        /*000a*/ 	.short	(.L_207 - .L_206)
.L_206:
        /*000c*/ 	.word	0x00000000
        /*0010*/ 	.short	0x0002
        /*0012*/ 	.short	0x0010
        /*0014*/ 	.byte	0x00, 0xf5, 0x21, 0x00


	//----- nvinfo : EIATTR_KPARAM_INFO
	.align		4
.L_207:
        /*0018*/ 	.byte	0x04, 0x17
        /*001a*/ 	.short	(.L_209 - .L_208)
.L_208:
        /*001c*/ 	.word	0x00000000
        /*0020*/ 	.short	0x0001
        /*0022*/ 	.short	0x0008
        /*0024*/ 	.byte	0x00, 0xf5, 0x21, 0x00


	//----- nvinfo : EIATTR_KPARAM_INFO
	.align		4
.L_209:
        /*0028*/ 	.byte	0x04, 0x17
        /*002a*/ 	.short	(.L_211 - .L_210)
.L_210:
        /*002c*/ 	.word	0x00000000
        /*0030*/ 	.short	0x0000
        /*0032*/ 	.short	0x0000
        /*0034*/ 	.byte	0x00, 0xf5, 0x21, 0x00


	//----- nvinfo : EIATTR_SPARSE_MMA_MASK
	.align		4
.L_211:
        /*0038*/ 	.byte	0x03, 0x50
        /*003a*/ 	.short	0x0000


	//----- nvinfo : EIATTR_MAXREG_COUNT
	.align		4
        /*003c*/ 	.byte	0x03, 0x1b
        /*003e*/ 	.short	0x00ff


	//----- nvinfo : EIATTR_NUM_BARRIERS
	.align		4
        /*0040*/ 	.byte	0x02, 0x4c
        /*0042*/ 	.byte	0x01
	.zero		1


	//----- nvinfo : EIATTR_MERCURY_ISA_VERSION
	.align		4
        /*0044*/ 	.byte	0x03, 0x5f
        /*0046*/ 	.short	0x0101


	//----- nvinfo : EIATTR_COOP_GROUP_MASK_REGIDS
	.align		4
        /*0048*/ 	.byte	0x04, 0x29
        /*004a*/ 	.short	(.L_213 - .L_212)


	//   ....[0]....
.L_212:
        /*004c*/ 	.word	0xffffffff


	//   ....[1]....
        /*0050*/ 	.word	0xffffffff


	//   ....[2]....
        /*0054*/ 	.word	0xffffffff


	//   ....[3]....
        /*0058*/ 	.word	0xffffffff


	//   ....[4]....
        /*005c*/ 	.word	0xffffffff


	//   ....[5]....
        /*0060*/ 	.word	0xffffffff


	//   ....[6]....
        /*0064*/ 	.word	0xffffffff


	//   ....[7]....
        /*0068*/ 	.word	0xffffffff


	//   ....[8]....
        /*006c*/ 	.word	0xffffffff


	//   ....[9]....
        /*0070*/ 	.word	0xffffffff


	//   ....[10]....
        /*0074*/ 	.word	0xffffffff


	//   ....[11]....
        /*0078*/ 	.word	0x0500000c


	//   ....[12]....
        /*007c*/ 	.word	0x0500000c


	//   ....[13]....
        /*0080*/ 	.word	0x0500000c


	//   ....[14]....
        /*0084*/ 	.word	0x0500000c


	//   ....[15]....
        /*0088*/ 	.word	0x0500000c


	//   ....[16]....
        /*008c*/ 	.word	0x0500000c


	//   ....[17]....
        /*0090*/ 	.word	0x0500000c


	//   ....[18]....
        /*0094*/ 	.word	0x0500000c


	//   ....[19]....
        /*0098*/ 	.word	0x0500000c


	//   ....[20]....
        /*009c*/ 	.word	0x0500000c


	//----- nvinfo : EIATTR_COOP_GROUP_INSTR_OFFSETS
	.align		4
.L_213:
        /*00a0*/ 	.byte	0x04, 0x28
        /*00a2*/ 	.short	(.L_215 - .L_214)


	//   ....[0]....
.L_214:
        /*00a4*/ 	.word	0x00000160


	//   ....[1]....
        /*00a8*/ 	.word	0x00000200


	//   ....[2]....
        /*00ac*/ 	.word	0x00000210


	//   ....[3]....
        /*00b0*/ 	.word	0x00000230


	//   ....[4]....
        /*00b4*/ 	.word	0x00000240


	//   ....[5]....
        /*00b8*/ 	.word	0x00000280


	//   ....[6]....
        /*00bc*/ 	.word	0x00000290


	//   ....[7]....
        /*00c0*/ 	.word	0x000002d0


	//   ....[8]....
        /*00c4*/ 	.word	0x000002e0


	//   ....[9]....
        /*00c8*/ 	.word	0x00000320


	//   ....[10]....
        /*00cc*/ 	.word	0x00000330


	//   ....[11]....
        /*00d0*/ 	.word	0x00000490


	//   ....[12]....
        /*00d4*/ 	.word	0x000004e0


	//   ....[13]....
        /*00d8*/ 	.word	0x00000550


	//   ....[14]....
        /*00dc*/ 	.word	0x000005a0


	//   ....[15]....
        /*00e0*/ 	.word	0x00000610


	//   ....[16]....
        /*00e4*/ 	.word	0x00000660


	//   ....[17]....
        /*00e8*/ 	.word	0x000006d0


	//   ....[18]....
        /*00ec*/ 	.word	0x00000720


	//   ....[19]....
        /*00f0*/ 	.word	0x00000790


	//   ....[20]....
        /*00f4*/ 	.word	0x000007e0


	//----- nvinfo : EIATTR_VRC_CTA_INIT_COUNT
	.align		4
.L_215:
        /*00f8*/ 	.byte	0x02, 0x4a
	.zero		1
	.zero		1


	//----- nvinfo : EIATTR_EXIT_INSTR_OFFSETS
	.align		4
        /*00fc*/ 	.byte	0x04, 0x1c
        /*00fe*/ 	.short	(.L_217 - .L_216)


	//   ....[0]....
.L_216:
        /*0100*/ 	.word	0x000003e0


	//   ....[1]....
        /*0104*/ 	.word	0x00000430


	//----- nvinfo : EIATTR_CRS_STACK_SIZE
	.align		4
.L_217:
        /*0108*/ 	.byte	0x04, 0x1e
        /*010a*/ 	.short	(.L_219 - .L_218)
.L_218:
        /*010c*/ 	.word	0x00000000


	//----- nvinfo : EIATTR_CBANK_PARAM_SIZE
	.align		4
.L_219:
        /*0110*/ 	.byte	0x03, 0x19
        /*0112*/ 	.short	0x0018


	//----- nvinfo : EIATTR_PARAM_CBANK
	.align		4
        /*0114*/ 	.byte	0x04, 0x0a
        /*0116*/ 	.short	(.L_221 - .L_220)
	.align		4
.L_220:
        /*0118*/ 	.word	index@(.nv.constant0._Z18reduce_reduce_syncILj128EEvPdS0_Pj)
        /*011c*/ 	.short	0x0380
        /*011e*/ 	.short	0x0018


	//----- nvinfo : EIATTR_SW_WAR
	.align		4
.L_221:
        /*0120*/ 	.byte	0x04, 0x36
        /*0122*/ 	.short	(.L_223 - .L_222)
.L_222:
        /*0124*/ 	.word	0x00000008
.L_223:


//--------------------- .nv.info._Z18reduce_reduce_syncILj64EEvPdS0_Pj --------------------------
	.section	.nv.info._Z18reduce_reduce_syncILj64EEvPdS0_Pj,"",@"SHT_CUDA_INFO"
	.sectionflags	@""
	.align	4


	//----- nvinfo : EIATTR_CUDA_API_VERSION
	.align		4
        /*0000*/ 	.byte	0x04, 0x37
        /*0002*/ 	.short	(.L_225 - .L_224)
.L_224:
        /*0004*/ 	.word	0x00000082


	//----- nvinfo : EIATTR_KPARAM_INFO
	.align		4
.L_225:
        /*0008*/ 	.byte	0x04, 0x17
        /*000a*/ 	.short	(.L_227 - .L_226)
.L_226:
        /*000c*/ 	.word	0x00000000
        /*0010*/ 	.short	0x0002
        /*0012*/ 	.short	0x0010
        /*0014*/ 	.byte	0x00, 0xf5, 0x21, 0x00


	//----- nvinfo : EIATTR_KPARAM_INFO
	.align		4
.L_227:
        /*0018*/ 	.byte	0x04, 0x17
        /*001a*/ 	.short	(.L_229 - .L_228)
.L_228:
        /*001c*/ 	.word	0x00000000
        /*0020*/ 	.short	0x0001
        /*0022*/ 	.short	0x0008
        /*0024*/ 	.byte	0x00, 0xf5, 0x21, 0x00


	//----- nvinfo : EIATTR_KPARAM_INFO
	.align		4
.L_229:
        /*0028*/ 	.byte	0x04, 0x17
        /*002a*/ 	.short	(.L_231 - .L_230)
.L_230:
        /*002c*/ 	.word	0x00000000
        /*0030*/ 	.short	0x0000
        /*0032*/ 	.short	0x0000
        /*0034*/ 	.byte	0x00, 0xf5, 0x21, 0x00


	//----- nvinfo : EIATTR_SPARSE_MMA_MASK
	.align		4
.L_231:
        /*0038*/ 	.byte	0x03, 0x50
        /*003a*/ 	.short	0x0000


	//----- nvinfo : EIATTR_MAXREG_COUNT
	.align		4
        /*003c*/ 	.byte	0x03, 0x1b
        /*003e*/ 	.short	0x00ff


	//----- nvinfo : EIATTR_NUM_BARRIERS
	.align		4
        /*0040*/ 	.byte	0x02, 0x4c
        /*0042*/ 	.byte	0x01
	.zero		1


	//----- nvinfo : EIATTR_MERCURY_ISA_VERSION
	.align		4
        /*0044*/ 	.byte	0x03, 0x5f
        /*0046*/ 	.short	0x0101


	//----- nvinfo : EIATTR_COOP_GROUP_MASK_REGIDS
	.align		4
        /*0048*/ 	.byte	0x04, 0x29
        /*004a*/ 	.short	(.L_233 - .L_232)


	//   ....[0]....
.L_232:
        /*004c*/ 	.word	0xffffffff


	//   ....[1]....
        /*0050*/ 	.word	0xffffffff


	//   ....[2]....
        /*0054*/ 	.word	0xffffffff


	//   ....[3]....
        /*0058*/ 	.word	0xffffffff


	//   ....[4]....
        /*005c*/ 	.word	0xffffffff


	//   ....[5]....
        /*0060*/ 	.word	0xffffffff


	//   ....[6]....
        /*0064*/ 	.word	0xffffffff


	//   ....[7]....
        /*0068*/ 	.word	0xffffffff


	//   ....[8]....
        /*006c*/ 	.word	0xffffffff


	//   ....[9]....
        /*0070*/ 	.word	0xffffffff


	//   ....[10]....
        /*0074*/ 	.word	0xffffffff


	//   ....[11]....
        /*0078*/ 	.word	0x0500000c


	//   ....[12]....
        /*007c*/ 	.word	0x0500000c


	//   ....[13]....
        /*0080*/ 	.word	0x0500000c


	//   ....[14]....
        /*0084*/ 	.word	0x0500000c


	//   ....[15]....
        /*0088*/ 	.word	0x0500000c


	//   ....[16]....
        /*008c*/ 	.word	0x0500000c


	//   ....[17]....
        /*0090*/ 	.word	0x0500000c


	//   ....[18]....
        /*0094*/ 	.word	0x0500000c


	//   ....[19]....
        /*0098*/ 	.word	0x0500000c


	//   ....[20]....
        /*009c*/ 	.word	0x0500000c


	//----- nvinfo : EIATTR_COOP_GROUP_INSTR_OFFSETS
	.align		4
.L_233:
        /*00a0*/ 	.byte	0x04, 0x28
        /*00a2*/ 	.short	(.L_235 - .L_234)


	//   ....[0]....
.L_234:
        /*00a4*/ 	.word	0x00000160


	//   ....[1]....
        /*00a8*/ 	.word	0x000001c0


	//   ....[2]....
        /*00ac*/ 	.word	0x000001d0


	//   ....[3]....
        /*00b0*/ 	.word	0x000001f0


	//   ....[4]....
        /*00b4*/ 	.word	0x00000200


	//   ....[5]....
        /*00b8*/ 	.word	0x00000240


	//   ....[6]....
        /*00bc*/ 	.word	0x00000250


	//   ....[7]....
        /*00c0*/ 	.word	0x00000290


	//   ....[8]....
        /*00c4*/ 	.word	0x000002a0


	//   ....[9]....
        /*00c8*/ 	.word	0x000002e0


	//   ....[10]....
        /*00cc*/ 	.word	0x000002f0


	//   ....[11]....
        /*00d0*/ 	.word	0x00000450


	//   ....[12]....
        /*00d4*/ 	.word	0x000004a0


	//   ....[13]....
        /*00d8*/ 	.word	0x00000510


	//   ....[14]....
        /*00dc*/ 	.word	0x00000560


	//   ....[15]....
        /*00e0*/ 	.word	0x000005d0


	//   ....[16]....
        /*00e4*/ 	.word	0x00000620


	//   ....[17]....
        /*00e8*/ 	.word	0x00000690


	//   ....[18]....
        /*00ec*/ 	.word	0x000006e0


	//   ....[19]....
        /*00f0*/ 	.word	0x00000750


	//   ....[20]....
        /*00f4*/ 	.word	0x000007a0


	//----- nvinfo : EIATTR_VRC_CTA_INIT_COUNT
	.align		4
.L_235:
        /*00f8*/ 	.byte	0x02, 0x4a
	.zero		1
	.zero		1


	//----- nvinfo : EIATTR_EXIT_INSTR_OFFSETS
	.align		4
        /*00fc*/ 	.byte	0x04, 0x1c
        /*00fe*/ 	.short	(.L_237 - .L_236)


	//   ....[0]....
.L_236:
        /*0100*/ 	.word	0x000003a0


	//   ....[1]....
        /*0104*/ 	.word	0x000003f0


	//----- nvinfo : EIATTR_CRS_STACK_SIZE
	.align		4
.L_237:
        /*0108*/ 	.byte	0x04, 0x1e
        /*010a*/ 	.short	(.L_239 - .L_238)
.L_238:
        /*010c*/ 	.word	0x00000000


	//----- nvinfo : EIATTR_CBANK_PARAM_SIZE
	.align		4
.L_239:
        /*0110*/ 	.byte	0x03, 0x19
        /*0112*/ 	.short	0x0018


	//----- nvinfo : EIATTR_PARAM_CBANK
	.align		4
        /*0114*/ 	.byte	0x04, 0x0a
        /*0116*/ 	.short	(.L_241 - .L_240)
	.align		4
.L_240:
        /*0118*/ 	.word	index@(.nv.constant0._Z18reduce_reduce_syncILj64EEvPdS0_Pj)
        /*011c*/ 	.short	0x0380
        /*011e*/ 	.short	0x0018


	//----- nvinfo : EIATTR_SW_WAR
	.align		4
.L_241:
        /*0120*/ 	.byte	0x04, 0x36
        /*0122*/ 	.short	(.L_243 - .L_242)
.L_242:
        /*0124*/ 	.word	0x00000008
.L_243:


//--------------------- .nv.info._Z18reduce_reduce_syncILj32EEvPdS0_Pj --------------------------
	.section	.nv.info._Z18reduce_reduce_syncILj32EEvPdS0_Pj,"",@"SHT_CUDA_INFO"
	.sectionflags	@""
	.align	4


	//----- nvinfo : EIATTR_CUDA_API_VERSION
	.align		4
        /*0000*/ 	.byte	0x04, 0x37
        /*0002*/ 	.short	(.L_245 - .L_244)
.L_244:
        /*0004*/ 	.word	0x00000082


	//----- nvinfo : EIATTR_KPARAM_INFO
	.align		4
.L_245:
        /*0008*/ 	.byte	0x04, 0x17
        /*000a*/ 	.short	(.L_247 - .L_246)
.L_246:
        /*000c*/ 	.word	0x00000000
        /*0010*/ 	.short	0x0002
        /*0012*/ 	.short	0x0010
        /*0014*/ 	.byte	0x00, 0xf5, 0x21, 0x00


	//----- nvinfo : EIATTR_KPARAM_INFO
	.align		4
.L_247:
        /*0018*/ 	.byte	0x04, 0x17
        /*001a*/ 	.short	(.L_249 - .L_248)
.L_248:
        /*001c*/ 	.word	0x00000000
        /*0020*/ 	.short	0x0001
        /*0022*/ 	.short	0x0008
        /*0024*/ 	.byte	0x00, 0xf5, 0x21, 0x00


	//----- nvinfo : EIATTR_KPARAM_INFO
	.align		4
.L_249:
        /*0028*/ 	.byte	0x04, 0x17
        /*002a*/ 	.short	(.L_251 - .L_250)
.L_250:
        /*002c*/ 	.word	0x00000000
        /*0030*/ 	.short	0x0000
        /*0032*/ 	.short	0x0000
        /*0034*/ 	.byte	0x00, 0xf5, 0x21, 0x00


	//----- nvinfo : EIATTR_SPARSE_MMA_MASK
	.align		4
.L_251:
        /*0038*/ 	.byte	0x03, 0x50
        /*003a*/ 	.short	0x0000


	//----- nvinfo : EIATTR_MAXREG_COUNT
	.align		4
        /*003c*/ 	.byte	0x03, 0x1b
        /*003e*/ 	.short	0x00ff


	//----- nvinfo : EIATTR_MERCURY_ISA_VERSION
	.align		4
        /*0040*/ 	.byte	0x03, 0x5f
        /*0042*/ 	.short	0x0101


	//----- nvinfo : EIATTR_COOP_GROUP_MASK_REGIDS
	.align		4
        /*0044*/ 	.byte	0x04, 0x29
        /*0046*/ 	.short	(.L_253 - .L_252)


	//   ....[0]....
.L_252:
        /*0048*/ 	.word	0xffffffff


	//   ....[1]....
        /*004c*/ 	.word	0xffffffff


	//   ....[2]....
        /*0050*/ 	.word	0xffffffff


	//   ....[3]....
        /*0054*/ 	.word	0xffffffff


	//   ....[4]....
        /*0058*/ 	.word	0xffffffff


	//   ....[5]....
        /*005c*/ 	.word	0xffffffff


	//   ....[6]....
        /*0060*/ 	.word	0xffffffff


	//   ....[7]....
        /*0064*/ 	.word	0xffffffff


	//   ....[8]....
        /*0068*/ 	.word	0xffffffff


	//   ....[9]....
        /*006c*/ 	.word	0xffffffff


	//----- nvinfo : EIATTR_COOP_GROUP_INSTR_OFFSETS
	.align		4
.L_253:
        /*0070*/ 	.byte	0x04, 0x28
        /*0072*/ 	.short	(.L_255 - .L_254)


	//   ....[0]....
.L_254:
        /*0074*/ 	.word	0x00000080


	//   ....[1]....
        /*0078*/ 	.word	0x00000090


	//   ....[2]....
        /*007c*/ 	.word	0x000000b0


	//   ....[3]....
        /*0080*/ 	.word	0x000000c0


	//   ....[4]....
        /*0084*/ 	.word	0x000000e0


	//   ....[5]....
        /*0088*/ 	.word	0x000000f0


	//   ....[6]....
        /*008c*/ 	.word	0x00000110


	//   ....[7]....
        /*0090*/ 	.word	0x00000120


	//   ....[8]....
        /*0094*/ 	.word	0x00000140


	//   ....[9]....
        /*0098*/ 	.word	0x00000150


	//----- nvinfo : EIATTR_VRC_CTA_INIT_COUNT
	.align		4
.L_255:
        /*009c*/ 	.byte	0x02, 0x4a
	.zero		1
	.zero		1


	//----- nvinfo : EIATTR_EXIT_INSTR_OFFSETS
	.align		4
        /*00a0*/ 	.byte	0x04, 0x1c
        /*00a2*/ 	.short	(.L_257 - .L_256)


	//   ....[0]....
.L_256:
        /*00a4*/ 	.word	0x00000250


	//   ....[1]....
        /*00a8*/ 	.word	0x000002a0


	//----- nvinfo : EIATTR_CBANK_PARAM_SIZE
	.align		4
.L_257:
        /*00ac*/ 	.byte	0x03, 0x19
        /*00ae*/ 	.short	0x0018


	//----- nvinfo : EIATTR_PARAM_CBANK
	.align		4
        /*00b0*/ 	.byte	0x04, 0x0a
        /*00b2*/ 	.short	(.L_259 - .L_258)
	.align		4
.L_258:
        /*00b4*/ 	.word	index@(.nv.constant0._Z18reduce_reduce_syncILj32EEvPdS0_Pj)
        /*00b8*/ 	.short	0x0380
        /*00ba*/ 	.short	0x0018


	//----- nvinfo : EIATTR_SW_WAR
	.align		4
.L_259:
        /*00bc*/ 	.byte	0x04, 0x36
        /*00be*/ 	.short	(.L_261 - .L_260)
.L_260:
        /*00c0*/ 	.word	0x00000008
.L_261:


//--------------------- .nv.info._Z18reduce_small_shareILj1024EEvPdS0_Pj --------------------------
	.section	.nv.info._Z18reduce_small_shareILj1024EEvPdS0_Pj,"",@"SHT_CUDA_INFO"
	.sectionflags	@""
	.align	4


	//----- nvinfo : EIATTR_CUDA_API_VERSION
	.align		4
        /*0000*/ 	.byte	0x04, 0x37
        /*0002*/ 	.short	(.L_263 - .L_262)
.L_262:
        /*0004*/ 	.word	0x00000082


	//----- nvinfo : EIATTR_KPARAM_INFO
	.align		4
.L_263:
        /*0008*/ 	.byte	0x04, 0x17
        /*000a*/ 	.short	(.L_265 - .L_264)
.L_264:
        /*000c*/ 	.word	0x00000000
        /*0010*/ 	.short	0x0002
        /*0012*/ 	.short	0x0010
        /*0014*/ 	.byte	0x00, 0xf5, 0x21, 0x00


	//----- nvinfo : EIATTR_KPARAM_INFO
	.align		4
.L_265:
        /*0018*/ 	.byte	0x04, 0x17
        /*001a*/ 	.short	(.L_267 - .L_266)
.L_266:
        /*001c*/ 	.word	0x00000000
        /*0020*/ 	.short	0x0001
        /*0022*/ 	.short	0x0008
        /*0024*/ 	.byte	0x00, 0xf5, 0x21, 0x00


	//----- nvinfo : EIATTR_KPARAM_INFO
	.align		4
.L_267:
        /*0028*/ 	.byte	0x04, 0x17
        /*002a*/ 	.short	(.L_269 - .L_268)
.L_268:
        /*002c*/ 	.word	0x00000000
        /*0030*/ 	.short	0x0000
        /*0032*/ 	.short	0x0000
        /*0034*/ 	.byte	0x00, 0xf5, 0x21, 0x00


	//----- nvinfo : EIATTR_SPARSE_MMA_MASK
	.align		4
.L_269:
        /*0038*/ 	.byte	0x03, 0x50
        /*003a*/ 	.short	0x0000


	//----- nvinfo : EIATTR_MAXREG_COUNT
	.align		4
        /*003c*/ 	.byte	0x03, 0x1b
        /*003e*/ 	.short	0x00ff


	//----- nvinfo : EIATTR_NUM_BARRIERS
	.align		4
        /*0040*/ 	.byte	0x02, 0x4c
        /*0042*/ 	.byte	0x01
	.zero		1


	//----- nvinfo : EIATTR_MERCURY_ISA_VERSION
	.align		4
        /*0044*/ 	.byte	0x03, 0x5f
        /*0046*/ 	.short	0x0101


	//----- nvinfo : EIATTR_COOP_GROUP_MASK_REGIDS
	.align		4
        /*0048*/ 	.byte	0x04, 0x29
        /*004a*/ 	.short	(.L_271 - .L_270)


	//   ....[0]....
.L_270:
        /*004c*/ 	.word	0xffffffff


	//   ....[1]....
        /*0050*/ 	.word	0xffffffff


	//   ....[2]....
        /*0054*/ 	.word	0xffffffff


	//   ....[3]....
        /*0058*/ 	.word	0xffffffff


	//   ....[4]....
        /*005c*/ 	.word	0xffffffff


	//   ....[5]....
        /*0060*/ 	.word	0xffffffff


	//   ....[6]....
        /*0064*/ 	.word	0xffffffff


	//   ....[7]....
        /*0068*/ 	.word	0xffffffff


	//   ....[8]....
        /*006c*/ 	.word	0xffffffff


	//   ....[9]....
        /*0070*/ 	.word	0xffffffff


	//   ....[10]....
        /*0074*/ 	.word	0xffffffff


	//   ....[11]....
        /*0078*/ 	.word	0xffffffff


	//   ....[12]....
        /*007c*/ 	.word	0xffffffff


	//   ....[13]....
        /*0080*/ 	.word	0xffffffff


	//   ....[14]....
        /*0084*/ 	.word	0xffffffff


	//   ....[15]....
        /*0088*/ 	.word	0xffffffff


	//   ....[16]....
        /*008c*/ 	.word	0xffffffff


	//   ....[17]....
        /*0090*/ 	.word	0xffffffff


	//   ....[18]....
        /*0094*/ 	.word	0xffffffff


	//   ....[19]....
        /*0098*/ 	.word	0xffffffff


	//   ....[20]....
        /*009c*/ 	.word	0xffffffff


	//   ....[21]....
        /*00a0*/ 	.word	0x0500000c


	//   ....[22]....
        /*00a4*/ 	.word	0x0500000c


	//   ....[23]....
        /*00a8*/ 	.word	0x0500000c


	//   ....[24]....
        /*00ac*/ 	.word	0x0500000c


	//   ....[25]....
        /*00b0*/ 	.word	0x0500000c


	//   ....[26]....
        /*00b4*/ 	.word	0x0500000c


	//   ....[27]....
        /*00b8*/ 	.word	0x0500000c


	//   ....[28]....
        /*00bc*/ 	.word	0x0500000c


	//   ....[29]....
        /*00c0*/ 	.word	0x0500000c


	//   ....[30]....
        /*00c4*/ 	.word	0x0500000c


	//----- nvinfo : EIATTR_COOP_GROUP_INSTR_OFFSETS
	.align		4
.L_271:
        /*00c8*/ 	.byte	0x04, 0x28
        /*00ca*/ 	.short	(.L_273 - .L_272)


	//   ....[0]....
.L_272:
        /*00cc*/ 	.word	0x00000080


	//   ....[1]....
        /*00d0*/ 	.word	0x000000b0


	//   ....[2]....
        /*00d4*/ 	.word	0x00000100


	//   ....[3]....
        /*00d8*/ 	.word	0x00000110


	//   ....[4]....
        /*00dc*/ 	.word	0x00000170


	//   ....[5]....
        /*00e0*/ 	.word	0x00000180


	//   ....[6]....
        /*00e4*/ 	.word	0x000001c0


	//   ....[7]....
        /*00e8*/ 	.word	0x000001d0


	//   ....[8]....
        /*00ec*/ 	.word	0x00000210


	//   ....[9]....
        /*00f0*/ 	.word	0x00000220


	//   ....[10]....
        /*00f4*/ 	.word	0x00000250


	//   ....[11]....
        /*00f8*/ 	.word	0x000002f0


	//   ....[12]....
        /*00fc*/ 	.word	0x00000300


	//   ....[13]....
        /*0100*/ 	.word	0x00000320


	//   ....[14]....
        /*0104*/ 	.word	0x00000330


	//   ....[15]....
        /*0108*/ 	.word	0x00000370


	//   ....[16]....
        /*010c*/ 	.word	0x00000380


	//   ....[17]....
        /*0110*/ 	.word	0x000003c0


	//   ....[18]....
        /*0114*/ 	.word	0x000003d0


	//   ....[19]....
        /*0118*/ 	.word	0x000003f0


	//   ....[20]....
        /*011c*/ 	.word	0x00000400


	//   ....[21]....
        /*0120*/ 	.word	0x00000560


	//   ....[22]....
        /*0124*/ 	.word	0x000005b0


	//   ....[23]....
        /*0128*/ 	.word	0x00000620


	//   ....[24]....
        /*012c*/ 	.word	0x00000670


	//   ....[25]....
        /*0130*/ 	.word	0x000006e0


	//   ....[26]....
        /*0134*/ 	.word	0x00000730


	//   ....[27]....
        /*0138*/ 	.word	0x000007a0


	//   ....[28]....
        /*013c*/ 	.word	0x000007f0


	//   ....[29]....
        /*0140*/ 	.word	0x00000860


	//   ....[30]....
        /*0144*/ 	.word	0x000008b0


	//----- nvinfo : EIATTR_VRC_CTA_INIT_COUNT
	.align		4
.L_273:
        /*0148*/ 	.byte	0x02, 0x4a
	.zero		1
	.zero		1


	//----- nvinfo : EIATTR_EXIT_INSTR_OFFSETS
	.align		4
        /*014c*/ 	.byte	0x04, 0x1c
        /*014e*/ 	.short	(.L_275 - .L_274)


	//   ....[0]....
.L_274:
        /*0150*/ 	.word	0x000004b0


	//   ....[1]....
        /*0154*/ 	.word	0x00000500


	//----- nvinfo : EIATTR_CRS_STACK_SIZE
	.align		4
.L_275:
        /*0158*/ 	.byte	0x04, 0x1e
        /*015a*/ 	.short	(.L_277 - .L_276)
.L_276:
        /*015c*/ 	.word	0x00000000


	//----- nvinfo : EIATTR_CBANK_PARAM_SIZE
	.align		4
.L_277:
        /*0160*/ 	.byte	0x03, 0x19
        /*0162*/ 	.short	0x0018


	//----- nvinfo : EIATTR_PARAM_CBANK
	.align		4
        /*0164*/ 	.byte	0x04, 0x0a
        /*0166*/ 	.short	(.L_279 - .L_278)
	.align		4
.L_278:
        /*0168*/ 	.word	index@(.nv.constant0._Z18reduce_small_shareILj1024EEvPdS0_Pj)
        /*016c*/ 	.short	0x0380
        /*016e*/ 	.short	0x0018


	//----- nvinfo : EIATTR_SW_WAR
	.align		4
.L_279:
        /*0170*/ 	.byte	0x04, 0x36
        /*0172*/ 	.short	(.L_281 - .L_280)
.L_280:
        /*0174*/ 	.word	0x00000008
.L_281:


//--------------------- .nv.info._Z18reduce_small_shareILj512EEvPdS0_Pj --------------------------
	.section	.nv.info._Z18reduce_small_shareILj512EEvPdS0_Pj,"",@"SHT_CUDA_INFO"
	.sectionflags	@""
	.align	4


	//----- nvinfo : EIATTR_CUDA_API_VERSION
	.align		4
        /*0000*/ 	.byte	0x04, 0x37
        /*0002*/ 	.short	(.L_283 - .L_282)
.L_282:
        /*0004*/ 	.word	0x00000082


	//----- nvinfo : EIATTR_KPARAM_INFO
	.align		4
.L_283:
        /*0008*/ 	.byte	0x04, 0x17
        /*000a*/ 	.short	(.L_285 - .L_284)
.L_284:
        /*000c*/ 	.word	0x00000000
        /*0010*/ 	.short	0x0002
        /*0012*/ 	.short	0x0010
        /*0014*/ 	.byte	0x00, 0xf5, 0x21, 0x00


	//----- nvinfo : EIATTR_KPARAM_INFO
	.align		4
.L_285:
        /*0018*/ 	.byte	0x04, 0x17
        /*001a*/ 	.short	(.L_287 - .L_286)
.L_286:
        /*001c*/ 	.word	0x00000000
        /*0020*/ 	.short	0x0001
        /*0022*/ 	.short	0x0008
        /*0024*/ 	.byte	0x00, 0xf5, 0x21, 0x00


	//----- nvinfo : EIATTR_KPARAM_INFO
	.align		4
.L_287:
        /*0028*/ 	.byte	0x04, 0x17
        /*002a*/ 	.short	(.L_289 - .L_288)
.L_288:
        /*002c*/ 	.word	0x00000000
        /*0030*/ 	.short	0x0000
        /*0032*/ 	.short	0x0000
        /*0034*/ 	.byte	0x00, 0xf5, 0x21, 0x00


	//----- nvinfo : EIATTR_SPARSE_MMA_MASK
	.align		4
.L_289:
        /*0038*/ 	.byte	0x03, 0x50
        /*003a*/ 	.short	0x0000


	//----- nvinfo : EIATTR_MAXREG_COUNT
	.align		4
        /*003c*/ 	.byte	0x03, 0x1b
        /*003e*/ 	.short	0x00ff


	//----- nvinfo : EIATTR_NUM_BARRIERS
	.align		4
        /*0040*/ 	.byte	0x02, 0x4c
        /*0042*/ 	.byte	0x01
	.zero		1


	//----- nvinfo : EIATTR_MERCURY_ISA_VERSION
	.align		4
        /*0044*/ 	.byte	0x03, 0x5f
        /*0046*/ 	.short	0x0101


	//----- nvinfo : EIATTR_COOP_GROUP_MASK_REGIDS
	.align		4
        /*0048*/ 	.byte	0x04, 0x29
        /*004a*/ 	.short	(.L_291 - .L_290)


	//   ....[0]....
.L_290:
        /*004c*/ 	.word	0xffffffff


	//   ....[1]....
        /*0050*/ 	.word	0xffffffff


	//   ....[2]....
        /*0054*/ 	.word	0xffffffff


	//   ....[3]....
        /*0058*/ 	.word	0xffffffff


	//   ....[4]....
        /*005c*/ 	.word	0xffffffff


	//   ....[5]....
        /*0060*/ 	.word	0xffffffff


	//   ....[6]....
        /*0064*/ 	.word	0xffffffff


	//   ....[7]....
        /*0068*/ 	.word	0xffffffff


	//   ....[8]....
        /*006c*/ 	.word	0xffffffff


	//   ....[9]....
        /*0070*/ 	.word	0xffffffff


	//   ....[10]....
        /*0074*/ 	.word	0xffffffff


	//   ....[11]....
        /*0078*/ 	.word	0xffffffff


	//   ....[12]....
        /*007c*/ 	.word	0xffffffff


	//   ....[13]....
        /*0080*/ 	.word	0xffffffff


	//   ....[14]....
        /*0084*/ 	.word	0xffffffff


	//   ....[15]....
        /*0088*/ 	.word	0xffffffff


	//   ....[16]....
        /*008c*/ 	.word	0xffffffff


	//   ....[17]....
        /*0090*/ 	.word	0xffffffff


	//   ....[18]....
        /*0094*/ 	.word	0xffffffff


	//   ....[19]....
        /*0098*/ 	.word	0x0500000c


	//   ....[20]....
        /*009c*/ 	.word	0x0500000c


	//   ....[21]....
        /*00a0*/ 	.word	0x0500000c


	//   ....[22]....
        /*00a4*/ 	.word	0x0500000c


	//   ....[23]....
        /*00a8*/ 	.word	0x0500000c


	//   ....[24]....
        /*00ac*/ 	.word	0x0500000c


	//   ....[25]....
        /*00b0*/ 	.word	0x0500000c


	//   ....[26]....
        /*00b4*/ 	.word	0x0500000c


	//----- nvinfo : EIATTR_COOP_GROUP_INSTR_OFFSETS
	.align		4
.L_291:
        /*00b8*/ 	.byte	0x04, 0x28
        /*00ba*/ 	.short	(.L_293 - .L_292)


	//   ....[0]....
.L_292:
        /*00bc*/ 	.word	0x00000080


	//   ....[1]....
        /*00c0*/ 	.word	0x000000b0


	//   ....[2]....
        /*00c4*/ 	.word	0x00000100


	//   ....[3]....
        /*00c8*/ 	.word	0x00000110


	//   ....[4]....
        /*00cc*/ 	.word	0x00000170


	//   ....[5]....
        /*00d0*/ 	.word	0x00000180


	//   ....[6]....
        /*00d4*/ 	.word	0x000001c0


	//   ....[7]....
        /*00d8*/ 	.word	0x000001d0


	//   ....[8]....
        /*00dc*/ 	.word	0x00000210


	//   ....[9]....
        /*00e0*/ 	.word	0x00000220


	//   ....[10]....
        /*00e4*/ 	.word	0x00000250


	//   ....[11]....
        /*00e8*/ 	.word	0x000002f0


	//   ....[12]....
        /*00ec*/ 	.word	0x00000300


	//   ....[13]....
        /*00f0*/ 	.word	0x00000320


	//   ....[14]....
        /*00f4*/ 	.word	0x00000330


	//   ....[15]....
        /*00f8*/ 	.word	0x00000370


	//   ....[16]....
        /*00fc*/ 	.word	0x00000380


	//   ....[17]....
        /*0100*/ 	.word	0x000003c0


	//   ....[18]....
        /*0104*/ 	.word	0x000003d0


	//   ....[19]....
        /*0108*/ 	.word	0x00000530


	//   ....[20]....
        /*010c*/ 	.word	0x00000580


	//   ....[21]....
        /*0110*/ 	.word	0x000005f0


	//   ....[22]....
        /*0114*/ 	.word	0x00000640


	//   ....[23]....
        /*0118*/ 	.word	0x000006b0


	//   ....[24]....
        /*011c*/ 	.word	0x00000700


	//   ....[25]....
        /*0120*/ 	.word	0x00000770


	//   ....[26]....
        /*0124*/ 	.word	0x000007c0


	//----- nvinfo : EIATTR_VRC_CTA_INIT_COUNT
	.align		4
.L_293:
        /*0128*/ 	.byte	0x02, 0x4a
	.zero		1
	.zero		1


	//----- nvinfo : EIATTR_EXIT_INSTR_OFFSETS
	.align		4
        /*012c*/ 	.byte	0x04, 0x1c
        /*012e*/ 	.short	(.L_295 - .L_294)


	//   ....[0]....
.L_294:
        /*0130*/ 	.word	0x00000480


	//   ....[1]....
        /*0134*/ 	.word	0x000004d0


	//----- nvinfo : EIATTR_CRS_STACK_SIZE
	.align		4
.L_295:
        /*0138*/ 	.byte	0x04, 0x1e
        /*013a*/ 	.short	(.L_297 - .L_296)
.L_296:
        /*013c*/ 	.word	0x00000000


	//----- nvinfo : EIATTR_CBANK_PARAM_SIZE
	.align		4
.L_297:
        /*0140*/ 	.byte	0x03, 0x19
        /*0142*/ 	.short	0x0018


	//----- nvinfo : EIATTR_PARAM_CBANK
	.align		4
        /*0144*/ 	.byte	0x04, 0x0a
        /*0146*/ 	.short	(.L_299 - .L_298)
	.align		4
.L_298:
        /*0148*/ 	.word	index@(.nv.constant0._Z18reduce_small_shareILj512EEvPdS0_Pj)
        /*014c*/ 	.short	0x0380
        /*014e*/ 	.short	0x0018


	//----- nvinfo : EIATTR_SW_WAR
	.align		4
.L_299:
        /*0150*/ 	.byte	0x04, 0x36
        /*0152*/ 	.short	(.L_301 - .L_300)
.L_300:
        /*0154*/ 	.word	0x00000008
.L_301:


//--------------------- .nv.info._Z18reduce_small_shareILj256EEvPdS0_Pj --------------------------
	.section	.nv.info._Z18reduce_small_shareILj256EEvPdS0_Pj,"",@"SHT_CUDA_INFO"
	.sectionflags	@""
	.align	4


	//----- nvinfo : EIATTR_CUDA_API_VERSION
	.align		4
        /*0000*/ 	.byte	0x04, 0x37
        /*0002*/ 	.short	(.L_303 - .L_302)
.L_302:
        /*0004*/ 	.word	0x00000082


	//----- nvinfo : EIATTR_KPARAM_INFO
	.align		4
.L_303:
        /*0008*/ 	.byte	0x04, 0x17
        /*000a*/ 	.short	(.L_305 - .L_304)
.L_304:
        /*000c*/ 	.word	0x00000000
        /*0010*/ 	.short	0x0002
        /*0012*/ 	.short	0x0010
        /*0014*/ 	.byte	0x00, 0xf5, 0x21, 0x00


	//----- nvinfo : EIATTR_KPARAM_INFO
	.align		4
.L_305:
        /*0018*/ 	.byte	0x04, 0x17
        /*001a*/ 	.short	(.L_307 - .L_306)
.L_306:
        /*001c*/ 	.word	0x00000000
        /*0020*/ 	.short	0x0001
        /*0022*/ 	.short	0x0008
        /*0024*/ 	.byte	0x00, 0xf5, 0x21, 0x00


	//----- nvinfo : EIATTR_KPARAM_INFO
	.align		4
.L_307:
        /*0028*/ 	.byte	0x04, 0x17
        /*002a*/ 	.short	(.L_309 - .L_308)
.L_308:
        /*002c*/ 	.word	0x00000000
        /*0030*/ 	.short	0x0000
        /*0032*/ 	.short	0x0000
        /*0034*/ 	.byte	0x00, 0xf5, 0x21, 0x00


	//----- nvinfo : EIATTR_SPARSE_MMA_MASK
	.align		4
.L_309:
        /*0038*/ 	.byte	0x03, 0x50
        /*003a*/ 	.short	0x0000


	//----- nvinfo : EIATTR_MAXREG_COUNT
	.align		4
        /*003c*/ 	.byte	0x03, 0x1b
        /*003e*/ 	.short	0x00ff


	//----- nvinfo : EIATTR_NUM_BARRIERS
	.align		4
        /*0040*/ 	.byte	0x02, 0x4c
        /*0042*/ 	.byte	0x01
	.zero		1


	//----- nvinfo : EIATTR_MERCURY_ISA_VERSION
	.align		4
        /*0044*/ 	.byte	0x03, 0x5f
        /*0046*/ 	.short	0x0101


	//----- nvinfo : EIATTR_COOP_GROUP_MASK_REGIDS
	.align		4
        /*0048*/ 	.byte	0x04, 0x29
        /*004a*/ 	.short	(.L_311 - .L_310)


	//   ....[0]....
.L_310:
        /*004c*/ 	.word	0xffffffff


	//   ....[1]....
        /*0050*/ 	.word	0xffffffff


	//   ....[2]....
        /*0054*/ 	.word	0xffffffff


	//   ....[3]....
        /*0058*/ 	.word	0xffffffff


	//   ....[4]....
        /*005c*/ 	.word	0xffffffff


	//   ....[5]....
        /*0060*/ 	.word	0xffffffff


	//   ....[6]....
        /*0064*/ 	.word	0xffffffff


	//   ....[7]....
        /*0068*/ 	.word	0xffffffff


	//   ....[8]....
        /*006c*/ 	.word	0xffffffff


	//   ....[9]....
        /*0070*/ 	.word	0xffffffff


	//   ....[10]....
        /*0074*/ 	.word	0xffffffff


	//   ....[11]....
        /*0078*/ 	.word	0xffffffff


	//   ....[12]....
        /*007c*/ 	.word	0xffffffff


	//   ....[13]....
        /*0080*/ 	.word	0xffffffff


	//   ....[14]....
        /*0084*/ 	.word	0xffffffff


	//   ....[15]....
        /*0088*/ 	.word	0xffffffff


	//   ....[16]....
        /*008c*/ 	.word	0xffffffff


	//   ....[17]....
        /*0090*/ 	.word	0x0500000a


	//   ....[18]....
        /*0094*/ 	.word	0x0500000a


	//   ....[19]....
        /*0098*/ 	.word	0x0500000a


	//   ....[20]....
        /*009c*/ 	.word	0x0500000a


	//   ....[21]....
        /*00a0*/ 	.word	0x0500000a


	//   ....[22]....
        /*00a4*/ 	.word	0x0500000a


	//----- nvinfo : EIATTR_COOP_GROUP_INSTR_OFFSETS
	.align		4
.L_311:
        /*00a8*/ 	.byte	0x04, 0x28
        /*00aa*/ 	.short	(.L_313 - .L_312)


	//   ....[0]....
.L_312:
        /*00ac*/ 	.word	0x00000080


	//   ....[1]....
        /*00b0*/ 	.word	0x000000b0


	//   ....[2]....
        /*00b4*/ 	.word	0x00000100


	//   ....[3]....
        /*00b8*/ 	.word	0x00000110


	//   ....[4]....
        /*00bc*/ 	.word	0x00000170


	//   ....[5]....
        /*00c0*/ 	.word	0x00000180


	//   ....[6]....
        /*00c4*/ 	.word	0x000001c0


	//   ....[7]....
        /*00c8*/ 	.word	0x000001d0


	//   ....[8]....
        /*00cc*/ 	.word	0x00000210


	//   ....[9]....
        /*00d0*/ 	.word	0x00000220


	//   ....[10]....
        /*00d4*/ 	.word	0x00000250


	//   ....[11]....
        /*00d8*/ 	.word	0x000002f0


	//   ....[12]....
        /*00dc*/ 	.word	0x00000300


	//   ....[13]....
        /*00e0*/ 	.word	0x00000320


	//   ....[14]....
        /*00e4*/ 	.word	0x00000330


	//   ....[15]....
        /*00e8*/ 	.word	0x00000370


	//   ....[16]....
        /*00ec*/ 	.word	0x00000380


	//   ....[17]....
        /*00f0*/ 	.word	0x000004e0


	//   ....[18]....
        /*00f4*/ 	.word	0x00000530


	//   ....[19]....
        /*00f8*/ 	.word	0x000005a0


	//   ....[20]....
        /*00fc*/ 	.word	0x000005f0


	//   ....[21]....
        /*0100*/ 	.word	0x00000660


	//   ....[22]....
        /*0104*/ 	.word	0x000006b0


	//----- nvinfo : EIATTR_VRC_CTA_INIT_COUNT
	.align		4
.L_313:
        /*0108*/ 	.byte	0x02, 0x4a
	.zero		1
	.zero		1


	//----- nvinfo : EIATTR_EXIT_INSTR_OFFSETS
	.align		4
        /*010c*/ 	.byte	0x04, 0x1c
        /*010e*/ 	.short	(.L_315 - .L_314)


	//   ....[0]....
.L_314:
        /*0110*/ 	.word	0x00000430


	//   ....[1]....
        /*0114*/ 	.word	0x00000480


	//----- nvinfo : EIATTR_CRS_STACK_SIZE
	.align		4
.L_315:
        /*0118*/ 	.byte	0x04, 0x1e
        /*011a*/ 	.short	(.L_317 - .L_316)
.L_316:
        /*011c*/ 	.word	0x00000000


	//----- nvinfo : EIATTR_CBANK_PARAM_SIZE
	.align		4
.L_317:
        /*0120*/ 	.byte	0x03, 0x19
        /*0122*/ 	.short	0x0018


	//----- nvinfo : EIATTR_PARAM_CBANK
	.align		4
        /*0124*/ 	.byte	0x04, 0x0a
        /*0126*/ 	.short	(.L_319 - .L_318)
	.align		4
.L_318:
        /*0128*/ 	.word	index@(.nv.constant0._Z18reduce_small_shareILj256EEvPdS0_Pj)
        /*012c*/ 	.short	0x0380
        /*012e*/ 	.short	0x0018


	//----- nvinfo : EIATTR_SW_WAR
	.align		4
.L_319:
        /*0130*/ 	.byte	0x04, 0x36
        /*0132*/ 	.short	(.L_321 - .L_320)
.L_320:
        /*0134*/ 	.word	0x00000008
.L_321:


//--------------------- .nv.info._Z18reduce_small_shareILj128EEvPdS0_Pj --------------------------
	.section	.nv.info._Z18reduce_small_shareILj128EEvPdS0_Pj,"",@"SHT_CUDA_INFO"
	.sectionflags	@""
	.align	4


	//----- nvinfo : EIATTR_CUDA_API_VERSION
	.align		4
        /*0000*/ 	.byte	0x04, 0x37
        /*0002*/ 	.short	(.L_323 - .L_322)
.L_322:
        /*0004*/ 	.word	0x00000082


	//----- nvinfo : EIATTR_KPARAM_INFO
	.align		4
.L_323:
        /*0008*/ 	.byte	0x04, 0x17
        /*000a*/ 	.short	(.L_325 - .L_324)
.L_324:
        /*000c*/ 	.word	0x00000000
        /*0010*/ 	.short	0x0002
        /*0012*/ 	.short	0x0010
        /*0014*/ 	.byte	0x00, 0xf5, 0x21, 0x00


	//----- nvinfo : EIATTR_KPARAM_INFO
	.align		4
.L_325:
        /*0018*/ 	.byte	0x04, 0x17
        /*001a*/ 	.short	(.L_327 - .L_326)
.L_326:
        /*001c*/ 	.word	0x00000000
        /*0020*/ 	.short	0x0001
        /*0022*/ 	.short	0x0008
        /*0024*/ 	.byte	0x00, 0xf5, 0x21, 0x00


	//----- nvinfo : EIATTR_KPARAM_INFO
	.align		4
.L_327:
        /*0028*/ 	.byte	0x04, 0x17
        /*002a*/ 	.short	(.L_329 - .L_328)
.L_328:
        /*002c*/ 	.word	0x00000000
        /*0030*/ 	.short	0x0000
        /*0032*/ 	.short	0x0000
        /*0034*/ 	.byte	0x00, 0xf5, 0x21, 0x00


	//----- nvinfo : EIATTR_SPARSE_MMA_MASK
	.align		4
.L_329:
        /*0038*/ 	.byte	0x03, 0x50
        /*003a*/ 	.short	0x0000


	//----- nvinfo : EIATTR_MAXREG_COUNT
	.align		4
        /*003c*/ 	.byte	0x03, 0x1b
        /*003e*/ 	.short	0x00ff


	//----- nvinfo : EIATTR_NUM_BARRIERS
	.align		4
        /*0040*/ 	.byte	0x02, 0x4c
        /*0042*/ 	.byte	0x01
	.zero		1


	//----- nvinfo : EIATTR_MERCURY_ISA_VERSION
	.align		4
        /*0044*/ 	.byte	0x03, 0x5f
        /*0046*/ 	.short	0x0101


	//----- nvinfo : EIATTR_COOP_GROUP_MASK_REGIDS
	.align		4
        /*0048*/ 	.byte	0x04, 0x29
        /*004a*/ 	.short	(.L_331 - .L_330)


	//   ....[0]....
.L_330:
        /*004c*/ 	.word	0xffffffff


	//   ....[1]....
        /*0050*/ 	.word	0xffffffff


	//   ....[2]....
        /*0054*/ 	.word	0xffffffff


	//   ....[3]....
        /*0058*/ 	.word	0xffffffff


	//   ....[4]....
        /*005c*/ 	.word	0xffffffff


	//   ....[5]....
        /*0060*/ 	.word	0xffffffff


	//   ....[6]....
        /*0064*/ 	.word	0xffffffff


	//   ....[7]....
        /*0068*/ 	.word	0xffffffff


	//   ....[8]....
        /*006c*/ 	.word	0xffffffff


	//   ....[9]....
        /*0070*/ 	.word	0xffffffff


	//   ....[10]....
        /*0074*/ 	.word	0xffffffff


	//   ....[11]....
        /*0078*/ 	.word	0xffffffff


	//   ....[12]....
        /*007c*/ 	.word	0xffffffff


	//   ....[13]....
        /*0080*/ 	.word	0xffffffff


	//   ....[14]....
        /*0084*/ 	.word	0xffffffff


	//   ....[15]....
        /*0088*/ 	.word	0x05000008


	//   ....[16]....
        /*008c*/ 	.word	0x05000008


	//   ....[17]....
        /*0090*/ 	.word	0x05000008


	//   ....[18]....
        /*0094*/ 	.word	0x05000008


	//----- nvinfo : EIATTR_COOP_GROUP_INSTR_OFFSETS
	.align		4
.L_331:
        /*0098*/ 	.byte	0x04, 0x28
        /*009a*/ 	.short	(.L_333 - .L_332)


	//   ....[0]....
.L_332:
        /*009c*/ 	.word	0x00000080


	//   ....[1]....
        /*00a0*/ 	.word	0x000000b0


	//   ....[2]....
        /*00a4*/ 	.word	0x00000100


	//   ....[3]....
        /*00a8*/ 	.word	0x00000110


	//   ....[4]....
        /*00ac*/ 	.word	0x00000170


	//   ....[5]....
        /*00b0*/ 	.word	0x00000180


	//   ....[6]....
        /*00b4*/ 	.word	0x000001c0


	//   ....[7]....
        /*00b8*/ 	.word	0x000001d0


	//   ....[8]....
        /*00bc*/ 	.word	0x00000210


	//   ....[9]....
        /*00c0*/ 	.word	0x00000220


	//   ....[10]....
        /*00c4*/ 	.word	0x00000250


	//   ....[11]....
        /*00c8*/ 	.word	0x000002f0


	//   ....[12]....
        /*00cc*/ 	.word	0x00000300


	//   ....[13]....
        /*00d0*/ 	.word	0x00000320


	//   ....[14]....
        /*00d4*/ 	.word	0x00000330


	//   ....[15]....
        /*00d8*/ 	.word	0x00000490


	//   ....[16]....
        /*00dc*/ 	.word	0x000004e0


	//   ....[17]....
        /*00e0*/ 	.word	0x00000550


	//   ....[18]....
        /*00e4*/ 	.word	0x000005a0


	//----- nvinfo : EIATTR_VRC_CTA_INIT_COUNT
	.align		4
.L_333:
        /*00e8*/ 	.byte	0x02, 0x4a
	.zero		1
	.zero		1


	//----- nvinfo : EIATTR_EXIT_INSTR_OFFSETS
	.align		4
        /*00ec*/ 	.byte	0x04, 0x1c
        /*00ee*/ 	.short	(.L_335 - .L_334)


	//   ....[0]....
.L_334:
        /*00f0*/ 	.word	0x000003e0


	//   ....[1]....
        /*00f4*/ 	.word	0x00000430


	//----- nvinfo : EIATTR_CRS_STACK_SIZE
	.align		4
.L_335:
        /*00f8*/ 	.byte	0x04, 0x1e
        /*00fa*/ 	.short	(.L_337 - .L_336)
.L_336:
        /*00fc*/ 	.word	0x00000000


	//----- nvinfo : EIATTR_CBANK_PARAM_SIZE
	.align		4
.L_337:
        /*0100*/ 	.byte	0x03, 0x19
        /*0102*/ 	.short	0x0018


	//----- nvinfo : EIATTR_PARAM_CBANK
	.align		4
        /*0104*/ 	.byte	0x04, 0x0a
        /*0106*/ 	.short	(.L_339 - .L_338)
	.align		4
.L_338:
        /*0108*/ 	.word	index@(.nv.constant0._Z18reduce_small_shareILj128EEvPdS0_Pj)
        /*010c*/ 	.short	0x0380
        /*010e*/ 	.short	0x0018


	//----- nvinfo : EIATTR_SW_WAR
	.align		4
.L_339:
        /*0110*/ 	.byte	0x04, 0x36
        /*0112*/ 	.short	(.L_341 - .L_340)
.L_340:
        /*0114*/ 	.word	0x00000008
.L_341:


//--------------------- .nv.info._Z18reduce_small_shareILj64EEvPdS0_Pj --------------------------
	.section	.nv.info._Z18reduce_small_shareILj64EEvPdS0_Pj,"",@"SHT_CUDA_INFO"
	.sectionflags	@""
	.align	4


	//----- nvinfo : EIATTR_CUDA_API_VERSION
	.align		4
        /*0000*/ 	.byte	0x04, 0x37
        /*0002*/ 	.short	(.L_343 - .L_342)
.L_342:
        /*0004*/ 	.word	0x00000082


	//----- nvinfo : EIATTR_KPARAM_INFO
	.align		4
.L_343:
        /*0008*/ 	.byte	0x04, 0x17
        /*000a*/ 	.short	(.L_345 - .L_344)
.L_344:
        /*000c*/ 	.word	0x00000000
        /*0010*/ 	.short	0x0002
        /*0012*/ 	.short	0x0010
        /*0014*/ 	.byte	0x00, 0xf5, 0x21, 0x00


	//----- nvinfo : EIATTR_KPARAM_INFO
	.align		4
.L_345:
        /*0018*/ 	.byte	0x04, 0x17
        /*001a*/ 	.short	(.L_347 - .L_346)
.L_346:
        /*001c*/ 	.word	0x00000000
        /*0020*/ 	.short	0x0001
        /*0022*/ 	.short	0x0008
        /*0024*/ 	.byte	0x00, 0xf5, 0x21, 0x00


	//----- nvinfo : EIATTR_KPARAM_INFO
	.align		4
.L_347:
        /*0028*/ 	.byte	0x04, 0x17
        /*002a*/ 	.short	(.L_349 - .L_348)
.L_348:
        /*002c*/ 	.word	0x00000000
        /*0030*/ 	.short	0x0000
        /*0032*/ 	.short	0x0000
        /*0034*/ 	.byte	0x00, 0xf5, 0x21, 0x00


	//----- nvinfo : EIATTR_SPARSE_MMA_MASK
	.align		4
.L_349:
        /*0038*/ 	.byte	0x03, 0x50
        /*003a*/ 	.short	0x0000


	//----- nvinfo : EIATTR_MAXREG_COUNT
	.align		4
        /*003c*/ 	.byte	0x03, 0x1b
        /*003e*/ 	.short	0x00ff


	//----- nvinfo : EIATTR_NUM_BARRIERS
	.align		4
        /*0040*/ 	.byte	0x02, 0x4c
        /*0042*/ 	.byte	0x01
	.zero		1


	//----- nvinfo : EIATTR_MERCURY_ISA_VERSION
	.align		4
        /*0044*/ 	.byte	0x03, 0x5f
        /*0046*/ 	.short	0x0101


	//----- nvinfo : EIATTR_COOP_GROUP_MASK_REGIDS
	.align		4
        /*0048*/ 	.byte	0x04, 0x29
        /*004a*/ 	.short	(.L_351 - .L_350)


	//   ....[0]....
.L_350:
        /*004c*/ 	.word	0xffffffff


	//   ....[1]....
        /*0050*/ 	.word	0xffffffff


	//   ....[2]....
        /*0054*/ 	.word	0xffffffff


	//   ....[3]....
        /*0058*/ 	.word	0xffffffff


	//   ....[4]....
        /*005c*/ 	.word	0xffffffff


	//   ....[5]....
        /*0060*/ 	.word	0xffffffff


	//   ....[6]....
        /*0064*/ 	.word	0xffffffff


	//   ....[7]....
        /*0068*/ 	.word	0xffffffff


	//   ....[8]....
        /*006c*/ 	.word	0xffffffff


	//   ....[9]....
        /*0070*/ 	.word	0xffffffff


	//   ....[10]....
        /*0074*/ 	.word	0xffffffff


	//   ....[11]....
        /*0078*/ 	.word	0xffffffff


	//   ....[12]....
        /*007c*/ 	.word	0xffffffff


	//   ....[13]....
        /*0080*/ 	.word	0x05000008


	//   ....[14]....
        /*0084*/ 	.word	0x05000008


	//----- nvinfo : EIATTR_COOP_GROUP_INSTR_OFFSETS
	.align		4
.L_351:
        /*0088*/ 	.byte	0x04, 0x28
        /*008a*/ 	.short	(.L_353 - .L_352)


	//   ....[0]....
.L_352:
        /*008c*/ 	.word	0x00000080


	//   ....[1]....
        /*0090*/ 	.word	0x000000b0


	//   ....[2]....
        /*0094*/ 	.word	0x00000100


	//   ....[3]....
        /*0098*/ 	.word	0x00000110


	//   ....[4]....
        /*009c*/ 	.word	0x00000170


	//   ....[5]....
        /*00a0*/ 	.word	0x00000180


	//   ....[6]....
        /*00a4*/ 	.word	0x000001c0


	//   ....[7]....
        /*00a8*/ 	.word	0x000001d0


	//   ....[8]....
        /*00ac*/ 	.word	0x00000210


	//   ....[9]....
        /*00b0*/ 	.word	0x00000220


	//   ....[10]....
        /*00b4*/ 	.word	0x00000250


	//   ....[11]....
        /*00b8*/ 	.word	0x000002f0


	//   ....[12]....
        /*00bc*/ 	.word	0x00000300


	//   ....[13]....
        /*00c0*/ 	.word	0x00000460


	//   ....[14]....
        /*00c4*/ 	.word	0x000004b0


	//----- nvinfo : EIATTR_VRC_CTA_INIT_COUNT
	.align		4
.L_353:
        /*00c8*/ 	.byte	0x02, 0x4a
	.zero		1
	.zero		1


	//----- nvinfo : EIATTR_EXIT_INSTR_OFFSETS
	.align		4
        /*00cc*/ 	.byte	0x04, 0x1c
        /*00ce*/ 	.short	(.L_355 - .L_354)


	//   ....[0]....
.L_354:
        /*00d0*/ 	.word	0x000003b0


	//   ....[1]....
        /*00d4*/ 	.word	0x00000400


	//----- nvinfo : EIATTR_CRS_STACK_SIZE
	.align		4
.L_355:
        /*00d8*/ 	.byte	0x04, 0x1e
        /*00da*/ 	.short	(.L_357 - .L_356)
.L_356:
        /*00dc*/ 	.word	0x00000000


	//----- nvinfo : EIATTR_CBANK_PARAM_SIZE
	.align		4
.L_357:
        /*00e0*/ 	.byte	0x03, 0x19
        /*00e2*/ 	.short	0x0018


	//----- nvinfo : EIATTR_PARAM_CBANK
	.align		4
        /*00e4*/ 	.byte	0x04, 0x0a
        /*00e6*/ 	.short	(.L_359 - .L_358)
	.align		4
.L_358:
        /*00e8*/ 	.word	index@(.nv.constant0._Z18reduce_small_shareILj64EEvPdS0_Pj)
        /*00ec*/ 	.short	0x0380
        /*00ee*/ 	.short	0x0018


	//----- nvinfo : EIATTR_SW_WAR
	.align		4
.L_359:
        /*00f0*/ 	.byte	0x04, 0x36
        /*00f2*/ 	.short	(.L_361 - .L_360)
.L_360:
        /*00f4*/ 	.word	0x00000008
.L_361:


//--------------------- .nv.info._Z18reduce_small_shareILj32EEvPdS0_Pj --------------------------
	.section	.nv.info._Z18reduce_small_shareILj32EEvPdS0_Pj,"",@"SHT_CUDA_INFO"
	.sectionflags	@""
	.align	4


	//----- nvinfo : EIATTR_CUDA_API_VERSION
	.align		4
        /*0000*/ 	.byte	0x04, 0x37
        /*0002*/ 	.short	(.L_363 - .L_362)
.L_362:
        /*0004*/ 	.word	0x00000082


	//----- nvinfo : EIATTR_KPARAM_INFO
	.align		4
.L_363:
        /*0008*/ 	.byte	0x04, 0x17
        /*000a*/ 	.short	(.L_365 - .L_364)
.L_364:
        /*000c*/ 	.word	0x00000000
        /*0010*/ 	.short	0x0002
        /*0012*/ 	.short	0x0010
        /*0014*/ 	.byte	0x00, 0xf5, 0x21, 0x00


	//----- nvinfo : EIATTR_KPARAM_INFO
	.align		4
.L_365:
        /*0018*/ 	.byte	0x04, 0x17
        /*001a*/ 	.short	(.L_367 - .L_366)
.L_366:
        /*001c*/ 	.word	0x00000000
        /*0020*/ 	.short	0x0001
        /*0022*/ 	.short	0x0008
        /*0024*/ 	.byte	0x00, 0xf5, 0x21, 0x00


	//----- nvinfo : EIATTR_KPARAM_INFO
	.align		4
.L_367:
        /*0028*/ 	.byte	0x04, 0x17
        /*002a*/ 	.short	(.L_369 - .L_368)
.L_368:
        /*002c*/ 	.word	0x00000000
        /*0030*/ 	.short	0x0000
        /*0032*/ 	.short	0x0000
        /*0034*/ 	.byte	0x00, 0xf5, 0x21, 0x00


	//----- nvinfo : EIATTR_SPARSE_MMA_MASK
	.align		4
.L_369:
        /*0038*/ 	.byte	0x03, 0x50
        /*003a*/ 	.short	0x0000


	//----- nvinfo : EIATTR_MAXREG_COUNT
	.align		4
        /*003c*/ 	.byte	0x03, 0x1b
        /*003e*/ 	.short	0x00ff


	//----- nvinfo : EIATTR_MERCURY_ISA_VERSION
	.align		4
        /*0040*/ 	.byte	0x03, 0x5f
        /*0042*/ 	.short	0x0101


	//----- nvinfo : EIATTR_COOP_GROUP_MASK_REGIDS
	.align		4
        /*0044*/ 	.byte	0x04, 0x29
        /*0046*/ 	.short	(.L_371 - .L_370)


	//   ....[0]....
.L_370:
        /*0048*/ 	.word	0xffffffff


	//   ....[1]....
        /*004c*/ 	.word	0xffffffff


	//   ....[2]....
        /*0050*/ 	.word	0xffffffff


	//   ....[3]....
        /*0054*/ 	.word	0xffffffff


	//   ....[4]....
        /*0058*/ 	.word	0xffffffff


	//   ....[5]....
        /*005c*/ 	.word	0xffffffff


	//   ....[6]....
        /*0060*/ 	.word	0xffffffff


	//   ....[7]....
        /*0064*/ 	.word	0xffffffff


	//   ....[8]....
        /*0068*/ 	.word	0xffffffff


	//   ....[9]....
        /*006c*/ 	.word	0xffffffff


	//----- nvinfo : EIATTR_COOP_GROUP_INSTR_OFFSETS
	.align		4
.L_371:
        /*0070*/ 	.byte	0x04, 0x28
        /*0072*/ 	.short	(.L_373 - .L_372)


	//   ....[0]....
.L_372:
        /*0074*/ 	.word	0x00000080


	//   ....[1]....
        /*0078*/ 	.word	0x00000090


	//   ....[2]....
        /*007c*/ 	.word	0x000000b0


	//   ....[3]....
        /*0080*/ 	.word	0x000000c0


	//   ....[4]....
        /*0084*/ 	.word	0x000000e0


	//   ....[5]....
        /*0088*/ 	.word	0x000000f0


	//   ....[6]....
        /*008c*/ 	.word	0x00000110


	//   ....[7]....
        /*0090*/ 	.word	0x00000120


	//   ....[8]....
        /*0094*/ 	.word	0x00000140


	//   ....[9]....
        /*0098*/ 	.word	0x00000150


	//----- nvinfo : EIATTR_VRC_CTA_INIT_COUNT
	.align		4
.L_373:
        /*009c*/ 	.byte	0x02, 0x4a
	.zero		1
	.zero		1


	//----- nvinfo : EIATTR_EXIT_INSTR_OFFSETS
	.align		4
        /*00a0*/ 	.byte	0x04, 0x1c
        /*00a2*/ 	.short	(.L_375 - .L_374)


	//   ....[0]....
.L_374:
        /*00a4*/ 	.word	0x00000250


	//   ....[1]....
        /*00a8*/ 	.word	0x000002a0


	//----- nvinfo : EIATTR_CBANK_PARAM_SIZE
	.align		4
.L_375:
        /*00ac*/ 	.byte	0x03, 0x19
        /*00ae*/ 	.short	0x0018


	//----- nvinfo : EIATTR_PARAM_CBANK
	.align		4
        /*00b0*/ 	.byte	0x04, 0x0a
        /*00b2*/ 	.short	(.L_377 - .L_376)
	.align		4
.L_376:
        /*00b4*/ 	.word	index@(.nv.constant0._Z18reduce_small_shareILj32EEvPdS0_Pj)
        /*00b8*/ 	.short	0x0380
        /*00ba*/ 	.short	0x0018


	//----- nvinfo : EIATTR_SW_WAR
	.align		4
.L_377:
        /*00bc*/ 	.byte	0x04, 0x36
        /*00be*/ 	.short	(.L_379 - .L_378)
.L_378:
        /*00c0*/ 	.word	0x00000008
.L_379:


//--------------------- .nv.info._Z10reduce_optILj1024EEvPdS0_Pj --------------------------
	.section	.nv.info._Z10reduce_optILj1024EEvPdS0_Pj,"",@"SHT_CUDA_INFO"
	.sectionflags	@""
	.align	4


	//----- nvinfo : EIATTR_CUDA_API_VERSION
	.align		4
        /*0000*/ 	.byte	0x04, 0x37
        /*0002*/ 	.short	(.L_381 - .L_380)
.L_380:
        /*0004*/ 	.word	0x00000082


	//----- nvinfo : EIATTR_KPARAM_INFO
	.align		4
.L_381:
        /*0008*/ 	.byte	0x04, 0x17
        /*000a*/ 	.short	(.L_383 - .L_382)
.L_382:
        /*000c*/ 	.word	0x00000000
        /*0010*/ 	.short	0x0002
        /*0012*/ 	.short	0x0010
        /*0014*/ 	.byte	0x00, 0xf5, 0x21, 0x00


	//----- nvinfo : EIATTR_KPARAM_INFO
	.align		4
.L_383:
        /*0018*/ 	.byte	0x04, 0x17
        /*001a*/ 	.short	(.L_385 - .L_384)
.L_384:
        /*001c*/ 	.word	0x00000000
        /*0020*/ 	.short	0x0001
        /*0022*/ 	.short	0x0008
        /*0024*/ 	.byte	0x00, 0xf5, 0x21, 0x00


	//----- nvinfo : EIATTR_KPARAM_INFO
	.align		4
.L_385:
        /*0028*/ 	.byte	0x04, 0x17
        /*002a*/ 	.short	(.L_387 - .L_386)
.L_386:
        /*002c*/ 	.word	0x00000000
        /*0030*/ 	.short	0x0000
        /*0032*/ 	.short	0x0000
        /*0034*/ 	.byte	0x00, 0xf5, 0x21, 0x00


	//----- nvinfo : EIATTR_SPARSE_MMA_MASK
	.align		4
.L_387:
        /*0038*/ 	.byte	0x03, 0x50
        /*003a*/ 	.short	0x0000


	//----- nvinfo : EIATTR_MAXREG_COUNT
	.align		4
        /*003c*/ 	.byte	0x03, 0x1b
        /*003e*/ 	.short	0x00ff


	//----- nvinfo : EIATTR_NUM_BARRIERS
	.align		4
        /*0040*/ 	.byte	0x02, 0x4c
        /*0042*/ 	.byte	0x01
	.zero		1


	//----- nvinfo : EIATTR_MERCURY_ISA_VERSION
	.align		4
        /*0044*/ 	.byte	0x03, 0x5f
        /*0046*/ 	.short	0x0101


	//----- nvinfo : EIATTR_COOP_GROUP_MASK_REGIDS
	.align		4
        /*0048*/ 	.byte	0x04, 0x29
        /*004a*/ 	.short	(.L_389 - .L_388)


	//   ....[0]....
.L_388:
        /*004c*/ 	.word	0xffffffff


	//   ....[1]....
        /*0050*/ 	.word	0xffffffff


	//   ....[2]....
        /*0054*/ 	.word	0xffffffff


	//   ....[3]....
        /*0058*/ 	.word	0xffffffff


	//   ....[4]....
        /*005c*/ 	.word	0xffffffff


	//   ....[5]....
        /*0060*/ 	.word	0xffffffff


	//   ....[6]....
        /*0064*/ 	.word	0xffffffff


	//   ....[7]....
        /*0068*/ 	.word	0xffffffff


	//   ....[8]....
        /*006c*/ 	.word	0xffffffff


	//   ....[9]....
        /*0070*/ 	.word	0xffffffff


	//   ....[10]....
        /*0074*/ 	.word	0xffffffff


	//   ....[11]....
        /*0078*/ 	.word	0xffffffff


	//   ....[12]....
        /*007c*/ 	.word	0xffffffff


	//   ....[13]....
        /*0080*/ 	.word	0xffffffff


	//   ....[14]....
        /*0084*/ 	.word	0xffffffff


	//   ....[15]....
        /*0088*/ 	.word	0x0500000c


	//   ....[16]....
        /*008c*/ 	.word	0x0500000c


	//   ....[17]....
        /*0090*/ 	.word	0x0500000c


	//   ....[18]....
        /*0094*/ 	.word	0x0500000c


	//   ....[19]....
        /*0098*/ 	.word	0x0500000c


	//   ....[20]....
        /*009c*/ 	.word	0x0500000c


	//   ....[21]....
        /*00a0*/ 	.word	0x0500000c


	//   ....[22]....
        /*00a4*/ 	.word	0x0500000c


	//   ....[23]....
        /*00a8*/ 	.word	0x0500000c


	//   ....[24]....
        /*00ac*/ 	.word	0x0500000c


	//----- nvinfo : EIATTR_COOP_GROUP_INSTR_OFFSETS
	.align		4
.L_389:
        /*00b0*/ 	.byte	0x04, 0x28
        /*00b2*/ 	.short	(.L_391 - .L_390)


	//   ....[0]....
.L_390:
        /*00b4*/ 	.word	0x00000190


	//   ....[1]....
        /*00b8*/ 	.word	0x000001d0


	//   ....[2]....
        /*00bc*/ 	.word	0x00000220


	//   ....[3]....
        /*00c0*/ 	.word	0x00000270


	//   ....[4]....
        /*00c4*/ 	.word	0x000002b0


	//   ....[5]....
        /*00c8*/ 	.word	0x00000320


	//   ....[6]....
        /*00cc*/ 	.word	0x00000330


	//   ....[7]....
        /*00d0*/ 	.word	0x00000350


	//   ....[8]....
        /*00d4*/ 	.word	0x00000360


	//   ....[9]....
        /*00d8*/ 	.word	0x000003a0


	//   ....[10]....
        /*00dc*/ 	.word	0x000003b0


	//   ....[11]....
        /*00e0*/ 	.word	0x000003f0


	//   ....[12]....
        /*00e4*/ 	.word	0x00000400


	//   ....[13]....
        /*00e8*/ 	.word	0x00000440


	//   ....[14]....
        /*00ec*/ 	.word	0x00000450


	//   ....[15]....
        /*00f0*/ 	.word	0x000005b0


	//   ....[16]....
        /*00f4*/ 	.word	0x00000600


	//   ....[17]....
        /*00f8*/ 	.word	0x00000670


	//   ....[18]....
        /*00fc*/ 	.word	0x000006c0


	//   ....[19]....
        /*0100*/ 	.word	0x00000730


	//   ....[20]....
        /*0104*/ 	.word	0x00000780


	//   ....[21]....
        /*0108*/ 	.word	0x000007f0


	//   ....[22]....
        /*010c*/ 	.word	0x00000840


	//   ....[23]....
        /*0110*/ 	.word	0x000008b0


	//   ....[24]....
        /*0114*/ 	.word	0x00000900


	//----- nvinfo : EIATTR_VRC_CTA_INIT_COUNT
	.align		4
.L_391:
        /*0118*/ 	.byte	0x02, 0x4a
	.zero		1
	.zero		1


	//----- nvinfo : EIATTR_EXIT_INSTR_OFFSETS
	.align		4
        /*011c*/ 	.byte	0x04, 0x1c
        /*011e*/ 	.short	(.L_393 - .L_392)


	//   ....[0]....
.L_392:
        /*0120*/ 	.word	0x00000500


	//   ....[1]....
        /*0124*/ 	.word	0x00000550


	//----- nvinfo : EIATTR_CRS_STACK_SIZE
	.align		4
.L_393:
        /*0128*/ 	.byte	0x04, 0x1e
        /*012a*/ 	.short	(.L_395 - .L_394)
.L_394:
        /*012c*/ 	.word	0x00000000


	//----- nvinfo : EIATTR_CBANK_PARAM_SIZE
	.align		4
.L_395:
        /*0130*/ 	.byte	0x03, 0x19
        /*0132*/ 	.short	0x0018


	//----- nvinfo : EIATTR_PARAM_CBANK
	.align		4
        /*0134*/ 	.byte	0x04, 0x0a
        /*0136*/ 	.short	(.L_397 - .L_396)
	.align		4
.L_396:
        /*0138*/ 	.word	index@(.nv.constant0._Z10reduce_optILj1024EEvPdS0_Pj)
        /*013c*/ 	.short	0x0380
        /*013e*/ 	.short	0x0018


	//----- nvinfo : EIATTR_SW_WAR
	.align		4
.L_397:
        /*0140*/ 	.byte	0x04, 0x36
        /*0142*/ 	.short	(.L_399 - .L_398)
.L_398:
        /*0144*/ 	.word	0x00000008
.L_399:


//--------------------- .nv.info._Z10reduce_optILj512EEvPdS0_Pj --------------------------
	.section	.nv.info._Z10reduce_optILj512EEvPdS0_Pj,"",@"SHT_CUDA_INFO"
	.sectionflags	@""
	.align	4


	//----- nvinfo : EIATTR_CUDA_API_VERSION
	.align		4
        /*0000*/ 	.byte	0x04, 0x37
        /*0002*/ 	.short	(.L_401 - .L_400)
.L_400:
        /*0004*/ 	.word	0x00000082


	//----- nvinfo : EIATTR_KPARAM_INFO
	.align		4
.L_401:
        /*0008*/ 	.byte	0x04, 0x17
        /*000a*/ 	.short	(.L_403 - .L_402)
.L_402:
        /*000c*/ 	.word	0x00000000
        /*0010*/ 	.short	0x0002
        /*0012*/ 	.short	0x0010
        /*0014*/ 	.byte	0x00, 0xf5, 0x21, 0x00


	//----- nvinfo : EIATTR_KPARAM_INFO
	.align		4
.L_403:
        /*0018*/ 	.byte	0x04, 0x17
        /*001a*/ 	.short	(.L_405 - .L_404)
.L_404:
        /*001c*/ 	.word	0x00000000
        /*0020*/ 	.short	0x0001
        /*0022*/ 	.short	0x0008
        /*0024*/ 	.byte	0x00, 0xf5, 0x21, 0x00


	//----- nvinfo : EIATTR_KPARAM_INFO
	.align		4
.L_405:
        /*0028*/ 	.byte	0x04, 0x17
        /*002a*/ 	.short	(.L_407 - .L_406)
.L_406:
        /*002c*/ 	.word	0x00000000
        /*0030*/ 	.short	0x0000
        /*0032*/ 	.short	0x0000
        /*0034*/ 	.byte	0x00, 0xf5, 0x21, 0x00


	//----- nvinfo : EIATTR_SPARSE_MMA_MASK
	.align		4
.L_407:
        /*0038*/ 	.byte	0x03, 0x50
        /*003a*/ 	.short	0x0000


	//----- nvinfo : EIATTR_MAXREG_COUNT
	.align		4
        /*003c*/ 	.byte	0x03, 0x1b
        /*003e*/ 	.short	0x00ff


	//----- nvinfo : EIATTR_NUM_BARRIERS
	.align		4
        /*0040*/ 	.byte	0x02, 0x4c
        /*0042*/ 	.byte	0x01
	.zero		1


	//----- nvinfo : EIATTR_MERCURY_ISA_VERSION
	.align		4
        /*0044*/ 	.byte	0x03, 0x5f
        /*0046*/ 	.short	0x0101


	//----- nvinfo : EIATTR_COOP_GROUP_MASK_REGIDS
	.align		4
        /*0048*/ 	.byte	0x04, 0x29
        /*004a*/ 	.short	(.L_409 - .L_408)


	//   ....[0]....
.L_408:
        /*004c*/ 	.word	0xffffffff


	//   ....[1]....
        /*0050*/ 	.word	0xffffffff


	//   ....[2]....
        /*0054*/ 	.word	0xffffffff


	//   ....[3]....
        /*0058*/ 	.word	0xffffffff


	//   ....[4]....
        /*005c*/ 	.word	0xffffffff


	//   ....[5]....
        /*0060*/ 	.word	0xffffffff


	//   ....[6]....
        /*0064*/ 	.word	0xffffffff


	//   ....[7]....
        /*0068*/ 	.word	0xffffffff


	//   ....[8]....
        /*006c*/ 	.word	0xffffffff


	//   ....[9]....
        /*0070*/ 	.word	0xffffffff


	//   ....[10]....
        /*0074*/ 	.word	0xffffffff


	//   ....[11]....
        /*0078*/ 	.word	0xffffffff


	//   ....[12]....
        /*007c*/ 	.word	0xffffffff


	//   ....[13]....
        /*0080*/ 	.word	0xffffffff


	//   ....[14]....
        /*0084*/ 	.word	0x0500000c


	//   ....[15]....
        /*0088*/ 	.word	0x0500000c


	//   ....[16]....
        /*008c*/ 	.word	0x0500000c


	//   ....[17]....
        /*0090*/ 	.word	0x0500000c


	//   ....[18]....
        /*0094*/ 	.word	0x0500000c


	//   ....[19]....
        /*0098*/ 	.word	0x0500000c


	//   ....[20]....
        /*009c*/ 	.word	0x0500000c


	//   ....[21]....
        /*00a0*/ 	.word	0x0500000c


	//   ....[22]....
        /*00a4*/ 	.word	0x0500000c


	//   ....[23]....
        /*00a8*/ 	.word	0x0500000c


	//----- nvinfo : EIATTR_COOP_GROUP_INSTR_OFFSETS
	.align		4
.L_409:
        /*00ac*/ 	.byte	0x04, 0x28
        /*00ae*/ 	.short	(.L_411 - .L_410)


	//   ....[0]....
.L_410:
        /*00b0*/ 	.word	0x00000190


	//   ....[1]....
        /*00b4*/ 	.word	0x000001d0


	//   ....[2]....
        /*00b8*/ 	.word	0x00000220


	//   ....[3]....
        /*00bc*/ 	.word	0x00000270


	//   ....[4]....
        /*00c0*/ 	.word	0x000002d0


	//   ....[5]....
        /*00c4*/ 	.word	0x000002e0


	//   ....[6]....
        /*00c8*/ 	.word	0x00000300


	//   ....[7]....
        /*00cc*/ 	.word	0x00000310


	//   ....[8]....
        /*00d0*/ 	.word	0x00000350


	//   ....[9]....
        /*00d4*/ 	.word	0x00000360


	//   ....[10]....
        /*00d8*/ 	.word	0x000003a0


	//   ....[11]....
        /*00dc*/ 	.word	0x000003b0


	//   ....[12]....
        /*00e0*/ 	.word	0x000003f0


	//   ....[13]....
        /*00e4*/ 	.word	0x00000400


	//   ....[14]....
        /*00e8*/ 	.word	0x00000560


	//   ....[15]....
        /*00ec*/ 	.word	0x000005b0


	//   ....[16]....
        /*00f0*/ 	.word	0x00000620


	//   ....[17]....
        /*00f4*/ 	.word	0x00000670


	//   ....[18]....
        /*00f8*/ 	.word	0x000006e0


	//   ....[19]....
        /*00fc*/ 	.word	0x00000730


	//   ....[20]....
        /*0100*/ 	.word	0x000007a0


	//   ....[21]....
        /*0104*/ 	.word	0x000007f0


	//   ....[22]....
        /*0108*/ 	.word	0x00000860


	//   ....[23]....
        /*010c*/ 	.word	0x000008b0


	//----- nvinfo : EIATTR_VRC_CTA_INIT_COUNT
	.align		4
.L_411:
        /*0110*/ 	.byte	0x02, 0x4a
	.zero		1
	.zero		1


	//----- nvinfo : EIATTR_EXIT_INSTR_OFFSETS
	.align		4
        /*0114*/ 	.byte	0x04, 0x1c
        /*0116*/ 	.short	(.L_413 - .L_412)


	//   ....[0]....
.L_412:
        /*0118*/ 	.word	0x000004b0


	//   ....[1]....
        /*011c*/ 	.word	0x00000500


	//----- nvinfo : EIATTR_CRS_STACK_SIZE
	.align		4
.L_413:
        /*0120*/ 	.byte	0x04, 0x1e
        /*0122*/ 	.short	(.L_415 - .L_414)
.L_414:
        /*0124*/ 	.word	0x00000000


	//----- nvinfo : EIATTR_CBANK_PARAM_SIZE
	.align		4
.L_415:
        /*0128*/ 	.byte	0x03, 0x19
        /*012a*/ 	.short	0x0018


	//----- nvinfo : EIATTR_PARAM_CBANK
	.align		4
        /*012c*/ 	.byte	0x04, 0x0a
        /*012e*/ 	.short	(.L_417 - .L_416)
	.align		4
.L_416:
        /*0130*/ 	.word	index@(.nv.constant0._Z10reduce_optILj512EEvPdS0_Pj)
        /*0134*/ 	.short	0x0380
        /*0136*/ 	.short	0x0018


	//----- nvinfo : EIATTR_SW_WAR
	.align		4
.L_417:
        /*0138*/ 	.byte	0x04, 0x36
        /*013a*/ 	.short	(.L_419 - .L_418)
.L_418:
        /*013c*/ 	.word	0x00000008
.L_419:


//--------------------- .nv.info._Z10reduce_optILj256EEvPdS0_Pj --------------------------
	.section	.nv.info._Z10reduce_optILj256EEvPdS0_Pj,"",@"SHT_CUDA_INFO"
	.sectionflags	@""
	.align	4


	//----- nvinfo : EIATTR_CUDA_API_VERSION
	.align		4
        /*0000*/ 	.byte	0x04, 0x37
        /*0002*/ 	.short	(.L_421 - .L_420)
.L_420:
        /*0004*/ 	.word	0x00000082


	//----- nvinfo : EIATTR_KPARAM_INFO
	.align		4
.L_421:
        /*0008*/ 	.byte	0x04, 0x17
        /*000a*/ 	.short	(.L_423 - .L_422)
.L_422:
        /*000c*/ 	.word	0x00000000
        /*0010*/ 	.short	0x0002
        /*0012*/ 	.short	0x0010
        /*0014*/ 	.byte	0x00, 0xf5, 0x21, 0x00


	//----- nvinfo : EIATTR_KPARAM_INFO
	.align		4
.L_423:
        /*0018*/ 	.byte	0x04, 0x17
        /*001a*/ 	.short	(.L_425 - .L_424)
.L_424:
        /*001c*/ 	.word	0x00000000
        /*0020*/ 	.short	0x0001
        /*0022*/ 	.short	0x0008
        /*0024*/ 	.byte	0x00, 0xf5, 0x21, 0x00


	//----- nvinfo : EIATTR_KPARAM_INFO
	.align		4
.L_425:
        /*0028*/ 	.byte	0x04, 0x17
        /*002a*/ 	.short	(.L_427 - .L_426)
.L_426:
        /*002c*/ 	.word	0x00000000
        /*0030*/ 	.short	0x0000
        /*0032*/ 	.short	0x0000
        /*0034*/ 	.byte	0x00, 0xf5, 0x21, 0x00


	//----- nvinfo : EIATTR_SPARSE_MMA_MASK
	.align		4
.L_427:
        /*0038*/ 	.byte	0x03, 0x50
        /*003a*/ 	.short	0x0000


	//----- nvinfo : EIATTR_MAXREG_COUNT
	.align		4
        /*003c*/ 	.byte	0x03, 0x1b
        /*003e*/ 	.short	0x00ff


	//----- nvinfo : EIATTR_NUM_BARRIERS
	.align		4
        /*0040*/ 	.byte	0x02, 0x4c
        /*0042*/ 	.byte	0x01
	.zero		1


	//----- nvinfo : EIATTR_MERCURY_ISA_VERSION
	.align		4
        /*0044*/ 	.byte	0x03, 0x5f
        /*0046*/ 	.short	0x0101


	//----- nvinfo : EIATTR_COOP_GROUP_MASK_REGIDS
	.align		4
        /*0048*/ 	.byte	0x04, 0x29
        /*004a*/ 	.short	(.L_429 - .L_428)


	//   ....[0]....
.L_428:
        /*004c*/ 	.word	0xffffffff


	//   ....[1]....
        /*0050*/ 	.word	0xffffffff


	//   ....[2]....
        /*0054*/ 	.word	0xffffffff


	//   ....[3]....
        /*0058*/ 	.word	0xffffffff


	//   ....[4]....
        /*005c*/ 	.word	0xffffffff


	//   ....[5]....
        /*0060*/ 	.word	0xffffffff


	//   ....[6]....
        /*0064*/ 	.word	0xffffffff


	//   ....[7]....
        /*0068*/ 	.word	0xffffffff


	//   ....[8]....
        /*006c*/ 	.word	0xffffffff


	//   ....[9]....
        /*0070*/ 	.word	0xffffffff


	//   ....[10]....
        /*0074*/ 	.word	0xffffffff


	//   ....[11]....
        /*0078*/ 	.word	0xffffffff


	//   ....[12]....
        /*007c*/ 	.word	0xffffffff


	//   ....[13]....
        /*0080*/ 	.word	0x0500000c


	//   ....[14]....
        /*0084*/ 	.word	0x0500000c


	//   ....[15]....
        /*0088*/ 	.word	0x0500000c


	//   ....[16]....
        /*008c*/ 	.word	0x0500000c


	//   ....[17]....
        /*0090*/ 	.word	0x0500000c


	//   ....[18]....
        /*0094*/ 	.word	0x0500000c


	//   ....[19]....
        /*0098*/ 	.word	0x0500000c


	//   ....[20]....
        /*009c*/ 	.word	0x0500000c


	//   ....[21]....
        /*00a0*/ 	.word	0x0500000c


	//   ....[22]....
        /*00a4*/ 	.word	0x0500000c


	//----- nvinfo : EIATTR_COOP_GROUP_INSTR_OFFSETS
	.align		4
.L_429:
        /*00a8*/ 	.byte	0x04, 0x28
        /*00aa*/ 	.short	(.L_431 - .L_430)


	//   ....[0]....
.L_430:
        /*00ac*/ 	.word	0x00000190


	//   ....[1]....
        /*00b0*/ 	.word	0x000001d0


	//   ....[2]....
        /*00b4*/ 	.word	0x00000220


	//   ....[3]....
        /*00b8*/ 	.word	0x00000280


	//   ....[4]....
        /*00bc*/ 	.word	0x00000290


	//   ....[5]....
        /*00c0*/ 	.word	0x000002b0


	//   ....[6]....
        /*00c4*/ 	.word	0x000002c0


	//   ....[7]....
        /*00c8*/ 	.word	0x00000300


	//   ....[8]....
        /*00cc*/ 	.word	0x00000310


	//   ....[9]....
        /*00d0*/ 	.word	0x00000350


	//   ....[10]....
        /*00d4*/ 	.word	0x00000360


	//   ....[11]....
        /*00d8*/ 	.word	0x000003a0


	//   ....[12]....
        /*00dc*/ 	.word	0x000003b0


	//   ....[13]....
        /*00e0*/ 	.word	0x00000510


	//   ....[14]....
        /*00e4*/ 	.word	0x00000560


	//   ....[15]....
        /*00e8*/ 	.word	0x000005d0


	//   ....[16]....
        /*00ec*/ 	.word	0x00000620


	//   ....[17]....
        /*00f0*/ 	.word	0x00000690


	//   ....[18]....
        /*00f4*/ 	.word	0x000006e0


	//   ....[19]....
        /*00f8*/ 	.word	0x00000750


	//   ....[20]....
        /*00fc*/ 	.word	0x000007a0


	//   ....[21]....
        /*0100*/ 	.word	0x00000810


	//   ....[22]....
        /*0104*/ 	.word	0x00000860


	//----- nvinfo : EIATTR_VRC_CTA_INIT_COUNT
	.align		4
.L_431:
        /*0108*/ 	.byte	0x02, 0x4a
	.zero		1
	.zero		1


	//----- nvinfo : EIATTR_EXIT_INSTR_OFFSETS
	.align		4
        /*010c*/ 	.byte	0x04, 0x1c
        /*010e*/ 	.short	(.L_433 - .L_432)


	//   ....[0]....
.L_432:
        /*0110*/ 	.word	0x00000460


	//   ....[1]....
        /*0114*/ 	.word	0x000004b0


	//----- nvinfo : EIATTR_CRS_STACK_SIZE
	.align		4
.L_433:
        /*0118*/ 	.byte	0x04, 0x1e
        /*011a*/ 	.short	(.L_435 - .L_434)
.L_434:
        /*011c*/ 	.word	0x00000000


	//----- nvinfo : EIATTR_CBANK_PARAM_SIZE
	.align		4
.L_435:
        /*0120*/ 	.byte	0x03, 0x19
        /*0122*/ 	.short	0x0018


	//----- nvinfo : EIATTR_PARAM_CBANK
	.align		4
        /*0124*/ 	.byte	0x04, 0x0a
        /*0126*/ 	.short	(.L_437 - .L_436)
	.align		4
.L_436:
        /*0128*/ 	.word	index@(.nv.constant0._Z10reduce_optILj256EEvPdS0_Pj)
        /*012c*/ 	.short	0x0380
        /*012e*/ 	.short	0x0018


	//----- nvinfo : EIATTR_SW_WAR
	.align		4
.L_437:
        /*0130*/ 	.byte	0x04, 0x36
        /*0132*/ 	.short	(.L_439 - .L_438)
.L_438:
        /*0134*/ 	.word	0x00000008
.L_439:


//--------------------- .nv.info._Z10reduce_optILj128EEvPdS0_Pj --------------------------
	.section	.nv.info._Z10reduce_optILj128EEvPdS0_Pj,"",@"SHT_CUDA_INFO"
	.sectionflags	@""
	.align	4


	//----- nvinfo : EIATTR_CUDA_API_VERSION
	.align		4
        /*0000*/ 	.byte	0x04, 0x37
        /*0002*/ 	.short	(.L_441 - .L_440)
.L_440:
        /*0004*/ 	.word	0x00000082


	//----- nvinfo : EIATTR_KPARAM_INFO
	.align		4
.L_441:
        /*0008*/ 	.byte	0x04, 0x17
        /*000a*/ 	.short	(.L_443 - .L_442)
.L_442:
        /*000c*/ 	.word	0x00000000
        /*0010*/ 	.short	0x0002
        /*0012*/ 	.short	0x0010
        /*0014*/ 	.byte	0x00, 0xf5, 0x21, 0x00


	//----- nvinfo : EIATTR_KPARAM_INFO
	.align		4
.L_443:
        /*0018*/ 	.byte	0x04, 0x17
        /*001a*/ 	.short	(.L_445 - .L_444)
.L_444:
        /*001c*/ 	.word	0x00000000
        /*0020*/ 	.short	0x0001
        /*0022*/ 	.short	0x0008
        /*0024*/ 	.byte	0x00, 0xf5, 0x21, 0x00


	//----- nvinfo : EIATTR_KPARAM_INFO
	.align		4
.L_445:
        /*0028*/ 	.byte	0x04, 0x17
        /*002a*/ 	.short	(.L_447 - .L_446)
.L_446:
        /*002c*/ 	.word	0x00000000
        /*0030*/ 	.short	0x0000
        /*0032*/ 	.short	0x0000
        /*0034*/ 	.byte	0x00, 0xf5, 0x21, 0x00


	//----- nvinfo : EIATTR_SPARSE_MMA_MASK
	.align		4
.L_447:
        /*0038*/ 	.byte	0x03, 0x50
        /*003a*/ 	.short	0x0000


	//----- nvinfo : EIATTR_MAXREG_COUNT
	.align		4
        /*003c*/ 	.byte	0x03, 0x1b
        /*003e*/ 	.short	0x00ff


	//----- nvinfo : EIATTR_NUM_BARRIERS
	.align		4
        /*0040*/ 	.byte	0x02, 0x4c
        /*0042*/ 	.byte	0x01
	.zero		1


	//----- nvinfo : EIATTR_MERCURY_ISA_VERSION
	.align		4
        /*0044*/ 	.byte	0x03, 0x5f
        /*0046*/ 	.short	0x0101


	//----- nvinfo : EIATTR_COOP_GROUP_MASK_REGIDS
	.align		4
        /*0048*/ 	.byte	0x04, 0x29
        /*004a*/ 	.short	(.L_449 - .L_448)


	//   ....[0]....
.L_448:
        /*004c*/ 	.word	0xffffffff


	//   ....[1]....
        /*0050*/ 	.word	0xffffffff


	//   ....[2]....
        /*0054*/ 	.word	0xffffffff


	//   ....[3]....
        /*0058*/ 	.word	0xffffffff


	//   ....[4]....
        /*005c*/ 	.word	0xffffffff


	//   ....[5]....
        /*0060*/ 	.word	0xffffffff


	//   ....[6]....
        /*0064*/ 	.word	0xffffffff


	//   ....[7]....
        /*0068*/ 	.word	0xffffffff


	//   ....[8]....
        /*006c*/ 	.word	0xffffffff


	//   ....[9]....
        /*0070*/ 	.word	0xffffffff


	//   ....[10]....
        /*0074*/ 	.word	0xffffffff


	//   ....[11]....
        /*0078*/ 	.word	0xffffffff


	//   ....[12]....
        /*007c*/ 	.word	0x0500000c


	//   ....[13]....
        /*0080*/ 	.word	0x0500000c


	//   ....[14]....
        /*0084*/ 	.word	0x0500000c


	//   ....[15]....
        /*0088*/ 	.word	0x0500000c


	//   ....[16]....
        /*008c*/ 	.word	0x0500000c


	//   ....[17]....
        /*0090*/ 	.word	0x0500000c


	//   ....[18]....
        /*0094*/ 	.word	0x0500000c


	//   ....[19]....
        /*0098*/ 	.word	0x0500000c


	//   ....[20]....
        /*009c*/ 	.word	0x0500000c


	//   ....[21]....
        /*00a0*/ 	.word	0x0500000c


	//----- nvinfo : EIATTR_COOP_GROUP_INSTR_OFFSETS
	.align		4
.L_449:
        /*00a4*/ 	.byte	0x04, 0x28
        /*00a6*/ 	.short	(.L_451 - .L_450)


	//   ....[0]....
.L_450:
        /*00a8*/ 	.word	0x00000180


	//   ....[1]....
        /*00ac*/ 	.word	0x000001c0


	//   ....[2]....
        /*00b0*/ 	.word	0x00000230


	//   ....[3]....
        /*00b4*/ 	.word	0x00000240


	//   ....[4]....
        /*00b8*/ 	.word	0x00000260


	//   ....[5]....
        /*00bc*/ 	.word	0x00000270


	//   ....[6]....
        /*00c0*/ 	.word	0x000002b0


	//   ....[7]....
        /*00c4*/ 	.word	0x000002c0


	//   ....[8]....
        /*00c8*/ 	.word	0x00000300


	//   ....[9]....
        /*00cc*/ 	.word	0x00000310


	//   ....[10]....
        /*00d0*/ 	.word	0x00000350


	//   ....[11]....
        /*00d4*/ 	.word	0x00000360


	//   ....[12]....
        /*00d8*/ 	.word	0x000004c0


	//   ....[13]....
        /*00dc*/ 	.word	0x00000510


	//   ....[14]....
        /*00e0*/ 	.word	0x00000580


	//   ....[15]....
        /*00e4*/ 	.word	0x000005d0


	//   ....[16]....
        /*00e8*/ 	.word	0x00000640


	//   ....[17]....
        /*00ec*/ 	.word	0x00000690


	//   ....[18]....
        /*00f0*/ 	.word	0x00000700


	//   ....[19]....
        /*00f4*/ 	.word	0x00000750


	//   ....[20]....
        /*00f8*/ 	.word	0x000007c0


	//   ....[21]....
        /*00fc*/ 	.word	0x00000810


	//----- nvinfo : EIATTR_VRC_CTA_INIT_COUNT
	.align		4
.L_451:
        /*0100*/ 	.byte	0x02, 0x4a
	.zero		1
	.zero		1


	//----- nvinfo : EIATTR_EXIT_INSTR_OFFSETS
	.align		4
        /*0104*/ 	.byte	0x04, 0x1c
        /*0106*/ 	.short	(.L_453 - .L_452)


	//   ....[0]....
.L_452:
        /*0108*/ 	.word	0x00000410


	//   ....[1]....
        /*010c*/ 	.word	0x00000460


	//----- nvinfo : EIATTR_CRS_STACK_SIZE
	.align		4
.L_453:
        /*0110*/ 	.byte	0x04, 0x1e
        /*0112*/ 	.short	(.L_455 - .L_454)
.L_454:
        /*0114*/ 	.word	0x00000000


	//----- nvinfo : EIATTR_CBANK_PARAM_SIZE
	.align		4
.L_455:
        /*0118*/ 	.byte	0x03, 0x19
        /*011a*/ 	.short	0x0018


	//----- nvinfo : EIATTR_PARAM_CBANK
	.align		4
        /*011c*/ 	.byte	0x04, 0x0a
        /*011e*/ 	.short	(.L_457 - .L_456)
	.align		4
.L_456:
        /*0120*/ 	.word	index@(.nv.constant0._Z10reduce_optILj128EEvPdS0_Pj)
        /*0124*/ 	.short	0x0380
        /*0126*/ 	.short	0x0018


	//----- nvinfo : EIATTR_SW_WAR
	.align		4
.L_457:
        /*0128*/ 	.byte	0x04, 0x36
        /*012a*/ 	.short	(.L_459 - .L_458)
.L_458:
        /*012c*/ 	.word	0x00000008
.L_459:


//--------------------- .nv.info._Z10reduce_optILj64EEvPdS0_Pj --------------------------
	.section	.nv.info._Z10reduce_optILj64EEvPdS0_Pj,"",@"SHT_CUDA_INFO"
	.sectionflags	@""
	.align	4


	//----- nvinfo : EIATTR_CUDA_API_VERSION
	.align		4
        /*0000*/ 	.byte	0x04, 0x37
        /*0002*/ 	.short	(.L_461 - .L_460)
.L_460:
        /*0004*/ 	.word	0x00000082


	//----- nvinfo : EIATTR_KPARAM_INFO
	.align		4
.L_461:
        /*0008*/ 	.byte	0x04, 0x17
        /*000a*/ 	.short	(.L_463 - .L_462)
.L_462:
        /*000c*/ 	.word	0x00000000
        /*0010*/ 	.short	0x0002
        /*0012*/ 	.short	0x0010
        /*0014*/ 	.byte	0x00, 0xf5, 0x21, 0x00


	//----- nvinfo : EIATTR_KPARAM_INFO
	.align		4
.L_463:
        /*0018*/ 	.byte	0x04, 0x17
        /*001a*/ 	.short	(.L_465 - .L_464)
.L_464:
        /*001c*/ 	.word	0x00000000
        /*0020*/ 	.short	0x0001
        /*0022*/ 	.short	0x0008
        /*0024*/ 	.byte	0x00, 0xf5, 0x21, 0x00


	//----- nvinfo : EIATTR_KPARAM_INFO
	.align		4
.L_465:
        /*0028*/ 	.byte	0x04, 0x17
        /*002a*/ 	.short	(.L_467 - .L_466)
.L_466:
        /*002c*/ 	.word	0x00000000
        /*0030*/ 	.short	0x0000
        /*0032*/ 	.short	0x0000
        /*0034*/ 	.byte	0x00, 0xf5, 0x21, 0x00


	//----- nvinfo : EIATTR_SPARSE_MMA_MASK
	.align		4
.L_467:
        /*0038*/ 	.byte	0x03, 0x50
        /*003a*/ 	.short	0x0000


	//----- nvinfo : EIATTR_MAXREG_COUNT
	.align		4
        /*003c*/ 	.byte	0x03, 0x1b
        /*003e*/ 	.short	0x00ff


	//----- nvinfo : EIATTR_NUM_BARRIERS
	.align		4
        /*0040*/ 	.byte	0x02, 0x4c
        /*0042*/ 	.byte	0x01
	.zero		1


	//----- nvinfo : EIATTR_MERCURY_ISA_VERSION
	.align		4
        /*0044*/ 	.byte	0x03, 0x5f
        /*0046*/ 	.short	0x0101


	//----- nvinfo : EIATTR_COOP_GROUP_MASK_REGIDS
	.align		4
        /*0048*/ 	.byte	0x04, 0x29
        /*004a*/ 	.short	(.L_469 - .L_468)


	//   ....[0]....
.L_468:
        /*004c*/ 	.word	0xffffffff


	//   ....[1]....
        /*0050*/ 	.word	0xffffffff


	//   ....[2]....
        /*0054*/ 	.word	0xffffffff


	//   ....[3]....
        /*0058*/ 	.word	0xffffffff


	//   ....[4]....
        /*005c*/ 	.word	0xffffffff


	//   ....[5]....
        /*0060*/ 	.word	0xffffffff


	//   ....[6]....
        /*0064*/ 	.word	0xffffffff


	//   ....[7]....
        /*0068*/ 	.word	0xffffffff


	//   ....[8]....
        /*006c*/ 	.word	0xffffffff


	//   ....[9]....
        /*0070*/ 	.word	0xffffffff


	//   ....[10]....
        /*0074*/ 	.word	0xffffffff


	//   ....[11]....
        /*0078*/ 	.word	0x0500000c


	//   ....[12]....
        /*007c*/ 	.word	0x0500000c


	//   ....[13]....
        /*0080*/ 	.word	0x0500000c


	//   ....[14]....
        /*0084*/ 	.word	0x0500000c


	//   ....[15]....
        /*0088*/ 	.word	0x0500000c


	//   ....[16]....
        /*008c*/ 	.word	0x0500000c


	//   ....[17]....
        /*0090*/ 	.word	0x0500000c


	//   ....[18]....
        /*0094*/ 	.word	0x0500000c


	//   ....[19]....
        /*0098*/ 	.word	0x0500000c


	//   ....[20]....
        /*009c*/ 	.word	0x0500000c


	//----- nvinfo : EIATTR_COOP_GROUP_INSTR_OFFSETS
	.align		4
.L_469:
        /*00a0*/ 	.byte	0x04, 0x28
        /*00a2*/ 	.short	(.L_471 - .L_470)


	//   ....[0]....
.L_470:
        /*00a4*/ 	.word	0x00000160


	//   ....[1]....
        /*00a8*/ 	.word	0x000001c0


	//   ....[2]....
        /*00ac*/ 	.word	0x000001d0


	//   ....[3]....
        /*00b0*/ 	.word	0x000001f0


	//   ....[4]....
        /*00b4*/ 	.word	0x00000200


	//   ....[5]....
        /*00b8*/ 	.word	0x00000240


	//   ....[6]....
        /*00bc*/ 	.word	0x00000250


	//   ....[7]....
        /*00c0*/ 	.word	0x00000290


	//   ....[8]....
        /*00c4*/ 	.word	0x000002a0


	//   ....[9]....
        /*00c8*/ 	.word	0x000002e0


	//   ....[10]....
        /*00cc*/ 	.word	0x000002f0


	//   ....[11]....
        /*00d0*/ 	.word	0x00000450


	//   ....[12]....
        /*00d4*/ 	.word	0x000004a0


	//   ....[13]....
        /*00d8*/ 	.word	0x00000510


	//   ....[14]....
        /*00dc*/ 	.word	0x00000560


	//   ....[15]....
        /*00e0*/ 	.word	0x000005d0


	//   ....[16]....
        /*00e4*/ 	.word	0x00000620


	//   ....[17]....
        /*00e8*/ 	.word	0x00000690


	//   ....[18]....
        /*00ec*/ 	.word	0x000006e0


	//   ....[19]....
        /*00f0*/ 	.word	0x00000750


	//   ....[20]....
        /*00f4*/ 	.word	0x000007a0


	//----- nvinfo : EIATTR_VRC_CTA_INIT_COUNT
	.align		4
.L_471:
        /*00f8*/ 	.byte	0x02, 0x4a
	.zero		1
	.zero		1


	//----- nvinfo : EIATTR_EXIT_INSTR_OFFSETS
	.align		4
        /*00fc*/ 	.byte	0x04, 0x1c
        /*00fe*/ 	.short	(.L_473 - .L_472)


	//   ....[0]....
.L_472:
        /*0100*/ 	.word	0x000003a0


	//   ....[1]....
        /*0104*/ 	.word	0x000003f0


	//----- nvinfo : EIATTR_CRS_STACK_SIZE
	.align		4
.L_473:
        /*0108*/ 	.byte	0x04, 0x1e
        /*010a*/ 	.short	(.L_475 - .L_474)
.L_474:
        /*010c*/ 	.word	0x00000000


	//----- nvinfo : EIATTR_CBANK_PARAM_SIZE
	.align		4
.L_475:
        /*0110*/ 	.byte	0x03, 0x19
        /*0112*/ 	.short	0x0018


	//----- nvinfo : EIATTR_PARAM_CBANK
	.align		4
        /*0114*/ 	.byte	0x04, 0x0a
        /*0116*/ 	.short	(.L_477 - .L_476)
	.align		4
.L_476:
        /*0118*/ 	.word	index@(.nv.constant0._Z10reduce_optILj64EEvPdS0_Pj)
        /*011c*/ 	.short	0x0380
        /*011e*/ 	.short	0x0018


	//----- nvinfo : EIATTR_SW_WAR
	.align		4
.L_477:
        /*0120*/ 	.byte	0x04, 0x36
        /*0122*/ 	.short	(.L_479 - .L_478)
.L_478:
        /*0124*/ 	.word	0x00000008
.L_479:


//--------------------- .nv.info._Z10reduce_optILj32EEvPdS0_Pj --------------------------
	.section	.nv.info._Z10reduce_optILj32EEvPdS0_Pj,"",@"SHT_CUDA_INFO"
	.sectionflags	@""
	.align	4


	//----- nvinfo : EIATTR_CUDA_API_VERSION
	.align		4
        /*0000*/ 	.byte	0x04, 0x37
        /*0002*/ 	.short	(.L_481 - .L_480)
.L_480:
        /*0004*/ 	.word	0x00000082


	//----- nvinfo : EIATTR_KPARAM_INFO
	.align		4
.L_481:
        /*0008*/ 	.byte	0x04, 0x17
        /*000a*/ 	.short	(.L_483 - .L_482)
.L_482:
        /*000c*/ 	.word	0x00000000
        /*0010*/ 	.short	0x0002
        /*0012*/ 	.short	0x0010
        /*0014*/ 	.byte	0x00, 0xf5, 0x21, 0x00


	//----- nvinfo : EIATTR_KPARAM_INFO
	.align		4
.L_483:
        /*0018*/ 	.byte	0x04, 0x17
        /*001a*/ 	.short	(.L_485 - .L_484)
.L_484:
        /*001c*/ 	.word	0x00000000
        /*0020*/ 	.short	0x0001
        /*0022*/ 	.short	0x0008
        /*0024*/ 	.byte	0x00, 0xf5, 0x21, 0x00


	//----- nvinfo : EIATTR_KPARAM_INFO
	.align		4
.L_485:
        /*0028*/ 	.byte	0x04, 0x17
        /*002a*/ 	.short	(.L_487 - .L_486)
.L_486:
        /*002c*/ 	.word	0x00000000
        /*0030*/ 	.short	0x0000
        /*0032*/ 	.short	0x0000
        /*0034*/ 	.byte	0x00, 0xf5, 0x21, 0x00


	//----- nvinfo : EIATTR_SPARSE_MMA_MASK
	.align		4
.L_487:
        /*0038*/ 	.byte	0x03, 0x50
        /*003a*/ 	.short	0x0000


	//----- nvinfo : EIATTR_MAXREG_COUNT
	.align		4
        /*003c*/ 	.byte	0x03, 0x1b
        /*003e*/ 	.short	0x00ff


	//----- nvinfo : EIATTR_MERCURY_ISA_VERSION
	.align		4
        /*0040*/ 	.byte	0x03, 0x5f
        /*0042*/ 	.short	0x0101


	//----- nvinfo : EIATTR_COOP_GROUP_MASK_REGIDS
	.align		4
        /*0044*/ 	.byte	0x04, 0x29
        /*0046*/ 	.short	(.L_489 - .L_488)


	//   ....[0]....
.L_488:
        /*0048*/ 	.word	0xffffffff


	//   ....[1]....
        /*004c*/ 	.word	0xffffffff


	//   ....[2]....
        /*0050*/ 	.word	0xffffffff


	//   ....[3]....
        /*0054*/ 	.word	0xffffffff


	//   ....[4]....
        /*0058*/ 	.word	0xffffffff


	//   ....[5]....
        /*005c*/ 	.word	0xffffffff


	//   ....[6]....
        /*0060*/ 	.word	0xffffffff


	//   ....[7]....
        /*0064*/ 	.word	0xffffffff


	//   ....[8]....
        /*0068*/ 	.word	0xffffffff


	//   ....[9]....
        /*006c*/ 	.word	0xffffffff


	//----- nvinfo : EIATTR_COOP_GROUP_INSTR_OFFSETS
	.align		4
.L_489:
        /*0070*/ 	.byte	0x04, 0x28
        /*0072*/ 	.short	(.L_491 - .L_490)


	//   ....[0]....
.L_490:
        /*0074*/ 	.word	0x00000080


	//   ....[1]....
        /*0078*/ 	.word	0x00000090


	//   ....[2]....
        /*007c*/ 	.word	0x000000b0


	//   ....[3]....
        /*0080*/ 	.word	0x000000c0


	//   ....[4]....
        /*0084*/ 	.word	0x000000e0


	//   ....[5]....
        /*0088*/ 	.word	0x000000f0


	//   ....[6]....
        /*008c*/ 	.word	0x00000110


	//   ....[7]....
        /*0090*/ 	.word	0x00000120


	//   ....[8]....
        /*0094*/ 	.word	0x00000140


	//   ....[9]....
        /*0098*/ 	.word	0x00000150


	//----- nvinfo : EIATTR_VRC_CTA_INIT_COUNT
	.align		4
.L_491:
        /*009c*/ 	.byte	0x02, 0x4a
	.zero		1
	.zero		1


	//----- nvinfo : EIATTR_EXIT_INSTR_OFFSETS
	.align		4
        /*00a0*/ 	.byte	0x04, 0x1c
        /*00a2*/ 	.short	(.L_493 - .L_492)


	//   ....[0]....
.L_492:
        /*00a4*/ 	.word	0x00000250


	//   ....[1]....
        /*00a8*/ 	.word	0x000002a0


	//----- nvinfo : EIATTR_CBANK_PARAM_SIZE
	.align		4
.L_493:
        /*00ac*/ 	.byte	0x03, 0x19
        /*00ae*/ 	.short	0x0018


	//----- nvinfo : EIATTR_PARAM_CBANK
	.align		4
        /*00b0*/ 	.byte	0x04, 0x0a
        /*00b2*/ 	.short	(.L_495 - .L_494)
	.align		4
.L_494:
        /*00b4*/ 	.word	index@(.nv.constant0._Z10reduce_optILj32EEvPdS0_Pj)
        /*00b8*/ 	.short	0x0380
        /*00ba*/ 	.short	0x0018


	//----- nvinfo : EIATTR_SW_WAR
	.align		4
.L_495:
        /*00bc*/ 	.byte	0x04, 0x36
        /*00be*/ 	.short	(.L_497 - .L_496)
.L_496:
        /*00c0*/ 	.word	0x00000008
.L_497:


//--------------------- .nv.info._Z12reduce_basicILj1024EEvPdS0_Pj --------------------------
	.section	.nv.info._Z12reduce_basicILj1024EEvPdS0_Pj,"",@"SHT_CUDA_INFO"
	.sectionflags	@""
	.align	4


	//----- nvinfo : EIATTR_CUDA_API_VERSION
	.align		4
        /*0000*/ 	.byte	0x04, 0x37
        /*0002*/ 	.short	(.L_499 - .L_498)
.L_498:
        /*0004*/ 	.word	0x00000082


	//----- nvinfo : EIATTR_KPARAM_INFO
	.align		4
.L_499:
        /*0008*/ 	.byte	0x04, 0x17
        /*000a*/ 	.short	(.L_501 - .L_500)
.L_500:
        /*000c*/ 	.word	0x00000000
        /*0010*/ 	.short	0x0002
        /*0012*/ 	.short	0x0010
        /*0014*/ 	.byte	0x00, 0xf5, 0x21, 0x00


	//----- nvinfo : EIATTR_KPARAM_INFO
	.align		4
.L_501:
        /*0018*/ 	.byte	0x04, 0x17
        /*001a*/ 	.short	(.L_503 - .L_502)
.L_502:
        /*001c*/ 	.word	0x00000000
        /*0020*/ 	.short	0x0001
        /*0022*/ 	.short	0x0008
        /*0024*/ 	.byte	0x00, 0xf5, 0x21, 0x00


	//----- nvinfo : EIATTR_KPARAM_INFO
	.align		4
.L_503:
        /*0028*/ 	.byte	0x04, 0x17
        /*002a*/ 	.short	(.L_505 - .L_504)
.L_504:
        /*002c*/ 	.word	0x00000000
        /*0030*/ 	.short	0x0000
        /*0032*/ 	.short	0x0000
        /*0034*/ 	.byte	0x00, 0xf5, 0x21, 0x00


	//----- nvinfo : EIATTR_SPARSE_MMA_MASK
	.align		4
.L_505:
        /*0038*/ 	.byte	0x03, 0x50
        /*003a*/ 	.short	0x0000


	//----- nvinfo : EIATTR_MAXREG_COUNT
	.align		4
        /*003c*/ 	.byte	0x03, 0x1b
        /*003e*/ 	.short	0x00ff


	//----- nvinfo : EIATTR_NUM_BARRIERS
	.align		4
        /*0040*/ 	.byte	0x02, 0x4c
        /*0042*/ 	.byte	0x01
	.zero		1


	//----- nvinfo : EIATTR_MERCURY_ISA_VERSION
	.align		4
        /*0044*/ 	.byte	0x03, 0x5f
        /*0046*/ 	.short	0x0101


	//----- nvinfo : EIATTR_COOP_GROUP_MASK_REGIDS
	.align		4
        /*0048*/ 	.byte	0x04, 0x29
        /*004a*/ 	.short	(.L_507 - .L_506)


	//   ....[0]....
.L_506:
        /*004c*/ 	.word	0xffffffff


	//   ....[1]....
        /*0050*/ 	.word	0xffffffff


	//   ....[2]....
        /*0054*/ 	.word	0xffffffff


	//   ....[3]....
        /*0058*/ 	.word	0xffffffff


	//   ....[4]....
        /*005c*/ 	.word	0xffffffff


	//   ....[5]....
        /*0060*/ 	.word	0xffffffff


	//   ....[6]....
        /*0064*/ 	.word	0xffffffff


	//   ....[7]....
        /*0068*/ 	.word	0xffffffff


	//   ....[8]....
        /*006c*/ 	.word	0xffffffff


	//   ....[9]....
        /*0070*/ 	.word	0xffffffff


	//   ....[10]....
        /*0074*/ 	.word	0xffffffff


	//   ....[11]....
        /*0078*/ 	.word	0xffffffff


	//   ....[12]....
        /*007c*/ 	.word	0xffffffff


	//   ....[13]....
        /*0080*/ 	.word	0xffffffff


	//   ....[14]....
        /*0084*/ 	.word	0xffffffff


	//   ....[15]....
        /*0088*/ 	.word	0x0500000c


	//   ....[16]....
        /*008c*/ 	.word	0x0500000c


	//   ....[17]....
        /*0090*/ 	.word	0x0500000c


	//   ....[18]....
        /*0094*/ 	.word	0x0500000c


	//   ....[19]....
        /*0098*/ 	.word	0x0500000c


	//   ....[20]....
        /*009c*/ 	.word	0x0500000c


	//   ....[21]....
        /*00a0*/ 	.word	0x0500000c


	//   ....[22]....
        /*00a4*/ 	.word	0x0500000c


	//   ....[23]....
        /*00a8*/ 	.word	0x0500000c


	//   ....[24]....
        /*00ac*/ 	.word	0x0500000c


	//----- nvinfo : EIATTR_COOP_GROUP_INSTR_OFFSETS
	.align		4
.L_507:
        /*00b0*/ 	.byte	0x04, 0x28
        /*00b2*/ 	.short	(.L_509 - .L_508)


	//   ....[0]....
.L_508:
        /*00b4*/ 	.word	0x00000190


	//   ....[1]....
        /*00b8*/ 	.word	0x000001d0


	//   ....[2]....
        /*00bc*/ 	.word	0x00000220


	//   ....[3]....
        /*00c0*/ 	.word	0x00000270


	//   ....[4]....
        /*00c4*/ 	.word	0x000002b0


	//   ....[5]....
        /*00c8*/ 	.word	0x00000320


	//   ....[6]....
        /*00cc*/ 	.word	0x00000330


	//   ....[7]....
        /*00d0*/ 	.word	0x00000350


	//   ....[8]....
        /*00d4*/ 	.word	0x00000360


	//   ....[9]....
        /*00d8*/ 	.word	0x000003a0


	//   ....[10]....
        /*00dc*/ 	.word	0x000003b0


	//   ....[11]....
        /*00e0*/ 	.word	0x000003f0


	//   ....[12]....
        /*00e4*/ 	.word	0x00000400


	//   ....[13]....
        /*00e8*/ 	.word	0x00000440


	//   ....[14]....
        /*00ec*/ 	.word	0x00000450


	//   ....[15]....
        /*00f0*/ 	.word	0x000005b0


	//   ....[16]....
        /*00f4*/ 	.word	0x00000600


	//   ....[17]....
        /*00f8*/ 	.word	0x00000670


	//   ....[18]....
        /*00fc*/ 	.word	0x000006c0


	//   ....[19]....
        /*0100*/ 	.word	0x00000730


	//   ....[20]....
        /*0104*/ 	.word	0x00000780


	//   ....[21]....
        /*0108*/ 	.word	0x000007f0


	//   ....[22]....
        /*010c*/ 	.word	0x00000840


	//   ....[23]....
        /*0110*/ 	.word	0x000008b0


	//   ....[24]....
        /*0114*/ 	.word	0x00000900


	//----- nvinfo : EIATTR_VRC_CTA_INIT_COUNT
	.align		4
.L_509:
        /*0118*/ 	.byte	0x02, 0x4a
	.zero		1
	.zero		1


	//----- nvinfo : EIATTR_EXIT_INSTR_OFFSETS
	.align		4
        /*011c*/ 	.byte	0x04, 0x1c
        /*011e*/ 	.short	(.L_511 - .L_510)


	//   ....[0]....
.L_510:
        /*0120*/ 	.word	0x00000500


	//   ....[1]....
        /*0124*/ 	.word	0x00000550


	//----- nvinfo : EIATTR_CRS_STACK_SIZE
	.align		4
.L_511:
        /*0128*/ 	.byte	0x04, 0x1e
        /*012a*/ 	.short	(.L_513 - .L_512)
.L_512:
        /*012c*/ 	.word	0x00000000


	//----- nvinfo : EIATTR_CBANK_PARAM_SIZE
	.align		4
.L_513:
        /*0130*/ 	.byte	0x03, 0x19
        /*0132*/ 	.short	0x0018


	//----- nvinfo : EIATTR_PARAM_CBANK
	.align		4
        /*0134*/ 	.byte	0x04, 0x0a
        /*0136*/ 	.short	(.L_515 - .L_514)
	.align		4
.L_514:
        /*0138*/ 	.word	index@(.nv.constant0._Z12reduce_basicILj1024EEvPdS0_Pj)
        /*013c*/ 	.short	0x0380
        /*013e*/ 	.short	0x0018


	//----- nvinfo : EIATTR_SW_WAR
	.align		4
.L_515:
        /*0140*/ 	.byte	0x04, 0x36
        /*0142*/ 	.short	(.L_517 - .L_516)
.L_516:
        /*0144*/ 	.word	0x00000008
.L_517:


//--------------------- .nv.info._Z12reduce_basicILj512EEvPdS0_Pj --------------------------
	.section	.nv.info._Z12reduce_basicILj512EEvPdS0_Pj,"",@"SHT_CUDA_INFO"
	.sectionflags	@""
	.align	4


	//----- nvinfo : EIATTR_CUDA_API_VERSION
	.align		4
        /*0000*/ 	.byte	0x04, 0x37
        /*0002*/ 	.short	(.L_519 - .L_518)
.L_518:
        /*0004*/ 	.word	0x00000082


	//----- nvinfo : EIATTR_KPARAM_INFO
	.align		4
.L_519:
        /*0008*/ 	.byte	0x04, 0x17
        /*000a*/ 	.short	(.L_521 - .L_520)
.L_520:
        /*000c*/ 	.word	0x00000000
        /*0010*/ 	.short	0x0002
        /*0012*/ 	.short	0x0010
        /*0014*/ 	.byte	0x00, 0xf5, 0x21, 0x00


	//----- nvinfo : EIATTR_KPARAM_INFO
	.align		4
.L_521:
        /*0018*/ 	.byte	0x04, 0x17
        /*001a*/ 	.short	(.L_523 - .L_522)
.L_522:
        /*001c*/ 	.word	0x00000000
        /*0020*/ 	.short	0x0001
        /*0022*/ 	.short	0x0008
        /*0024*/ 	.byte	0x00, 0xf5, 0x21, 0x00


	//----- nvinfo : EIATTR_KPARAM_INFO
	.align		4
.L_523:
        /*0028*/ 	.byte	0x04, 0x17
        /*002a*/ 	.short	(.L_525 - .L_524)
.L_524:
        /*002c*/ 	.word	0x00000000
        /*0030*/ 	.short	0x0000
        /*0032*/ 	.short	0x0000
        /*0034*/ 	.byte	0x00, 0xf5, 0x21, 0x00


	//----- nvinfo : EIATTR_SPARSE_MMA_MASK
	.align		4
.L_525:
        /*0038*/ 	.byte	0x03, 0x50
        /*003a*/ 	.short	0x0000


	//----- nvinfo : EIATTR_MAXREG_COUNT
	.align		4
        /*003c*/ 	.byte	0x03, 0x1b
        /*003e*/ 	.short	0x00ff


	//----- nvinfo : EIATTR_NUM_BARRIERS
	.align		4
        /*0040*/ 	.byte	0x02, 0x4c
        /*0042*/ 	.byte	0x01
	.zero		1


	//----- nvinfo : EIATTR_MERCURY_ISA_VERSION
	.align		4
        /*0044*/ 	.byte	0x03, 0x5f
        /*0046*/ 	.short	0x0101


	//----- nvinfo : EIATTR_COOP_GROUP_MASK_REGIDS
	.align		4
        /*0048*/ 	.byte	0x04, 0x29
        /*004a*/ 	.short	(.L_527 - .L_526)


	//   ....[0]....
.L_526:
        /*004c*/ 	.word	0xffffffff


	//   ....[1]....
        /*0050*/ 	.word	0xffffffff


	//   ....[2]....
        /*0054*/ 	.word	0xffffffff


	//   ....[3]....
        /*0058*/ 	.word	0xffffffff


	//   ....[4]....
        /*005c*/ 	.word	0xffffffff


	//   ....[5]....
        /*0060*/ 	.word	0xffffffff


	//   ....[6]....
        /*0064*/ 	.word	0xffffffff


	//   ....[7]....
        /*0068*/ 	.word	0xffffffff


	//   ....[8]....
        /*006c*/ 	.word	0xffffffff


	//   ....[9]....
        /*0070*/ 	.word	0xffffffff


	//   ....[10]....
        /*0074*/ 	.word	0xffffffff


	//   ....[11]....
        /*0078*/ 	.word	0xffffffff


	//   ....[12]....
        /*007c*/ 	.word	0xffffffff


	//   ....[13]....
        /*0080*/ 	.word	0xffffffff


	//   ....[14]....
        /*0084*/ 	.word	0xffffffff


	//   ....[15]....
        /*0088*/ 	.word	0x0500000c


	//   ....[16]....
        /*008c*/ 	.word	0x0500000c


	//   ....[17]....
        /*0090*/ 	.word	0x0500000c


	//   ....[18]....
        /*0094*/ 	.word	0x0500000c


	//   ....[19]....
        /*0098*/ 	.word	0x0500000c


	//   ....[20]....
        /*009c*/ 	.word	0x0500000c


	//   ....[21]....
        /*00a0*/ 	.word	0x0500000c


	//   ....[22]....
        /*00a4*/ 	.word	0x0500000c


	//   ....[23]....
        /*00a8*/ 	.word	0x0500000c


	//   ....[24]....
        /*00ac*/ 	.word	0x0500000c


	//----- nvinfo : EIATTR_COOP_GROUP_INSTR_OFFSETS
	.align		4
.L_527:
        /*00b0*/ 	.byte	0x04, 0x28
        /*00b2*/ 	.short	(.L_529 - .L_528)


	//   ....[0]....
.L_528:
        /*00b4*/ 	.word	0x00000190


	//   ....[1]....
        /*00b8*/ 	.word	0x000001a0


	//   ....[2]....
        /*00bc*/ 	.word	0x000001e0


	//   ....[3]....
        /*00c0*/ 	.word	0x00000230


	//   ....[4]....
        /*00c4*/ 	.word	0x00000280


	//   ....[5]....
        /*00c8*/ 	.word	0x000002e0


	//   ....[6]....
        /*00cc*/ 	.word	0x000002f0


	//   ....[7]....
        /*00d0*/ 	.word	0x00000310


	//   ....[8]....
        /*00d4*/ 	.word	0x00000320


	//   ....[9]....
        /*00d8*/ 	.word	0x00000360


	//   ....[10]....
        /*00dc*/ 	.word	0x00000370


	//   ....[11]....
        /*00e0*/ 	.word	0x000003b0


	//   ....[12]....
        /*00e4*/ 	.word	0x000003c0


	//   ....[13]....
        /*00e8*/ 	.word	0x00000400


	//   ....[14]....
        /*00ec*/ 	.word	0x00000410


	//   ....[15]....
        /*00f0*/ 	.word	0x00000570


	//   ....[16]....
        /*00f4*/ 	.word	0x000005c0


	//   ....[17]....
        /*00f8*/ 	.word	0x00000630


	//   ....[18]....
        /*00fc*/ 	.word	0x00000680


	//   ....[19]....
        /*0100*/ 	.word	0x000006f0


	//   ....[20]....
        /*0104*/ 	.word	0x00000740


	//   ....[21]....
        /*0108*/ 	.word	0x000007b0


	//   ....[22]....
        /*010c*/ 	.word	0x00000800


	//   ....[23]....
        /*0110*/ 	.word	0x00000870


	//   ....[24]....
        /*0114*/ 	.word	0x000008c0


	//----- nvinfo : EIATTR_VRC_CTA_INIT_COUNT
	.align		4
.L_529:
        /*0118*/ 	.byte	0x02, 0x4a
	.zero		1
	.zero		1


	//----- nvinfo : EIATTR_EXIT_INSTR_OFFSETS
	.align		4
        /*011c*/ 	.byte	0x04, 0x1c
        /*011e*/ 	.short	(.L_531 - .L_530)


	//   ....[0]....
.L_530:
        /*0120*/ 	.word	0x000004c0


	//   ....[1]....
        /*0124*/ 	.word	0x00000510


	//----- nvinfo : EIATTR_CRS_STACK_SIZE
	.align		4
.L_531:
        /*0128*/ 	.byte	0x04, 0x1e
        /*012a*/ 	.short	(.L_533 - .L_532)
.L_532:
        /*012c*/ 	.word	0x00000000


	//----- nvinfo : EIATTR_CBANK_PARAM_SIZE
	.align		4
.L_533:
        /*0130*/ 	.byte	0x03, 0x19
        /*0132*/ 	.short	0x0018


	//----- nvinfo : EIATTR_PARAM_CBANK
	.align		4
        /*0134*/ 	.byte	0x04, 0x0a
        /*0136*/ 	.short	(.L_535 - .L_534)
	.align		4
.L_534:
        /*0138*/ 	.word	index@(.nv.constant0._Z12reduce_basicILj512EEvPdS0_Pj)
        /*013c*/ 	.short	0x0380
        /*013e*/ 	.short	0x0018


	//----- nvinfo : EIATTR_SW_WAR
	.align		4
.L_535:
        /*0140*/ 	.byte	0x04, 0x36
        /*0142*/ 	.short	(.L_537 - .L_536)
.L_536:
        /*0144*/ 	.word	0x00000008
.L_537:


//--------------------- .nv.info._Z12reduce_basicILj256EEvPdS0_Pj --------------------------
	.section	.nv.info._Z12reduce_basicILj256EEvPdS0_Pj,"",@"SHT_CUDA_INFO"
	.sectionflags	@""
	.align	4


	//----- nvinfo : EIATTR_CUDA_API_VERSION
	.align		4
        /*0000*/ 	.byte	0x04, 0x37
        /*0002*/ 	.short	(.L_539 - .L_538)
.L_538:
        /*0004*/ 	.word	0x00000082


	//----- nvinfo : EIATTR_KPARAM_INFO
	.align		4
.L_539:
        /*0008*/ 	.byte	0x04, 0x17
        /*000a*/ 	.short	(.L_541 - .L_540)
.L_540:
        /*000c*/ 	.word	0x00000000
        /*0010*/ 	.short	0x0002
        /*0012*/ 	.short	0x0010
        /*0014*/ 	.byte	0x00, 0xf5, 0x21, 0x00


	//----- nvinfo : EIATTR_KPARAM_INFO
	.align		4
.L_541:
        /*0018*/ 	.byte	0x04, 0x17
        /*001a*/ 	.short	(.L_543 - .L_542)
.L_542:
        /*001c*/ 	.word	0x00000000
        /*0020*/ 	.short	0x0001
        /*0022*/ 	.short	0x0008
        /*0024*/ 	.byte	0x00, 0xf5, 0x21, 0x00


	//----- nvinfo : EIATTR_KPARAM_INFO
	.align		4
.L_543:
        /*0028*/ 	.byte	0x04, 0x17
        /*002a*/ 	.short	(.L_545 - .L_544)
.L_544:
        /*002c*/ 	.word	0x00000000
        /*0030*/ 	.short	0x0000
        /*0032*/ 	.short	0x0000
        /*0034*/ 	.byte	0x00, 0xf5, 0x21, 0x00


	//----- nvinfo : EIATTR_SPARSE_MMA_MASK
	.align		4
.L_545:
        /*0038*/ 	.byte	0x03, 0x50
        /*003a*/ 	.short	0x0000


	//----- nvinfo : EIATTR_MAXREG_COUNT
	.align		4
        /*003c*/ 	.byte	0x03, 0x1b
        /*003e*/ 	.short	0x00ff


	//----- nvinfo : EIATTR_NUM_BARRIERS
	.align		4
        /*0040*/ 	.byte	0x02, 0x4c
        /*0042*/ 	.byte	0x01
	.zero		1


	//----- nvinfo : EIATTR_MERCURY_ISA_VERSION
	.align		4
        /*0044*/ 	.byte	0x03, 0x5f
        /*0046*/ 	.short	0x0101


	//----- nvinfo : EIATTR_COOP_GROUP_MASK_REGIDS
	.align		4
        /*0048*/ 	.byte	0x04, 0x29
        /*004a*/ 	.short	(.L_547 - .L_546)


	//   ....[0]....
.L_546:
        /*004c*/ 	.word	0xffffffff


	//   ....[1]....
        /*0050*/ 	.word	0xffffffff


	//   ....[2]....
        /*0054*/ 	.word	0xffffffff


	//   ....[3]....
        /*0058*/ 	.word	0xffffffff


	//   ....[4]....
        /*005c*/ 	.word	0xffffffff


	//   ....[5]....
        /*0060*/ 	.word	0xffffffff


	//   ....[6]....
        /*0064*/ 	.word	0xffffffff


	//   ....[7]....
        /*0068*/ 	.word	0xffffffff


	//   ....[8]....
        /*006c*/ 	.word	0xffffffff


	//   ....[9]....
        /*0070*/ 	.word	0xffffffff


	//   ....[10]....
        /*0074*/ 	.word	0xffffffff


	//   ....[11]....
        /*0078*/ 	.word	0xffffffff


	//   ....[12]....
        /*007c*/ 	.word	0xffffffff


	//   ....[13]....
        /*0080*/ 	.word	0xffffffff


	//   ....[14]....
        /*0084*/ 	.word	0xffffffff


	//   ....[15]....
        /*0088*/ 	.word	0x0500000c


	//   ....[16]....
        /*008c*/ 	.word	0x0500000c


	//   ....[17]....
        /*0090*/ 	.word	0x0500000c


	//   ....[18]....
        /*0094*/ 	.word	0x0500000c


	//   ....[19]....
        /*0098*/ 	.word	0x0500000c


	//   ....[20]....
        /*009c*/ 	.word	0x0500000c


	//   ....[21]....
        /*00a0*/ 	.word	0x0500000c


	//   ....[22]....
        /*00a4*/ 	.word	0x0500000c


	//   ....[23]....
        /*00a8*/ 	.word	0x0500000c


	//   ....[24]....
        /*00ac*/ 	.word	0x0500000c


	//----- nvinfo : EIATTR_COOP_GROUP_INSTR_OFFSETS
	.align		4
.L_547:
        /*00b0*/ 	.byte	0x04, 0x28
        /*00b2*/ 	.short	(.L_549 - .L_548)


	//   ....[0]....
.L_548:
        /*00b4*/ 	.word	0x00000190


	//   ....[1]....
        /*00b8*/ 	.word	0x000001a0


	//   ....[2]....
        /*00bc*/ 	.word	0x000001b0


	//   ....[3]....
        /*00c0*/ 	.word	0x000001f0


	//   ....[4]....
        /*00c4*/ 	.word	0x00000240


	//   ....[5]....
        /*00c8*/ 	.word	0x000002a0


	//   ....[6]....
        /*00cc*/ 	.word	0x000002b0


	//   ....[7]....
        /*00d0*/ 	.word	0x000002d0


	//   ....[8]....
        /*00d4*/ 	.word	0x000002e0


	//   ....[9]....
        /*00d8*/ 	.word	0x00000320


	//   ....[10]....
        /*00dc*/ 	.word	0x00000330


	//   ....[11]....
        /*00e0*/ 	.word	0x00000370


	//   ....[12]....
        /*00e4*/ 	.word	0x00000380


	//   ....[13]....
        /*00e8*/ 	.word	0x000003c0


	//   ....[14]....
        /*00ec*/ 	.word	0x000003d0


	//   ....[15]....
        /*00f0*/ 	.word	0x00000530


	//   ....[16]....
        /*00f4*/ 	.word	0x00000580


	//   ....[17]....
        /*00f8*/ 	.word	0x000005f0


	//   ....[18]....
        /*00fc*/ 	.word	0x00000640


	//   ....[19]....
        /*0100*/ 	.word	0x000006b0


	//   ....[20]....
        /*0104*/ 	.word	0x00000700


	//   ....[21]....
        /*0108*/ 	.word	0x00000770


	//   ....[22]....
        /*010c*/ 	.word	0x000007c0


	//   ....[23]....
        /*0110*/ 	.word	0x00000830


	//   ....[24]....
        /*0114*/ 	.word	0x00000880


	//----- nvinfo : EIATTR_VRC_CTA_INIT_COUNT
	.align		4
.L_549:
        /*0118*/ 	.byte	0x02, 0x4a
	.zero		1
	.zero		1


	//----- nvinfo : EIATTR_EXIT_INSTR_OFFSETS
	.align		4
        /*011c*/ 	.byte	0x04, 0x1c
        /*011e*/ 	.short	(.L_551 - .L_550)


	//   ....[0]....
.L_550:
        /*0120*/ 	.word	0x00000480


	//   ....[1]....
        /*0124*/ 	.word	0x000004d0


	//----- nvinfo : EIATTR_CRS_STACK_SIZE
	.align		4
.L_551:
        /*0128*/ 	.byte	0x04, 0x1e
        /*012a*/ 	.short	(.L_553 - .L_552)
.L_552:
        /*012c*/ 	.word	0x00000000


	//----- nvinfo : EIATTR_CBANK_PARAM_SIZE
	.align		4
.L_553:
        /*0130*/ 	.byte	0x03, 0x19
        /*0132*/ 	.short	0x0018


	//----- nvinfo : EIATTR_PARAM_CBANK
	.align		4
        /*0134*/ 	.byte	0x04, 0x0a
        /*0136*/ 	.short	(.L_555 - .L_554)
	.align		4
.L_554:
        /*0138*/ 	.word	index@(.nv.constant0._Z12reduce_basicILj256EEvPdS0_Pj)
        /*013c*/ 	.short	0x0380
        /*013e*/ 	.short	0x0018


	//----- nvinfo : EIATTR_SW_WAR
	.align		4
.L_555:
        /*0140*/ 	.byte	0x04, 0x36
        /*0142*/ 	.short	(.L_557 - .L_556)
.L_556:
        /*0144*/ 	.word	0x00000008
.L_557:


//--------------------- .nv.info._Z12reduce_basicILj128EEvPdS0_Pj --------------------------
	.section	.nv.info._Z12reduce_basicILj128EEvPdS0_Pj,"",@"SHT_CUDA_INFO"
	.sectionflags	@""
	.align	4


	//----- nvinfo : EIATTR_CUDA_API_VERSION
	.align		4
        /*0000*/ 	.byte	0x04, 0x37
        /*0002*/ 	.short	(.L_559 - .L_558)
.L_558:
        /*0004*/ 	.word	0x00000082


	//----- nvinfo : EIATTR_KPARAM_INFO
	.align		4
.L_559:
        /*0008*/ 	.byte	0x04, 0x17
        /*000a*/ 	.short	(.L_561 - .L_560)
.L_560:
        /*000c*/ 	.word	0x00000000
        /*0010*/ 	.short	0x0002
        /*0012*/ 	.short	0x0010
        /*0014*/ 	.byte	0x00, 0xf5, 0x21, 0x00


	//----- nvinfo : EIATTR_KPARAM_INFO
	.align		4
.L_561:
        /*0018*/ 	.byte	0x04, 0x17
        /*001a*/ 	.short	(.L_563 - .L_562)
.L_562:
        /*001c*/ 	.word	0x00000000
        /*0020*/ 	.short	0x0001
        /*0022*/ 	.short	0x0008
        /*0024*/ 	.byte	0x00, 0xf5, 0x21, 0x00


	//----- nvinfo : EIATTR_KPARAM_INFO
	.align		4
.L_563:
        /*0028*/ 	.byte	0x04, 0x17
        /*002a*/ 	.short	(.L_565 - .L_564)
.L_564:
        /*002c*/ 	.word	0x00000000
        /*0030*/ 	.short	0x0000
        /*0032*/ 	.short	0x0000
        /*0034*/ 	.byte	0x00, 0xf5, 0x21, 0x00


	//----- nvinfo : EIATTR_SPARSE_MMA_MASK
	.align		4
.L_565:
        /*0038*/ 	.byte	0x03, 0x50
        /*003a*/ 	.short	0x0000


	//----- nvinfo : EIATTR_MAXREG_COUNT
	.align		4
        /*003c*/ 	.byte	0x03, 0x1b
        /*003e*/ 	.short	0x00ff


	//----- nvinfo : EIATTR_NUM_BARRIERS
	.align		4
        /*0040*/ 	.byte	0x02, 0x4c
        /*0042*/ 	.byte	0x01
	.zero		1


	//----- nvinfo : EIATTR_MERCURY_ISA_VERSION
	.align		4
        /*0044*/ 	.byte	0x03, 0x5f
        /*0046*/ 	.short	0x0101


	//----- nvinfo : EIATTR_COOP_GROUP_MASK_REGIDS
	.align		4
        /*0048*/ 	.byte	0x04, 0x29
        /*004a*/ 	.short	(.L_567 - .L_566)


	//   ....[0]....
.L_566:
        /*004c*/ 	.word	0xffffffff


	//   ....[1]....
        /*0050*/ 	.word	0xffffffff


	//   ....[2]....
        /*0054*/ 	.word	0xffffffff


	//   ....[3]....
        /*0058*/ 	.word	0xffffffff


	//   ....[4]....
        /*005c*/ 	.word	0xffffffff


	//   ....[5]....
        /*0060*/ 	.word	0xffffffff


	//   ....[6]....
        /*0064*/ 	.word	0xffffffff


	//   ....[7]....
        /*0068*/ 	.word	0xffffffff


	//   ....[8]....
        /*006c*/ 	.word	0xffffffff


	//   ....[9]....
        /*0070*/ 	.word	0xffffffff


	//   ....[10]....
        /*0074*/ 	.word	0xffffffff


	//   ....[11]....
        /*0078*/ 	.word	0xffffffff


	//   ....[12]....
        /*007c*/ 	.word	0xffffffff


	//   ....[13]....
        /*0080*/ 	.word	0xffffffff


	//   ....[14]....
        /*0084*/ 	.word	0xffffffff


	//   ....[15]....
        /*0088*/ 	.word	0x0500000c


	//   ....[16]....
        /*008c*/ 	.word	0x0500000c


	//   ....[17]....
        /*0090*/ 	.word	0x0500000c


	//   ....[18]....
        /*0094*/ 	.word	0x0500000c


	//   ....[19]....
        /*0098*/ 	.word	0x0500000c


	//   ....[20]....
        /*009c*/ 	.word	0x0500000c


	//   ....[21]....
        /*00a0*/ 	.word	0x0500000c


	//   ....[22]....
        /*00a4*/ 	.word	0x0500000c


	//   ....[23]....
        /*00a8*/ 	.word	0x0500000c


	//   ....[24]....
        /*00ac*/ 	.word	0x0500000c


	//----- nvinfo : EIATTR_COOP_GROUP_INSTR_OFFSETS
	.align		4
.L_567:
        /*00b0*/ 	.byte	0x04, 0x28
        /*00b2*/ 	.short	(.L_569 - .L_568)


	//   ....[0]....
.L_568:
        /*00b4*/ 	.word	0x00000180


	//   ....[1]....
        /*00b8*/ 	.word	0x00000190


	//   ....[2]....
        /*00bc*/ 	.word	0x000001a0


	//   ....[3]....
        /*00c0*/ 	.word	0x000001b0


	//   ....[4]....
        /*00c4*/ 	.word	0x000001f0


	//   ....[5]....
        /*00c8*/ 	.word	0x00000260


	//   ....[6]....
        /*00cc*/ 	.word	0x00000270


	//   ....[7]....
        /*00d0*/ 	.word	0x00000290


	//   ....[8]....
        /*00d4*/ 	.word	0x000002a0


	//   ....[9]....
        /*00d8*/ 	.word	0x000002e0


	//   ....[10]....
        /*00dc*/ 	.word	0x000002f0


	//   ....[11]....
        /*00e0*/ 	.word	0x00000330


	//   ....[12]....
        /*00e4*/ 	.word	0x00000340


	//   ....[13]....
        /*00e8*/ 	.word	0x00000380


	//   ....[14]....
        /*00ec*/ 	.word	0x00000390


	//   ....[15]....
        /*00f0*/ 	.word	0x000004f0


	//   ....[16]....
        /*00f4*/ 	.word	0x00000540


	//   ....[17]....
        /*00f8*/ 	.word	0x000005b0


	//   ....[18]....
        /*00fc*/ 	.word	0x00000600


	//   ....[19]....
        /*0100*/ 	.word	0x00000670


	//   ....[20]....
        /*0104*/ 	.word	0x000006c0


	//   ....[21]....
        /*0108*/ 	.word	0x00000730


	//   ....[22]....
        /*010c*/ 	.word	0x00000780


	//   ....[23]....
        /*0110*/ 	.word	0x000007f0


	//   ....[24]....
        /*0114*/ 	.word	0x00000840


	//----- nvinfo : EIATTR_VRC_CTA_INIT_COUNT
	.align		4
.L_569:
        /*0118*/ 	.byte	0x02, 0x4a
	.zero		1
	.zero		1


	//----- nvinfo : EIATTR_EXIT_INSTR_OFFSETS
	.align		4
        /*011c*/ 	.byte	0x04, 0x1c
        /*011e*/ 	.short	(.L_571 - .L_570)


	//   ....[0]....
.L_570:
        /*0120*/ 	.word	0x00000440


	//   ....[1]....
        /*0124*/ 	.word	0x00000490


	//----- nvinfo : EIATTR_CRS_STACK_SIZE
	.align		4
.L_571:
        /*0128*/ 	.byte	0x04, 0x1e
        /*012a*/ 	.short	(.L_573 - .L_572)
.L_572:
        /*012c*/ 	.word	0x00000000


	//----- nvinfo : EIATTR_CBANK_PARAM_SIZE
	.align		4
.L_573:
        /*0130*/ 	.byte	0x03, 0x19
        /*0132*/ 	.short	0x0018


	//----- nvinfo : EIATTR_PARAM_CBANK
	.align		4
        /*0134*/ 	.byte	0x04, 0x0a
        /*0136*/ 	.short	(.L_575 - .L_574)
	.align		4
.L_574:
        /*0138*/ 	.word	index@(.nv.constant0._Z12reduce_basicILj128EEvPdS0_Pj)
        /*013c*/ 	.short	0x0380
        /*013e*/ 	.short	0x0018


	//----- nvinfo : EIATTR_SW_WAR
	.align		4
.L_575:
        /*0140*/ 	.byte	0x04, 0x36
        /*0142*/ 	.short	(.L_577 - .L_576)
.L_576:
        /*0144*/ 	.word	0x00000008
.L_577:


//--------------------- .nv.info._Z12reduce_basicILj64EEvPdS0_Pj --------------------------
	.section	.nv.info._Z12reduce_basicILj64EEvPdS0_Pj,"",@"SHT_CUDA_INFO"
	.sectionflags	@""
	.align	4


	//----- nvinfo : EIATTR_CUDA_API_VERSION
	.align		4
        /*0000*/ 	.byte	0x04, 0x37
        /*0002*/ 	.short	(.L_579 - .L_578)
.L_578:
        /*0004*/ 	.word	0x00000082


	//----- nvinfo : EIATTR_KPARAM_INFO
	.align		4
.L_579:
        /*0008*/ 	.byte	0x04, 0x17
        /*000a*/ 	.short	(.L_581 - .L_580)
.L_580:
        /*000c*/ 	.word	0x00000000
        /*0010*/ 	.short	0x0002
        /*0012*/ 	.short	0x0010
        /*0014*/ 	.byte	0x00, 0xf5, 0x21, 0x00


	//----- nvinfo : EIATTR_KPARAM_INFO
	.align		4
.L_581:
        /*0018*/ 	.byte	0x04, 0x17
        /*001a*/ 	.short	(.L_583 - .L_582)
.L_582:
        /*001c*/ 	.word	0x00000000
        /*0020*/ 	.short	0x0001
        /*0022*/ 	.short	0x0008
        /*0024*/ 	.byte	0x00, 0xf5, 0x21, 0x00


	//----- nvinfo : EIATTR_KPARAM_INFO
	.align		4
.L_583:
        /*0028*/ 	.byte	0x04, 0x17
        /*002a*/ 	.short	(.L_585 - .L_584)
.L_584:
        /*002c*/ 	.word	0x00000000
        /*0030*/ 	.short	0x0000
        /*0032*/ 	.short	0x0000
        /*0034*/ 	.byte	0x00, 0xf5, 0x21, 0x00


	//----- nvinfo : EIATTR_SPARSE_MMA_MASK
	.align		4
.L_585:
        /*0038*/ 	.byte	0x03, 0x50
        /*003a*/ 	.short	0x0000


	//----- nvinfo : EIATTR_MAXREG_COUNT
	.align		4
        /*003c*/ 	.byte	0x03, 0x1b
        /*003e*/ 	.short	0x00ff


	//----- nvinfo : EIATTR_NUM_BARRIERS
	.align		4
        /*0040*/ 	.byte	0x02, 0x4c
        /*0042*/ 	.byte	0x01
	.zero		1


	//----- nvinfo : EIATTR_MERCURY_ISA_VERSION
	.align		4
        /*0044*/ 	.byte	0x03, 0x5f
        /*0046*/ 	.short	0x0101


	//----- nvinfo : EIATTR_COOP_GROUP_MASK_REGIDS
	.align		4
        /*0048*/ 	.byte	0x04, 0x29
        /*004a*/ 	.short	(.L_587 - .L_586)


	//   ....[0]....
.L_586:
        /*004c*/ 	.word	0xffffffff


	//   ....[1]....
        /*0050*/ 	.word	0xffffffff


	//   ....[2]....
        /*0054*/ 	.word	0xffffffff


	//   ....[3]....
        /*0058*/ 	.word	0xffffffff


	//   ....[4]....
        /*005c*/ 	.word	0xffffffff


	//   ....[5]....
        /*0060*/ 	.word	0xffffffff


	//   ....[6]....
        /*0064*/ 	.word	0xffffffff


	//   ....[7]....
        /*0068*/ 	.word	0xffffffff


	//   ....[8]....
        /*006c*/ 	.word	0xffffffff


	//   ....[9]....
        /*0070*/ 	.word	0xffffffff


	//   ....[10]....
        /*0074*/ 	.word	0xffffffff


	//   ....[11]....
        /*0078*/ 	.word	0xffffffff


	//   ....[12]....
        /*007c*/ 	.word	0xffffffff


	//   ....[13]....
        /*0080*/ 	.word	0xffffffff


	//   ....[14]....
        /*0084*/ 	.word	0xffffffff


	//   ....[15]....
        /*0088*/ 	.word	0x0500000c


	//   ....[16]....
        /*008c*/ 	.word	0x0500000c


	//   ....[17]....
        /*0090*/ 	.word	0x0500000c


	//   ....[18]....
        /*0094*/ 	.word	0x0500000c


	//   ....[19]....
        /*0098*/ 	.word	0x0500000c


	//   ....[20]....
        /*009c*/ 	.word	0x0500000c


	//   ....[21]....
        /*00a0*/ 	.word	0x0500000c


	//   ....[22]....
        /*00a4*/ 	.word	0x0500000c


	//   ....[23]....
        /*00a8*/ 	.word	0x0500000c


	//   ....[24]....
        /*00ac*/ 	.word	0x0500000c


	//----- nvinfo : EIATTR_COOP_GROUP_INSTR_OFFSETS
	.align		4
.L_587:
        /*00b0*/ 	.byte	0x04, 0x28
        /*00b2*/ 	.short	(.L_589 - .L_588)


	//   ....[0]....
.L_588:
        /*00b4*/ 	.word	0x00000160


	//   ....[1]....
        /*00b8*/ 	.word	0x00000170


	//   ....[2]....
        /*00bc*/ 	.word	0x00000180


	//   ....[3]....
        /*00c0*/ 	.word	0x00000190


	//   ....[4]....
        /*00c4*/ 	.word	0x000001a0


	//   ....[5]....
        /*00c8*/ 	.word	0x00000200


	//   ....[6]....
        /*00cc*/ 	.word	0x00000210


	//   ....[7]....
        /*00d0*/ 	.word	0x00000230


	//   ....[8]....
        /*00d4*/ 	.word	0x00000240


	//   ....[9]....
        /*00d8*/ 	.word	0x00000280


	//   ....[10]....
        /*00dc*/ 	.word	0x00000290


	//   ....[11]....
        /*00e0*/ 	.word	0x000002d0


	//   ....[12]....
        /*00e4*/ 	.word	0x000002e0


	//   ....[13]....
        /*00e8*/ 	.word	0x00000320


	//   ....[14]....
        /*00ec*/ 	.word	0x00000330


	//   ....[15]....
        /*00f0*/ 	.word	0x00000490


	//   ....[16]....
        /*00f4*/ 	.word	0x000004e0


	//   ....[17]....
        /*00f8*/ 	.word	0x00000550


	//   ....[18]....
        /*00fc*/ 	.word	0x000005a0


	//   ....[19]....
        /*0100*/ 	.word	0x00000610


	//   ....[20]....
        /*0104*/ 	.word	0x00000660


	//   ....[21]....
        /*0108*/ 	.word	0x000006d0


	//   ....[22]....
        /*010c*/ 	.word	0x00000720


	//   ....[23]....
        /*0110*/ 	.word	0x00000790


	//   ....[24]....
        /*0114*/ 	.word	0x000007e0


	//----- nvinfo : EIATTR_VRC_CTA_INIT_COUNT
	.align		4
.L_589:
        /*0118*/ 	.byte	0x02, 0x4a
	.zero		1
	.zero		1


	//----- nvinfo : EIATTR_EXIT_INSTR_OFFSETS
	.align		4
        /*011c*/ 	.byte	0x04, 0x1c
        /*011e*/ 	.short	(.L_591 - .L_590)


	//   ....[0]....
.L_590:
        /*0120*/ 	.word	0x000003e0


	//   ....[1]....
        /*0124*/ 	.word	0x00000430


	//----- nvinfo : EIATTR_CRS_STACK_SIZE
	.align		4
.L_591:
        /*0128*/ 	.byte	0x04, 0x1e
        /*012a*/ 	.short	(.L_593 - .L_592)
.L_592:
        /*012c*/ 	.word	0x00000000


	//----- nvinfo : EIATTR_CBANK_PARAM_SIZE
	.align		4
.L_593:
        /*0130*/ 	.byte	0x03, 0x19
        /*0132*/ 	.short	0x0018


	//----- nvinfo : EIATTR_PARAM_CBANK
	.align		4
        /*0134*/ 	.byte	0x04, 0x0a
        /*0136*/ 	.short	(.L_595 - .L_594)
	.align		4
.L_594:
        /*0138*/ 	.word	index@(.nv.constant0._Z12reduce_basicILj64EEvPdS0_Pj)
        /*013c*/ 	.short	0x0380
        /*013e*/ 	.short	0x0018


	//----- nvinfo : EIATTR_SW_WAR
	.align		4
.L_595:
        /*0140*/ 	.byte	0x04, 0x36
        /*0142*/ 	.short	(.L_597 - .L_596)
.L_596:
        /*0144*/ 	.word	0x00000008
.L_597:


//--------------------- .nv.info._Z12reduce_basicILj32EEvPdS0_Pj --------------------------
	.section	.nv.info._Z12reduce_basicILj32EEvPdS0_Pj,"",@"SHT_CUDA_INFO"
	.sectionflags	@""
	.align	4


	//----- nvinfo : EIATTR_CUDA_API_VERSION
	.align		4
        /*0000*/ 	.byte	0x04, 0x37
        /*0002*/ 	.short	(.L_599 - .L_598)
.L_598:
        /*0004*/ 	.word	0x00000082


	//----- nvinfo : EIATTR_KPARAM_INFO
	.align		4
.L_599:
        /*0008*/ 	.byte	0x04, 0x17
        /*000a*/ 	.short	(.L_601 - .L_600)
.L_600:
        /*000c*/ 	.word	0x00000000
        /*0010*/ 	.short	0x0002
        /*0012*/ 	.short	0x0010
        /*0014*/ 	.byte	0x00, 0xf5, 0x21, 0x00


	//----- nvinfo : EIATTR_KPARAM_INFO
	.align		4
.L_601:
        /*0018*/ 	.byte	0x04, 0x17
        /*001a*/ 	.short	(.L_603 - .L_602)
.L_602:
        /*001c*/ 	.word	0x00000000
        /*0020*/ 	.short	0x0001
        /*0022*/ 	.short	0x0008
        /*0024*/ 	.byte	0x00, 0xf5, 0x21, 0x00


	//----- nvinfo : EIATTR_KPARAM_INFO
	.align		4
.L_603:
        /*0028*/ 	.byte	0x04, 0x17
        /*002a*/ 	.short	(.L_605 - .L_604)
.L_604:
        /*002c*/ 	.word	0x00000000
        /*0030*/ 	.short	0x0000
        /*0032*/ 	.short	0x0000
        /*0034*/ 	.byte	0x00, 0xf5, 0x21, 0x00


	//----- nvinfo : EIATTR_SPARSE_MMA_MASK
	.align		4
.L_605:
        /*0038*/ 	.byte	0x03, 0x50
        /*003a*/ 	.short	0x0000


	//----- nvinfo : EIATTR_MAXREG_COUNT
	.align		4
        /*003c*/ 	.byte	0x03, 0x1b
        /*003e*/ 	.short	0x00ff


	//----- nvinfo : EIATTR_NUM_BARRIERS
	.align		4
        /*0040*/ 	.byte	0x02, 0x4c
        /*0042*/ 	.byte	0x01
	.zero		1


	//----- nvinfo : EIATTR_MERCURY_ISA_VERSION
	.align		4
        /*0044*/ 	.byte	0x03, 0x5f
        /*0046*/ 	.short	0x0101


	//----- nvinfo : EIATTR_COOP_GROUP_MASK_REGIDS
	.align		4
        /*0048*/ 	.byte	0x04, 0x29
        /*004a*/ 	.short	(.L_607 - .L_606)


	//   ....[0]....
.L_606:
        /*004c*/ 	.word	0xffffffff


	//   ....[1]....
        /*0050*/ 	.word	0xffffffff


	//   ....[2]....
        /*0054*/ 	.word	0xffffffff


	//   ....[3]....
        /*0058*/ 	.word	0xffffffff


	//   ....[4]....
        /*005c*/ 	.word	0xffffffff


	//   ....[5]....
        /*0060*/ 	.word	0xffffffff


	//   ....[6]....
        /*0064*/ 	.word	0xffffffff


	//   ....[7]....
        /*0068*/ 	.word	0xffffffff


	//   ....[8]....
        /*006c*/ 	.word	0xffffffff


	//   ....[9]....
        /*0070*/ 	.word	0xffffffff


	//   ....[10]....
        /*0074*/ 	.word	0xffffffff


	//   ....[11]....
        /*0078*/ 	.word	0xffffffff


	//   ....[12]....
        /*007c*/ 	.word	0xffffffff


	//   ....[13]....
        /*0080*/ 	.word	0xffffffff


	//   ....[14]....
        /*0084*/ 	.word	0xffffffff


	//   ....[15]....
        /*0088*/ 	.word	0x0500000c


	//   ....[16]....
        /*008c*/ 	.word	0x0500000c


	//   ....[17]....
        /*0090*/ 	.word	0x0500000c


	//   ....[18]....
        /*0094*/ 	.word	0x0500000c


	//   ....[19]....
        /*0098*/ 	.word	0x0500000c


	//   ....[20]....
        /*009c*/ 	.word	0x0500000c


	//   ....[21]....
        /*00a0*/ 	.word	0x0500000c


	//   ....[22]....
        /*00a4*/ 	.word	0x0500000c


	//   ....[23]....
        /*00a8*/ 	.word	0x0500000c


	//   ....[24]....
        /*00ac*/ 	.word	0x0500000c


	//----- nvinfo : EIATTR_COOP_GROUP_INSTR_OFFSETS
	.align		4
.L_607:
        /*00b0*/ 	.byte	0x04, 0x28
        /*00b2*/ 	.short	(.L_609 - .L_608)


	//   ....[0]....
.L_608:
        /*00b4*/ 	.word	0x000000d0


	//   ....[1]....
        /*00b8*/ 	.word	0x000000e0


	//   ....[2]....
        /*00bc*/ 	.word	0x000000f0


	//   ....[3]....
        /*00c0*/ 	.word	0x00000100


	//   ....[4]....
        /*00c4*/ 	.word	0x00000120


	//   ....[5]....
        /*00c8*/ 	.word	0x00000190


	//   ....[6]....
        /*00cc*/ 	.word	0x000001a0


	//   ....[7]....
        /*00d0*/ 	.word	0x000001c0


	//   ....[8]....
        /*00d4*/ 	.word	0x000001d0


	//   ....[9]....
        /*00d8*/ 	.word	0x00000210


	//   ....[10]....
        /*00dc*/ 	.word	0x00000220


	//   ....[11]....
        /*00e0*/ 	.word	0x00000260


	//   ....[12]....
        /*00e4*/ 	.word	0x00000270


	//   ....[13]....
        /*00e8*/ 	.word	0x00000290


	//   ....[14]....
        /*00ec*/ 	.word	0x000002a0


	//   ....[15]....
        /*00f0*/ 	.word	0x00000400


	//   ....[16]....
        /*00f4*/ 	.word	0x00000450


	//   ....[17]....
        /*00f8*/ 	.word	0x000004c0


	//   ....[18]....
        /*00fc*/ 	.word	0x00000510


	//   ....[19]....
        /*0100*/ 	.word	0x00000580


	//   ....[20]....
        /*0104*/ 	.word	0x000005d0


	//   ....[21]....
        /*0108*/ 	.word	0x00000640


	//   ....[22]....
        /*010c*/ 	.word	0x00000690


	//   ....[23]....
        /*0110*/ 	.word	0x00000700


	//   ....[24]....
        /*0114*/ 	.word	0x00000750


	//----- nvinfo : EIATTR_VRC_CTA_INIT_COUNT
	.align		4
.L_609:
        /*0118*/ 	.byte	0x02, 0x4a
	.zero		1
	.zero		1


	//----- nvinfo : EIATTR_EXIT_INSTR_OFFSETS
	.align		4
        /*011c*/ 	.byte	0x04, 0x1c
        /*011e*/ 	.short	(.L_611 - .L_610)


	//   ....[0]....
.L_610:
        /*0120*/ 	.word	0x00000350


	//   ....[1]....
        /*0124*/ 	.word	0x000003a0


	//----- nvinfo : EIATTR_CRS_STACK_SIZE
	.align		4
.L_611:
        /*0128*/ 	.byte	0x04, 0x1e
        /*012a*/ 	.short	(.L_613 - .L_612)
.L_612:
        /*012c*/ 	.word	0x00000000


	//----- nvinfo : EIATTR_CBANK_PARAM_SIZE
	.align		4
.L_613:
        /*0130*/ 	.byte	0x03, 0x19
        /*0132*/ 	.short	0x0018


	//----- nvinfo : EIATTR_PARAM_CBANK
	.align		4
        /*0134*/ 	.byte	0x04, 0x0a
        /*0136*/ 	.short	(.L_615 - .L_614)
	.align		4
.L_614:
        /*0138*/ 	.word	index@(.nv.constant0._Z12reduce_basicILj32EEvPdS0_Pj)
        /*013c*/ 	.short	0x0380
        /*013e*/ 	.short	0x0018


	//----- nvinfo : EIATTR_SW_WAR
	.align		4
.L_615:
        /*0140*/ 	.byte	0x04, 0x36
        /*0142*/ 	.short	(.L_617 - .L_616)
.L_616:
        /*0144*/ 	.word	0x00000008
.L_617:


//--------------------- .nv.callgraph             --------------------------
	.section	.nv.callgraph,"",@"SHT_CUDA_CALLGRAPH"
	.align	4
	.sectionentsize	8
	.align		4
        /*0000*/ 	.word	0x00000000
	.align		4
        /*0004*/ 	.word	0xffffffff
	.align		4
        /*0008*/ 	.word	0x00000000
	.align		4
        /*000c*/ 	.word	0xfffffffe
	.align		4
        /*0010*/ 	.word	0x00000000
	.align		4
        /*0014*/ 	.word	0xfffffffd
	.align		4
        /*0018*/ 	.word	0x00000000
	.align		4
        /*001c*/ 	.word	0xfffffffc


//--------------------- .text._Z18reduce_reduce_syncILj1024EEvPdS0_Pj --------------------------
	.section	.text._Z18reduce_reduce_syncILj1024EEvPdS0_Pj,"ax",@progbits
	.align	128
        .global         _Z18reduce_reduce_syncILj1024EEvPdS0_Pj
        .type           _Z18reduce_reduce_syncILj1024EEvPdS0_Pj,@function
        .size           _Z18reduce_reduce_syncILj1024EEvPdS0_Pj,(.L_x_298 - _Z18reduce_reduce_syncILj1024EEvPdS0_Pj)
        .other          _Z18reduce_reduce_syncILj1024EEvPdS0_Pj,@"STO_CUDA_ENTRY STV_DEFAULT"
_Z18reduce_reduce_syncILj1024EEvPdS0_Pj:
.text._Z18reduce_reduce_syncILj1024EEvPdS0_Pj:
[----:B------:R-:W-:Y:S01]  /*0000*/  LDC R1, c[0x0][0x37c] ;  /* 0x0000df00ff017b82 */ /* 0x000fe20000000800 */
[----:B------:R-:W0:Y:S07]  /*0010*/  S2R R0, SR_TID.X ;  /* 0x0000000000007919 */ /* 0x000e2e0000002100 */
[----:B------:R-:W0:Y:S01]  /*0020*/  LDC.64 R2, c[0x0][0x380] ;  /* 0x0000e000ff027b82 */ /* 0x000e220000000a00 */
[----:B------:R-:W1:Y:S01]  /*0030*/  LDCU.64 UR6, c[0x0][0x358] ;  /* 0x00006b00ff0677ac */ /* 0x000e620008000a00 */
[----:B0-----:R-:W-:-:S06]  /*0040*/  IMAD.WIDE.U32 R2, R0, 0x8, R2 ;  /* 0x0000000800027825 */ /* 0x001fcc00078e0002 */
[----:B-1----:R-:W2:Y:S02]  /*0050*/  LDG.E.64 R2, desc[UR6][R2.64] ;  /* 0x0000000602027981 */ /* 0x002ea4000c1e1b00 */
[----:B--2---:R-:W-:Y:S01]  /*0060*/  DADD R10, RZ, R2 ;  /* 0x00000000ff0a7229 */ /* 0x004fe20000000002 */
[----:B------:R-:W-:Y:S01]  /*0070*/  CS2R.32 R2, SR_CLOCKLO ;  /* 0x0000000000027805 */ /* 0x000fe20000005000 */
[----:B------:R-:W0:Y:S01]  /*0080*/  S2R R3, SR_TID.Y ;  /* 0x0000000000037919 */ /* 0x000e220000002200 */
[----:B------:R-:W1:Y:S01]  /*0090*/  LDCU UR4, c[0x0][0x360] ;  /* 0x00006c00ff0477ac */ /* 0x000e620008000800 */
[----:B------:R-:W2:Y:S01]  /*00a0*/  S2UR UR5, SR_CgaCtaId ;  /* 0x00000000000579c3 */ /* 0x000ea20000008800 */
[----:B------:R-:W-:Y:S01]  /*00b0*/  BSSY B0, `(.L_x_0) ;  /* 0x0000062000007945 */ /* 0x000fe20003800000 */
[----:B------:R-:W0:Y:S01]  /*00c0*/  S2R R4, SR_TID.Z ;  /* 0x0000000000047919 */ /* 0x000e220000002300 */
[----:B------:R-:W0:Y:S02]  /*00d0*/  LDCU UR8, c[0x0][0x364] ;  /* 0x00006c80ff0877ac */ /* 0x000e240008000800 */
[----:B0-----:R-:W-:-:S04]  /*00e0*/  IMAD R3, R4, UR8, R3 ;  /* 0x0000000804037c24 */ /* 0x001fc8000f8e0203 */
[----:B-1----:R-:W-:Y:S01]  /*00f0*/  IMAD R3, R3, UR4, RZ ;  /* 0x0000000403037c24 */ /* 0x002fe2000f8e02ff */
[----:B------:R-:W-:Y:S02]  /*0100*/  UMOV UR4, 0x400 ;  /* 0x0000040000047882 */ /* 0x000fe40000000000 */
[----:B--2---:R-:W-:Y:S01]  /*0110*/  ULEA UR4, UR5, UR4, 0x18 ;  /* 0x0000000405047291 */ /* 0x004fe2000f8ec0ff */
[----:B------:R-:W-:-:S05]  /*0120*/  IMAD.IADD R5, R3, 0x1, R0 ;  /* 0x0000000103057824 */ /* 0x000fca00078e0200 */
[C---:B------:R-:W-:Y:S02]  /*0130*/  ISETP.GT.U32.AND P0, PT, R5.reuse, 0x1f, PT ;  /* 0x0000001f0500780c */ /* 0x040fe40003f04070 */
[----:B------:R-:W-:-:S05]  /*0140*/  LEA R4, R5, UR4, 0x3 ;  /* 0x0000000405047c11 */ /* 0x000fca000f8e18ff */
[----:B------:R0:W-:Y:S01]  /*0150*/  STS.64 [R4], R10 ;  /* 0x0000000a04007388 */ /* 0x0001e20000000a00 */
[----:B------:R-:W-:Y:S06]  /*0160*/  BAR.SYNC.DEFER_BLOCKING 0x0 ;  /* 0x0000000000007b1d */ /* 0x000fec0000010000 */
[----:B------:R-:W-:Y:S05]  /*0170*/  @P0 BRA `(.L_x_1) ;  /* 0x0000000400540947 */ /* 0x000fea0003800000 */
[----:B------:R-:W1:Y:S01]  /*0180*/  LDS.64 R12, [R4+0x1000] ;  /* 0x00100000040c7984 */ /* 0x000e620000000a00 */
[----:B------:R-:W-:-:S03]  /*0190*/  UMOV UR4, 0xffffffff ;  /* 0xffffffff00047882 */ /* 0x000fc60000000000 */
[----:B------:R-:W2:Y:S04]  /*01a0*/  LDS.64 R14, [R4+0x1100] ;  /* 0x00110000040e7984 */ /* 0x000ea80000000a00 */
[----:B------:R-:W3:Y:S04]  /*01b0*/  LDS.64 R16, [R4+0x1200] ;  /* 0x0012000004107984 */ /* 0x000ee80000000a00 */
[----:B------:R-:W4:Y:S04]  /*01c0*/  LDS.64 R8, [R4+0x1300] ;  /* 0x0013000004087984 */ /* 0x000f280000000a00 */
[----:B------:R-:W5:Y:S01]  /*01d0*/  LDS.64 R6, [R4+0x1400] ;  /* 0x0014000004067984 */ /* 0x000f620000000a00 */
[----:B-1----:R-:W-:-:S03]  /*01e0*/  DADD R12, R10, R12 ;  /* 0x000000000a0c7229 */ /* 0x002fc6000000000c */
[----:B0-----:R-:W0:Y:S05]  /*01f0*/  LDS.64 R10, [R4+0x1500] ;  /* 0x00150000040a7984 */ /* 0x001e2a0000000a00 */
[----:B--2---:R-:W-:Y:S02]  /*0200*/  DADD R14, R12, R14 ;  /* 0x000000000c0e7229 */ /* 0x004fe4000000000e */
[----:B------:R-:W1:Y:S06]  /*0210*/  LDS.64 R12, [R4+0x1600] ;  /* 0x00160000040c7984 */ /* 0x000e6c0000000a00 */
[----:B---3--:R-:W-:-:S02]  /*0220*/  DADD R16, R14, R16 ;  /* 0x000000000e107229 */ /* 0x008fc40000000010 */
[----:B------:R-:W2:Y:S06]  /*0230*/  LDS.64 R14, [R4+0x1700] ;  /* 0x00170000040e7984 */ /* 0x000eac0000000a00 */
[----:B----4-:R-:W-:Y:S01]  /*0240*/  DADD R16, R16, R8 ;  /* 0x0000000010107229 */ /* 0x010fe20000000008 */
[----:B------:R-:W3:Y:S07]  /*0250*/  LDS.64 R8, [R4+0x1800] ;  /* 0x0018000004087984 */ /* 0x000eee0000000a00 */
[----:B-----5:R-:W-:Y:S01]  /*0260*/  DADD R16, R16, R6 ;  /* 0x0000000010107229 */ /* 0x020fe20000000006 */
[----:B------:R-:W4:Y:S07]  /*0270*/  LDS.64 R6, [R4+0x1900] ;  /* 0x0019000004067984 */ /* 0x000f2e0000000a00 */
[----:B0-----:R-:W-:Y:S01]  /*0280*/  DADD R16, R16, R10 ;  /* 0x0000000010107229 */ /* 0x001fe2000000000a */
[----:B------:R-:W0:Y:S07]  /*0290*/  LDS.64 R10, [R4+0x1a00] ;  /* 0x001a0000040a7984 */ /* 0x000e2e0000000a00 */
[----:B-1----:R-:W-:Y:S01]  /*02a0*/  DADD R16, R16, R12 ;  /* 0x0000000010107229 */ /* 0x002fe2000000000c */
[----:B------:R-:W1:Y:S07]  /*02b0*/  LDS.64 R12, [R4+0x1b00] ;  /* 0x001b0000040c7984 */ /* 0x000e6e0000000a00 */
[----:B--2---:R-:W-:Y:S01]  /*02c0*/  DADD R16, R16, R14 ;  /* 0x0000000010107229 */ /* 0x004fe2000000000e */
[----:B------:R-:W2:Y:S07]  /*02d0*/  LDS.64 R14, [R4+0x1c00] ;  /* 0x001c0000040e7984 */ /* 0x000eae0000000a00 */
[----:B---3--:R-:W-:Y:S01]  /*02e0*/  DADD R16, R16, R8 ;  /* 0x0000000010107229 */ /* 0x008fe20000000008 */
[----:B------:R-:W3:Y:S07]  /*02f0*/  LDS.64 R8, [R4+0x1d00] ;  /* 0x001d000004087984 */ /* 0x000eee0000000a00 */
[----:B----4-:R-:W-:Y:S01]  /*0300*/  DADD R16, R16, R6 ;  /* 0x0000000010107229 */ /* 0x010fe20000000006 */
        /* <DEDUP_REMOVED lines=31> */
[----:B0-----:R-:W-:-:S02]  /*0500*/  DADD R10, R16, R10 ;  /* 0x00000000100a7229 */ /* 0x001fc4000000000a */
[----:B------:R-:W0:Y:S06]  /*0510*/  LDS.64 R16, [R4+0x100] ;  /* 0x0001000004107984 */ /* 0x000e2c0000000a00 */
[----:B-1----:R-:W-:-:S08]  /*0520*/  DADD R10, R10, R12 ;  /* 0x000000000a0a7229 */ /* 0x002fd0000000000c */
[----:B--2---:R-:W-:-:S08]  /*0530*/  DADD R10, R10, R14 ;  /* 0x000000000a0a7229 */ /* 0x004fd0000000000e */
[----:B---3--:R-:W-:-:S08]  /*0540*/  DADD R8, R10, R8 ;  /* 0x000000000a087229 */ /* 0x008fd00000000008 */
[----:B----4-:R-:W-:-:S08]  /*0550*/  DADD R6, R8, R6 ;  /* 0x0000000008067229 */ /* 0x010fd00000000006 */
[----:B0-----:R-:W-:Y:S01]  /*0560*/  DADD R6, R6, R16 ;  /* 0x0000000006067229 */ /* 0x001fe20000000010 */
[----:B------:R-:W-:Y:S10]  /*0570*/  BRA.DIV UR4, `(.L_x_2) ;  /* 0x0000000204907947 */ /* 0x000ff4000b800000 */
[----:B------:R-:W-:Y:S04]  /*0580*/  SHFL.DOWN PT, R5, R7, 0x10, 0x1f ;  /* 0x0a001f0007057f89 */ /* 0x000fe800000e0000 */
[----:B------:R-:W0:Y:S02]  /*0590*/  SHFL.DOWN PT, R4, R6, 0x10, 0x1f ;  /* 0x0a001f0006047f89 */ /* 0x000e2400000e0000 */
[----:B0-----:R-:W-:-:S07]  /*05a0*/  DADD R4, R6, R4 ;  /* 0x0000000006047229 */ /* 0x001fce0000000004 */
[----:B------:R-:W0:Y:S04]  /*05b0*/  SHFL.DOWN PT, R9, R5, 0x8, 0x1f ;  /* 0x09001f0005097f89 */ /* 0x000e2800000e0000 */
[----:B------:R-:W1:Y:S01]  /*05c0*/  SHFL.DOWN PT, R8, R4, 0x8, 0x1f ;  /* 0x09001f0004087f89 */ /* 0x000e6200000e0000 */
[----:B0-----:R-:W-:Y:S01]  /*05d0*/  MOV R7, R9 ;  /* 0x0000000900077202 */ /* 0x001fe20000000f00 */
[----:B-1----:R-:W-:-:S06]  /*05e0*/  IMAD.MOV.U32 R6, RZ, RZ, R8 ;  /* 0x000000ffff067224 */ /* 0x002fcc00078e0008 */
[----:B------:R-:W-:-:S07]  /*05f0*/  DADD R8, R4, R6 ;  /* 0x0000000004087229 */ /* 0x000fce0000000006 */
        /* <DEDUP_REMOVED lines=10> */
[----:B------:R0:W1:Y:S04]  /*06a0*/  SHFL.DOWN PT, R11, R7, 0x1, 0x1f ;  /* 0x08201f00070b7f89 */ /* 0x00006800000e0000 */
[----:B------:R0:W2:Y:S02]  /*06b0*/  SHFL.DOWN PT, R10, R6, 0x1, 0x1f ;  /* 0x08201f00060a7f89 */ /* 0x0000a400000e0000 */
.L_x_13:
[----:B-12---:R-:W-:-:S11]  /*06c0*/  DADD R10, R6, R10 ;  /* 0x00000000060a7229 */ /* 0x006fd6000000000a */
.L_x_1:
[----:B------:R-:W-:Y:S05]  /*06d0*/  BSYNC B0 ;  /* 0x0000000000007941 */ /* 0x000fea0003800000 */
.L_x_0:
[----:B------:R-:W-:Y:S02]  /*06e0*/  CS2R.32 R9, SR_CLOCKLO ;  /* 0x0000000000097805 */ /* 0x000fe40000005000 */
[----:B------:R-:W-:Y:S02]  /*06f0*/  LOP3.LUT P0, RZ, R0, 0x1f, RZ, 0xc0, !PT ;  /* 0x0000001f00ff7812 */ /* 0x000fe4000780c0ff */
[----:B------:R-:W-:-:S11]  /*0700*/  LOP3.LUT P1, RZ, R3, R0, RZ, 0xfc, !PT ;  /* 0x0000000003ff7212 */ /* 0x000fd6000782fcff */
[----:B0-----:R-:W0:Y:S01]  /*0710*/  @!P0 LDC.64 R4, c[0x0][0x390] ;  /* 0x0000e400ff048b82 */ /* 0x001e220000000a00 */
[----:B------:R-:W-:-:S05]  /*0720*/  @!P0 SHF.R.U32.HI R7, RZ, 0x4, R0 ;  /* 0x00000004ff078819 */ /* 0x000fca0000011600 */
[----:B0-----:R-:W-:-:S05]  /*0730*/  @!P0 IMAD.WIDE.U32 R4, R7, 0x4, R4 ;  /* 0x0000000407048825 */ /* 0x001fca00078e0004 */
[----:B------:R0:W-:Y:S04]  /*0740*/  @!P0 STG.E desc[UR6][R4.64], R2 ;  /* 0x0000000204008986 */ /* 0x0001e8000c101906 */
[----:B------:R0:W-:Y:S01]  /*0750*/  @!P0 STG.E desc[UR6][R4.64+0x4], R9 ;  /* 0x0000040904008986 */ /* 0x0001e2000c101906 */
[----:B------:R-:W-:Y:S05]  /*0760*/  @P1 EXIT ;  /* 0x000000000000194d */ /* 0x000fea0003800000 */
[----:B0-----:R-:W0:Y:S01]  /*0770*/  S2R R5, SR_CTAID.X ;  /* 0x0000000000057919 */ /* 0x001e220000002500 */
[----:B------:R-:W0:Y:S02]  /*0780*/  LDC.64 R2, c[0x0][0x388] ;  /* 0x0000e200ff027b82 */ /* 0x000e240000000a00 */
[----:B0-----:R-:W-:-:S05]  /*0790*/  IMAD.WIDE.U32 R2, R5, 0x8, R2 ;  /* 0x0000000805027825 */ /* 0x001fca00078e0002 */
[----:B------:R-:W-:Y:S01]  /*07a0*/  STG.E.64 desc[UR6][R2.64], R10 ;  /* 0x0000000a02007986 */ /* 0x000fe2000c101b06 */
[----:B------:R-:W-:Y:S05]  /*07b0*/  EXIT ;  /* 0x000000000000794d */ /* 0x000fea0003800000 */
.L_x_2:
[----:B------:R-:W-:Y:S01]  /*07c0*/  IMAD.MOV.U32 R15, RZ, RZ, R7 ;  /* 0x000000ffff0f7224 */ /* 0x000fe200078e0007 */
[----:B------:R-:W-:Y:S01]  /*07d0*/  MOV R14, 0x10 ;  /* 0x00000010000e7802 */ /* 0x000fe20000000f00 */
[----:B------:R-:W-:Y:S01]  /*07e0*/  IMAD.MOV.U32 R17, RZ, RZ, 0x1f ;  /* 0x0000001fff117424 */ /* 0x000fe200078e00ff */
[----:B------:R-:W-:-:S07]  /*07f0*/  MOV R12, 0xffffffff ;  /* 0xffffffff000c7802 */ /* 0x000fce0000000f00 */
[----:B------:R-:W-:Y:S05]  /*0800*/  WARPSYNC.COLLECTIVE R12, `(.L_x_3) ;  /* 0x000000000c087348 */ /* 0x000fea0003c00000 */
[----:B------:R0:W1:Y:S02]  /*0810*/  SHFL.DOWN P0, R13, R15, R14, R17 ;  /* 0x0800000e0f0d7389 */ /* 0x0000640000000011 */
[----:B01----:R-:W-:Y:S05]  /*0820*/  ENDCOLLECTIVE ;  /* 0x000000000000791b */ /* 0x003fea0003800000 */
.L_x_3:
[----:B------:R-:W-:Y:S01]  /*0830*/  MOV R15, R6 ;  /* 0x00000006000f7202 */ /* 0x000fe20000000f00 */
[----:B------:R-:W-:-:S07]  /*0840*/  IMAD.MOV.U32 R5, RZ, RZ, R13 ;  /* 0x000000ffff057224 */ /* 0x000fce00078e000d */
[----:B------:R-:W-:Y:S05]  /*0850*/  WARPSYNC.COLLECTIVE R12, `(.L_x_4) ;  /* 0x000000000c087348 */ /* 0x000fea0003c00000 */
[----:B------:R0:W1:Y:S02]  /*0860*/  SHFL.DOWN P0, R13, R15, R14, R17 ;  /* 0x0800000e0f0d7389 */ /* 0x0000640000000011 */
[----:B01----:R-:W-:Y:S05]  /*0870*/  ENDCOLLECTIVE ;  /* 0x000000000000791b */ /* 0x003fea0003800000 */
.L_x_4:
[----:B------:R-:W-:Y:S02]  /*0880*/  IMAD.MOV.U32 R14, RZ, RZ, 0x8 ;  /* 0x00000008ff0e7424 */ /* 0x000fe400078e00ff */
[----:B------:R-:W-:-:S06]  /*0890*/  IMAD.MOV.U32 R4, RZ, RZ, R13 ;  /* 0x000000ffff047224 */ /* 0x000fcc00078e000d */
[----:B------:R-:W-:-:S10]  /*08a0*/  DADD R4, R6, R4 ;  /* 0x0000000006047229 */ /* 0x000fd40000000004 */
[----:B------:R-:W-:-:S07]  /*08b0*/  MOV R15, R5 ;  /* 0x00000005000f7202 */ /* 0x000fce0000000f00 */
[----:B------:R-:W-:Y:S05]  /*08c0*/  WARPSYNC.COLLECTIVE R12, `(.L_x_5) ;  /* 0x000000000c087348 */ /* 0x000fea0003c00000 */
[----:B------:R0:W1:Y:S02]  /*08d0*/  SHFL.DOWN P0, R13, R15, R14, R17 ;  /* 0x0800000e0f0d7389 */ /* 0x0000640000000011 */
[----:B01----:R-:W-:Y:S05]  /*08e0*/  ENDCOLLECTIVE ;  /* 0x000000000000791b */ /* 0x003fea0003800000 */
.L_x_5:
[----:B------:R-:W-:Y:S01]  /*08f0*/  IMAD.MOV.U32 R15, RZ, RZ, R4 ;  /* 0x000000ffff0f7224 */ /* 0x000fe200078e0004 */
[----:B------:R-:W-:-:S07]  /*0900*/  MOV R9, R13 ;  /* 0x0000000d00097202 */ /* 0x000fce0000000f00 */
[----:B------:R-:W-:Y:S05]  /*0910*/  WARPSYNC.COLLECTIVE R12, `(.L_x_6) ;  /* 0x000000000c087348 */ /* 0x000fea0003c00000 */
[----:B------:R0:W1:Y:S02]  /*0920*/  SHFL.DOWN P0, R13, R15, R14, R17 ;  /* 0x0800000e0f0d7389 */ /* 0x0000640000000011 */
[----:B01----:R-:W-:Y:S05]  /*0930*/  ENDCOLLECTIVE ;  /* 0x000000000000791b */ /* 0x003fea0003800000 */
.L_x_6:
[----:B------:R-:W-:Y:S02]  /*0940*/  MOV R14, 0x4 ;  /* 0x00000004000e7802 */ /* 0x000fe40000000f00 */
[----:B------:R-:W-:-:S06]  /*0950*/  MOV R8, R13 ;  /* 0x0000000d00087202 */ /* 0x000fcc0000000f00 */
[----:B------:R-:W-:-:S10]  /*0960*/  DADD R8, R4, R8 ;  /* 0x0000000004087229 */ /* 0x000fd40000000008 */
[----:B------:R-:W-:-:S07]  /*0970*/  IMAD.MOV.U32 R15, RZ, RZ, R9 ;  /* 0x000000ffff0f7224 */ /* 0x000fce00078e0009 */
[----:B------:R-:W-:Y:S05]  /*0980*/  WARPSYNC.COLLECTIVE R12, `(.L_x_7) ;  /* 0x000000000c087348 */ /* 0x000fea0003c00000 */
[----:B------:R0:W1:Y:S02]  /*0990*/  SHFL.DOWN P0, R13, R15, R14, R17 ;  /* 0x0800000e0f0d7389 */ /* 0x0000640000000011 */
[----:B01----:R-:W-:Y:S05]  /*09a0*/  ENDCOLLECTIVE ;  /* 0x000000000000791b */ /* 0x003fea0003800000 */
.L_x_7:
[----:B------:R-:W-:Y:S01]  /*09b0*/  MOV R15, R8 ;  /* 0x00000008000f7202 */ /* 0x000fe20000000f00 */
[----:B------:R-:W-:-:S07]  /*09c0*/  IMAD.MOV.U32 R11, RZ, RZ, R13 ;  /* 0x000000ffff0b7224 */ /* 0x000fce00078e000d */
[----:B------:R-:W-:Y:S05]  /*09d0*/  WARPSYNC.COLLECTIVE R12, `(.L_x_8) ;  /* 0x000000000c087348 */ /* 0x000fea0003c00000 */
[----:B------:R0:W1:Y:S02]  /*09e0*/  SHFL.DOWN P0, R13, R15, R14, R17 ;  /* 0x0800000e0f0d7389 */ /* 0x0000640000000011 */
[----:B01----:R-:W-:Y:S05]  /*09f0*/  ENDCOLLECTIVE ;  /* 0x000000000000791b */ /* 0x003fea0003800000 */
.L_x_8:
[----:B------:R-:W-:Y:S02]  /*0a00*/  IMAD.MOV.U32 R14, RZ, RZ, 0x2 ;  /* 0x00000002ff0e7424 */ /* 0x000fe400078e00ff */
[----:B------:R-:W-:-:S06]  /*0a10*/  IMAD.MOV.U32 R10, RZ, RZ, R13 ;  /* 0x000000ffff0a7224 */ /* 0x000fcc00078e000d */
[----:B------:R-:W-:-:S10]  /*0a20*/  DADD R10, R8, R10 ;  /* 0x00000000080a7229 */ /* 0x000fd4000000000a */
[----:B------:R-:W-:-:S07]  /*0a30*/  MOV R15, R11 ;  /* 0x0000000b000f7202 */ /* 0x000fce0000000f00 */
[----:B------:R-:W-:Y:S05]  /*0a40*/  WARPSYNC.COLLECTIVE R12, `(.L_x_9) ;  /* 0x000000000c087348 */ /* 0x000fea0003c00000 */
[----:B------:R0:W1:Y:S02]  /*0a50*/  SHFL.DOWN P0, R13, R15, R14, R17 ;  /* 0x0800000e0f0d7389 */ /* 0x0000640000000011 */
[----:B01----:R-:W-:Y:S05]  /*0a60*/  ENDCOLLECTIVE ;  /* 0x000000000000791b */ /* 0x003fea0003800000 */
.L_x_9:
[----:B------:R-:W-:Y:S01]  /*0a70*/  IMAD.MOV.U32 R15, RZ, RZ, R10 ;  /* 0x000000ffff0f7224 */ /* 0x000fe200078e000a */
[----:B------:R-:W-:-:S07]  /*0a80*/  MOV R7, R13 ;  /* 0x0000000d00077202 */ /* 0x000fce0000000f00 */
[----:B------:R-:W-:Y:S05]  /*0a90*/  WARPSYNC.COLLECTIVE R12, `(.L_x_10) ;  /* 0x000000000c087348 */ /* 0x000fea0003c00000 */
[----:B------:R0:W1:Y:S02]  /*0aa0*/  SHFL.DOWN P0, R13, R15, R14, R17 ;  /* 0x0800000e0f0d7389 */ /* 0x0000640000000011 */
[----:B01----:R-:W-:Y:S05]  /*0ab0*/  ENDCOLLECTIVE ;  /* 0x000000000000791b */ /* 0x003fea0003800000 */
.L_x_10:
[----:B------:R-:W-:Y:S02]  /*0ac0*/  MOV R14, 0x1 ;  /* 0x00000001000e7802 */ /* 0x000fe40000000f00 */
[----:B------:R-:W-:-:S06]  /*0ad0*/  MOV R6, R13 ;  /* 0x0000000d00067202 */ /* 0x000fcc0000000f00 */
[----:B------:R-:W-:-:S10]  /*0ae0*/  DADD R6, R10, R6 ;  /* 0x000000000a067229 */ /* 0x000fd40000000006 */
[----:B------:R-:W-:-:S07]  /*0af0*/  IMAD.MOV.U32 R15, RZ, RZ, R7 ;  /* 0x000000ffff0f7224 */ /* 0x000fce00078e0007 */
[----:B------:R-:W-:Y:S05]  /*0b00*/  WARPSYNC.COLLECTIVE R12, `(.L_x_11) ;  /* 0x000000000c087348 */ /* 0x000fea0003c00000 */
[----:B------:R0:W1:Y:S02]  /*0b10*/  SHFL.DOWN P0, R13, R15, R14, R17 ;  /* 0x0800000e0f0d7389 */ /* 0x0000640000000011 */
[----:B01----:R-:W-:Y:S05]  /*0b20*/  ENDCOLLECTIVE ;  /* 0x000000000000791b */ /* 0x003fea0003800000 */
.L_x_11:
[----:B------:R-:W-:Y:S01]  /*0b30*/  MOV R15, R6 ;  /* 0x00000006000f7202 */ /* 0x000fe20000000f00 */
[----:B------:R-:W-:-:S07]  /*0b40*/  IMAD.MOV.U32 R11, RZ, RZ, R13 ;  /* 0x000000ffff0b7224 */ /* 0x000fce00078e000d */
[----:B------:R-:W-:Y:S05]  /*0b50*/  WARPSYNC.COLLECTIVE R12, `(.L_x_12) ;  /* 0x000000000c087348 */ /* 0x000fea0003c00000 */
[----:B------:R0:W1:Y:S02]  /*0b60*/  SHFL.DOWN P0, R13, R15, R14, R17 ;  /* 0x0800000e0f0d7389 */ /* 0x0000640000000011 */
[----:B01----:R-:W-:Y:S05]  /*0b70*/  ENDCOLLECTIVE ;  /* 0x000000000000791b */ /* 0x003fea0003800000 */
.L_x_12:
[----:B------:R-:W-:Y:S01]  /*0b80*/  IMAD.MOV.U32 R10, RZ, RZ, R13 ;  /* 0x000000ffff0a7224 */ /* 0x000fe200078e000d */
[----:B------:R-:W-:Y:S06]  /*0b90*/  BRA `(.L_x_13) ;  /* 0xfffffff800c87947 */ /* 0x000fec000383ffff */
.L_x_14:
[----:B------:R-:W-:-:S00]  /*0ba0*/  BRA `(.L_x_14) ;  /* 0xfffffffc00fc7947 */ /* 0x000fc0000383ffff */
[----:B------:R-:W-:-:S00]  /*0bb0*/  NOP ;  /* 0x0000000000007918 */ /* 0x000fc00000000000 */
        /* <DEDUP_REMOVED lines=12> */
.L_x_298:


//--------------------- .text._Z18reduce_reduce_syncILj512EEvPdS0_Pj --------------------------
	.section	.text._Z18reduce_reduce_syncILj512EEvPdS0_Pj,"ax",@progbits
	.align	128
        .global         _Z18reduce_reduce_syncILj512EEvPdS0_Pj
        .type           _Z18reduce_reduce_syncILj512EEvPdS0_Pj,@function
        .size           _Z18reduce_reduce_syncILj512EEvPdS0_Pj,(.L_x_299 - _Z18reduce_reduce_syncILj512EEvPdS0_Pj)
        .other          _Z18reduce_reduce_syncILj512EEvPdS0_Pj,@"STO_CUDA_ENTRY STV_DEFAULT"
_Z18reduce_reduce_syncILj512EEvPdS0_Pj:
.text._Z18reduce_reduce_syncILj512EEvPdS0_Pj:
        /* <DEDUP_REMOVED lines=48> */
[----:B----4-:R-:W-:-:S02]  /*0300*/  DADD R6, R16, R6 ;  /* 0x0000000010067229 */ /* 0x010fc40000000006 */
[----:B------:R-:W4:Y:S06]  /*0310*/  LDS.64 R16, [R4+0x100] ;  /* 0x0001000004107984 */ /* 0x000f2c0000000a00 */
[----:B0-----:R-:W-:-:S08]  /*0320*/  DADD R6, R6, R10 ;  /* 0x0000000006067229 */ /* 0x001fd0000000000a */
[----:B-1----:R-:W-:-:S08]  /*0330*/  DADD R6, R6, R12 ;  /* 0x0000000006067229 */ /* 0x002fd0000000000c */
[----:B--2---:R-:W-:-:S08]  /*0340*/  DADD R6, R6, R14 ;  /* 0x0000000006067229 */ /* 0x004fd0000000000e */
[----:B---3--:R-:W-:-:S08]  /*0350*/  DADD R6, R6, R8 ;  /* 0x0000000006067229 */ /* 0x008fd00000000008 */
[----:B----4-:R-:W-:Y:S01]  /*0360*/  DADD R6, R6, R16 ;  /* 0x0000000006067229 */ /* 0x010fe20000000010 */
        /* <DEDUP_REMOVED lines=21> */
.L_x_28:
[----:B-12---:R-:W-:-:S11]  /*04c0*/  DADD R10, R6, R10 ;  /* 0x00000000060a7229 */ /* 0x006fd6000000000a */
.L_x_16:
[----:B------:R-:W-:Y:S05]  /*04d0*/  BSYNC B0 ;  /* 0x0000000000007941 */ /* 0x000fea0003800000 */
.L_x_15:
        /* <DEDUP_REMOVED lines=14> */
.L_x_17:
[----:B------:R-:W-:Y:S01]  /*05c0*/  IMAD.MOV.U32 R15, RZ, RZ, R7 ;  /* 0x000000ffff0f7224 */ /* 0x000fe200078e0007 */
[----:B------:R-:W-:Y:S01]  /*05d0*/  MOV R14, 0x10 ;  /* 0x00000010000e7802 */ /* 0x000fe20000000f00 */
[----:B------:R-:W-:Y:S01]  /*05e0*/  IMAD.MOV.U32 R17, RZ, RZ, 0x1f ;  /* 0x0000001fff117424 */ /* 0x000fe200078e00ff */
[----:B------:R-:W-:-:S07]  /*05f0*/  MOV R12, 0xffffffff ;  /* 0xffffffff000c7802 */ /* 0x000fce0000000f00 */
[----:B------:R-:W-:Y:S05]  /*0600*/  WARPSYNC.COLLECTIVE R12, `(.L_x_18) ;  /* 0x000000000c087348 */ /* 0x000fea0003c00000 */
[----:B------:R0:W1:Y:S02]  /*0610*/  SHFL.DOWN P0, R13, R15, R14, R17 ;  /* 0x0800000e0f0d7389 */ /* 0x0000640000000011 */
[----:B01----:R-:W-:Y:S05]  /*0620*/  ENDCOLLECTIVE ;  /* 0x000000000000791b */ /* 0x003fea0003800000 */
.L_x_18:
[----:B------:R-:W-:Y:S01]  /*0630*/  MOV R15, R6 ;  /* 0x00000006000f7202 */ /* 0x000fe20000000f00 */
[----:B------:R-:W-:-:S07]  /*0640*/  IMAD.MOV.U32 R5, RZ, RZ, R13 ;  /* 0x000000ffff057224 */ /* 0x000fce00078e000d */
[----:B------:R-:W-:Y:S05]  /*0650*/  WARPSYNC.COLLECTIVE R12, `(.L_x_19) ;  /* 0x000000000c087348 */ /* 0x000fea0003c00000 */
[----:B------:R0:W1:Y:S02]  /*0660*/  SHFL.DOWN P0, R13, R15, R14, R17 ;  /* 0x0800000e0f0d7389 */ /* 0x0000640000000011 */
[----:B01----:R-:W-:Y:S05]  /*0670*/  ENDCOLLECTIVE ;  /* 0x000000000000791b */ /* 0x003fea0003800000 */
.L_x_19:
[----:B------:R-:W-:Y:S02]  /*0680*/  IMAD.MOV.U32 R14, RZ, RZ, 0x8 ;  /* 0x00000008ff0e7424 */ /* 0x000fe400078e00ff */
[----:B------:R-:W-:-:S06]  /*0690*/  IMAD.MOV.U32 R4, RZ, RZ, R13 ;  /* 0x000000ffff047224 */ /* 0x000fcc00078e000d */
[----:B------:R-:W-:-:S10]  /*06a0*/  DADD R4, R6, R4 ;  /* 0x0000000006047229 */ /* 0x000fd40000000004 */
[----:B------:R-:W-:-:S07]  /*06b0*/  MOV R15, R5 ;  /* 0x00000005000f7202 */ /* 0x000fce0000000f00 */
[----:B------:R-:W-:Y:S05]  /*06c0*/  WARPSYNC.COLLECTIVE R12, `(.L_x_20) ;  /* 0x000000000c087348 */ /* 0x000fea0003c00000 */
[----:B------:R0:W1:Y:S02]  /*06d0*/  SHFL.DOWN P0, R13, R15, R14, R17 ;  /* 0x0800000e0f0d7389 */ /* 0x0000640000000011 */
[----:B01----:R-:W-:Y:S05]  /*06e0*/  ENDCOLLECTIVE ;  /* 0x000000000000791b */ /* 0x003fea0003800000 */
.L_x_20:
[----:B------:R-:W-:Y:S01]  /*06f0*/  IMAD.MOV.U32 R15, RZ, RZ, R4 ;  /* 0x000000ffff0f7224 */ /* 0x000fe200078e0004 */
[----:B------:R-:W-:-:S07]  /*0700*/  MOV R9, R13 ;  /* 0x0000000d00097202 */ /* 0x000fce0000000f00 */
[----:B------:R-:W-:Y:S05]  /*0710*/  WARPSYNC.COLLECTIVE R12, `(.L_x_21) ;  /* 0x000000000c087348 */ /* 0x000fea0003c00000 */
[----:B------:R0:W1:Y:S02]  /*0720*/  SHFL.DOWN P0, R13, R15, R14, R17 ;  /* 0x0800000e0f0d7389 */ /* 0x0000640000000011 */
[----:B01----:R-:W-:Y:S05]  /*0730*/  ENDCOLLECTIVE ;  /* 0x000000000000791b */ /* 0x003fea0003800000 */
.L_x_21:
[----:B------:R-:W-:Y:S02]  /*0740*/  MOV R14, 0x4 ;  /* 0x00000004000e7802 */ /* 0x000fe40000000f00 */
[----:B------:R-:W-:-:S06]  /*0750*/  MOV R8, R13 ;  /* 0x0000000d00087202 */ /* 0x000fcc0000000f00 */
[----:B------:R-:W-:-:S10]  /*0760*/  DADD R8, R4, R8 ;  /* 0x0000000004087229 */ /* 0x000fd40000000008 */
[----:B------:R-:W-:-:S07]  /*0770*/  IMAD.MOV.U32 R15, RZ, RZ, R9 ;  /* 0x000000ffff0f7224 */ /* 0x000fce00078e0009 */
[----:B------:R-:W-:Y:S05]  /*0780*/  WARPSYNC.COLLECTIVE R12, `(.L_x_22) ;  /* 0x000000000c087348 */ /* 0x000fea0003c00000 */
[----:B------:R0:W1:Y:S02]  /*0790*/  SHFL.DOWN P0, R13, R15, R14, R17 ;  /* 0x0800000e0f0d7389 */ /* 0x0000640000000011 */
[----:B01----:R-:W-:Y:S05]  /*07a0*/  ENDCOLLECTIVE ;  /* 0x000000000000791b */ /* 0x003fea0003800000 */
.L_x_22:
[----:B------:R-:W-:Y:S01]  /*07b0*/  MOV R15, R8 ;  /* 0x00000008000f7202 */ /* 0x000fe20000000f00 */
[----:B------:R-:W-:-:S07]  /*07c0*/  IMAD.MOV.U32 R11, RZ, RZ, R13 ;  /* 0x000000ffff0b7224 */ /* 0x000fce00078e000d */
[----:B------:R-:W-:Y:S05]  /*07d0*/  WARPSYNC.COLLECTIVE R12, `(.L_x_23) ;  /* 0x000000000c087348 */ /* 0x000fea0003c00000 */
[----:B------:R0:W1:Y:S02]  /*07e0*/  SHFL.DOWN P0, R13, R15, R14, R17 ;  /* 0x0800000e0f0d7389 */ /* 0x0000640000000011 */
[----:B01----:R-:W-:Y:S05]  /*07f0*/  ENDCOLLECTIVE ;  /* 0x000000000000791b */ /* 0x003fea0003800000 */
.L_x_23:
[----:B------:R-:W-:Y:S02]  /*0800*/  IMAD.MOV.U32 R14, RZ, RZ, 0x2 ;  /* 0x00000002ff0e7424 */ /* 0x000fe400078e00ff */
[----:B------:R-:W-:-:S06]  /*0810*/  IMAD.MOV.U32 R10, RZ, RZ, R13 ;  /* 0x000000ffff0a7224 */ /* 0x000fcc00078e000d */
[----:B------:R-:W-:-:S10]  /*0820*/  DADD R10, R8, R10 ;  /* 0x00000000080a7229 */ /* 0x000fd4000000000a */
[----:B------:R-:W-:-:S07]  /*0830*/  MOV R15, R11 ;  /* 0x0000000b000f7202 */ /* 0x000fce0000000f00 */
[----:B------:R-:W-:Y:S05]  /*0840*/  WARPSYNC.COLLECTIVE R12, `(.L_x_24) ;  /* 0x000000000c087348 */ /* 0x000fea0003c00000 */
[----:B------:R0:W1:Y:S02]  /*0850*/  SHFL.DOWN P0, R13, R15, R14, R17 ;  /* 0x0800000e0f0d7389 */ /* 0x0000640000000011 */
[----:B01----:R-:W-:Y:S05]  /*0860*/  ENDCOLLECTIVE ;  /* 0x000000000000791b */ /* 0x003fea0003800000 */
.L_x_24:
[----:B------:R-:W-:Y:S01]  /*0870*/  IMAD.MOV.U32 R15, RZ, RZ, R10 ;  /* 0x000000ffff0f7224 */ /* 0x000fe200078e000a */
[----:B------:R-:W-:-:S07]  /*0880*/  MOV R7, R13 ;  /* 0x0000000d00077202 */ /* 0x000fce0000000f00 */
[----:B------:R-:W-:Y:S05]  /*0890*/  WARPSYNC.COLLECTIVE R12, `(.L_x_25) ;  /* 0x000000000c087348 */ /* 0x000fea0003c00000 */
[----:B------:R0:W1:Y:S02]  /*08a0*/  SHFL.DOWN P0, R13, R15, R14, R17 ;  /* 0x0800000e0f0d7389 */ /* 0x0000640000000011 */
[----:B01----:R-:W-:Y:S05]  /*08b0*/  ENDCOLLECTIVE ;  /* 0x000000000000791b */ /* 0x003fea0003800000 */
.L_x_25:
[----:B------:R-:W-:Y:S02]  /*08c0*/  MOV R14, 0x1 ;  /* 0x00000001000e7802 */ /* 0x000fe40000000f00 */
[----:B------:R-:W-:-:S06]  /*08d0*/  MOV R6, R13 ;  /* 0x0000000d00067202 */ /* 0x000fcc0000000f00 */
[----:B------:R-:W-:-:S10]  /*08e0*/  DADD R6, R10, R6 ;  /* 0x000000000a067229 */ /* 0x000fd40000000006 */
[----:B------:R-:W-:-:S07]  /*08f0*/  IMAD.MOV.U32 R15, RZ, RZ, R7 ;  /* 0x000000ffff0f7224 */ /* 0x000fce00078e0007 */
[----:B------:R-:W-:Y:S05]  /*0900*/  WARPSYNC.COLLECTIVE R12, `(.L_x_26) ;  /* 0x000000000c087348 */ /* 0x000fea0003c00000 */
[----:B------:R0:W1:Y:S02]  /*0910*/  SHFL.DOWN P0, R13, R15, R14, R17 ;  /* 0x0800000e0f0d7389 */ /* 0x0000640000000011 */
[----:B01----:R-:W-:Y:S05]  /*0920*/  ENDCOLLECTIVE ;  /* 0x000000000000791b */ /* 0x003fea0003800000 */
.L_x_26:
[----:B------:R-:W-:Y:S01]  /*0930*/  MOV R15, R6 ;  /* 0x00000006000f7202 */ /* 0x000fe20000000f00 */
[----:B------:R-:W-:-:S07]  /*0940*/  IMAD.MOV.U32 R11, RZ, RZ, R13 ;  /* 0x000000ffff0b7224 */ /* 0x000fce00078e000d */
[----:B------:R-:W-:Y:S05]  /*0950*/  WARPSYNC.COLLECTIVE R12, `(.L_x_27) ;  /* 0x000000000c087348 */ /* 0x000fea0003c00000 */
[----:B------:R0:W1:Y:S02]  /*0960*/  SHFL.DOWN P0, R13, R15, R14, R17 ;  /* 0x0800000e0f0d7389 */ /* 0x0000640000000011 */
[----:B01----:R-:W-:Y:S05]  /*0970*/  ENDCOLLECTIVE ;  /* 0x000000000000791b */ /* 0x003fea0003800000 */
.L_x_27:
[----:B------:R-:W-:Y:S01]  /*0980*/  IMAD.MOV.U32 R10, RZ, RZ, R13 ;  /* 0x000000ffff0a7224 */ /* 0x000fe200078e000d */
[----:B------:R-:W-:Y:S06]  /*0990*/  BRA `(.L_x_28) ;  /* 0xfffffff800c87947 */ /* 0x000fec000383ffff */
.L_x_29:
        /* <DEDUP_REMOVED lines=14> */
.L_x_299:


//--------------------- .text._Z18reduce_reduce_syncILj256EEvPdS0_Pj --------------------------
	.section	.text._Z18reduce_reduce_syncILj256EEvPdS0_Pj,"ax",@progbits
	.align	128
        .global         _Z18reduce_reduce_syncILj256EEvPdS0_Pj
        .type           _Z18reduce_reduce_syncILj256EEvPdS0_Pj,@function
        .size           _Z18reduce_reduce_syncILj256EEvPdS0_Pj,(.L_x_300 - _Z18reduce_reduce_syncILj256EEvPdS0_Pj)
        .other          _Z18reduce_reduce_syncILj256EEvPdS0_Pj,@"STO_CUDA_ENTRY STV_DEFAULT"
_Z18reduce_reduce_syncILj256EEvPdS0_Pj:
.text._Z18reduce_reduce_syncILj256EEvPdS0_Pj:
        /* <DEDUP_REMOVED lines=32> */
[----:B--2---:R-:W-:Y:S01]  /*0200*/  DADD R10, R10, R12 ;  /* 0x000000000a0a7229 */ /* 0x004fe2000000000c */
[----:B------:R-:W1:Y:S07]  /*0210*/  LDS.64 R12, [R17+0x100] ;  /* 0x00010000110c7984 */ /* 0x000e6e0000000a00 */
[----:B---3--:R-:W-:-:S08]  /*0220*/  DADD R10, R10, R14 ;  /* 0x000000000a0a7229 */ /* 0x008fd0000000000e */
[----:B----4-:R-:W-:-:S08]  /*0230*/  DADD R8, R10, R8 ;  /* 0x000000000a087229 */ /* 0x010fd00000000008 */
[----:B-----5:R-:W-:-:S08]  /*0240*/  DADD R4, R8, R4 ;  /* 0x0000000008047229 */ /* 0x020fd00000000004 */
[----:B0-----:R-:W-:-:S08]  /*0250*/  DADD R4, R4, R6 ;  /* 0x0000000004047229 */ /* 0x001fd00000000006 */
[----:B-1----:R-:W-:Y:S01]  /*0260*/  DADD R4, R4, R12 ;  /* 0x0000000004047229 */ /* 0x002fe2000000000c */
        /* <DEDUP_REMOVED lines=14> */
[----:B------:R-:W-:Y:S04]  /*0350*/  SHFL.DOWN PT, R5, R11, 0x2, 0x1f ;  /* 0x08401f000b057f89 */ /* 0x000fe800000e0000 */
[----:B------:R-:W0:Y:S02]  /*0360*/  SHFL.DOWN PT, R4, R10, 0x2, 0x1f ;  /* 0x08401f000a047f89 */ /* 0x000e2400000e0000 */
[----:B0-----:R-:W-:-:S07]  /*0370*/  DADD R4, R10, R4 ;  /* 0x000000000a047229 */ /* 0x001fce0000000004 */
[----:B------:R0:W1:Y:S04]  /*0380*/  SHFL.DOWN PT, R7, R5, 0x1, 0x1f ;  /* 0x08201f0005077f89 */ /* 0x00006800000e0000 */
[----:B------:R0:W2:Y:S02]  /*0390*/  SHFL.DOWN PT, R6, R4, 0x1, 0x1f ;  /* 0x08201f0004067f89 */ /* 0x0000a400000e0000 */
.L_x_43:
[----:B-12---:R-:W-:-:S11]  /*03a0*/  DADD R6, R4, R6 ;  /* 0x0000000004067229 */ /* 0x006fd60000000006 */
.L_x_31:
[----:B------:R-:W-:Y:S05]  /*03b0*/  BSYNC B0 ;  /* 0x0000000000007941 */ /* 0x000fea0003800000 */
.L_x_30:
        /* <DEDUP_REMOVED lines=14> */
.L_x_32:
[----:B------:R-:W-:Y:S01]  /*04a0*/  IMAD.MOV.U32 R15, RZ, RZ, R5 ;  /* 0x000000ffff0f7224 */ /* 0x000fe200078e0005 */
[----:B------:R-:W-:Y:S01]  /*04b0*/  MOV R14, 0x10 ;  /* 0x00000010000e7802 */ /* 0x000fe20000000f00 */
[----:B------:R-:W-:Y:S01]  /*04c0*/  IMAD.MOV.U32 R17, RZ, RZ, 0x1f ;  /* 0x0000001fff117424 */ /* 0x000fe200078e00ff */
[----:B------:R-:W-:-:S07]  /*04d0*/  MOV R12, 0xffffffff ;  /* 0xffffffff000c7802 */ /* 0x000fce0000000f00 */
[----:B------:R-:W-:Y:S05]  /*04e0*/  WARPSYNC.COLLECTIVE R12, `(.L_x_33) ;  /* 0x000000000c087348 */ /* 0x000fea0003c00000 */
[----:B------:R0:W1:Y:S02]  /*04f0*/  SHFL.DOWN P0, R13, R15, R14, R17 ;  /* 0x0800000e0f0d7389 */ /* 0x0000640000000011 */
[----:B01----:R-:W-:Y:S05]  /*0500*/  ENDCOLLECTIVE ;  /* 0x000000000000791b */ /* 0x003fea0003800000 */
.L_x_33:
[----:B------:R-:W-:Y:S01]  /*0510*/  MOV R15, R4 ;  /* 0x00000004000f7202 */ /* 0x000fe20000000f00 */
[----:B------:R-:W-:-:S07]  /*0520*/  IMAD.MOV.U32 R7, RZ, RZ, R13 ;  /* 0x000000ffff077224 */ /* 0x000fce00078e000d */
[----:B------:R-:W-:Y:S05]  /*0530*/  WARPSYNC.COLLECTIVE R12, `(.L_x_34) ;  /* 0x000000000c087348 */ /* 0x000fea0003c00000 */
[----:B------:R0:W1:Y:S02]  /*0540*/  SHFL.DOWN P0, R13, R15, R14, R17 ;  /* 0x0800000e0f0d7389 */ /* 0x0000640000000011 */
[----:B01----:R-:W-:Y:S05]  /*0550*/  ENDCOLLECTIVE ;  /* 0x000000000000791b */ /* 0x003fea0003800000 */
.L_x_34:
[----:B------:R-:W-:Y:S02]  /*0560*/  IMAD.MOV.U32 R14, RZ, RZ, 0x8 ;  /* 0x00000008ff0e7424 */ /* 0x000fe400078e00ff */
[----:B------:R-:W-:-:S06]  /*0570*/  IMAD.MOV.U32 R6, RZ, RZ, R13 ;  /* 0x000000ffff067224 */ /* 0x000fcc00078e000d */
[----:B------:R-:W-:-:S10]  /*0580*/  DADD R6, R4, R6 ;  /* 0x0000000004067229 */ /* 0x000fd40000000006 */
[----:B------:R-:W-:-:S07]  /*0590*/  MOV R15, R7 ;  /* 0x00000007000f7202 */ /* 0x000fce0000000f00 */
[----:B------:R-:W-:Y:S05]  /*05a0*/  WARPSYNC.COLLECTIVE R12, `(.L_x_35) ;  /* 0x000000000c087348 */ /* 0x000fea0003c00000 */
[----:B------:R0:W1:Y:S02]  /*05b0*/  SHFL.DOWN P0, R13, R15, R14, R17 ;  /* 0x0800000e0f0d7389 */ /* 0x0000640000000011 */
[----:B01----:R-:W-:Y:S05]  /*05c0*/  ENDCOLLECTIVE ;  /* 0x000000000000791b */ /* 0x003fea0003800000 */
.L_x_35:
[----:B------:R-:W-:Y:S01]  /*05d0*/  IMAD.MOV.U32 R15, RZ, RZ, R6 ;  /* 0x000000ffff0f7224 */ /* 0x000fe200078e0006 */
[----:B------:R-:W-:-:S07]  /*05e0*/  MOV R9, R13 ;  /* 0x0000000d00097202 */ /* 0x000fce0000000f00 */
[----:B------:R-:W-:Y:S05]  /*05f0*/  WARPSYNC.COLLECTIVE R12, `(.L_x_36) ;  /* 0x000000000c087348 */ /* 0x000fea0003c00000 */
[----:B------:R0:W1:Y:S02]  /*0600*/  SHFL.DOWN P0, R13, R15, R14, R17 ;  /* 0x0800000e0f0d7389 */ /* 0x0000640000000011 */
[----:B01----:R-:W-:Y:S05]  /*0610*/  ENDCOLLECTIVE ;  /* 0x000000000000791b */ /* 0x003fea0003800000 */
.L_x_36:
[----:B------:R-:W-:Y:S02]  /*0620*/  MOV R14, 0x4 ;  /* 0x00000004000e7802 */ /* 0x000fe40000000f00 */
[----:B------:R-:W-:-:S06]  /*0630*/  MOV R8, R13 ;  /* 0x0000000d00087202 */ /* 0x000fcc0000000f00 */
[----:B------:R-:W-:-:S10]  /*0640*/  DADD R8, R6, R8 ;  /* 0x0000000006087229 */ /* 0x000fd40000000008 */
[----:B------:R-:W-:-:S07]  /*0650*/  IMAD.MOV.U32 R15, RZ, RZ, R9 ;  /* 0x000000ffff0f7224 */ /* 0x000fce00078e0009 */
[----:B------:R-:W-:Y:S05]  /*0660*/  WARPSYNC.COLLECTIVE R12, `(.L_x_37) ;  /* 0x000000000c087348 */ /* 0x000fea0003c00000 */
[----:B------:R0:W1:Y:S02]  /*0670*/  SHFL.DOWN P0, R13, R15, R14, R17 ;  /* 0x0800000e0f0d7389 */ /* 0x0000640000000011 */
[----:B01----:R-:W-:Y:S05]  /*0680*/  ENDCOLLECTIVE ;  /* 0x000000000000791b */ /* 0x003fea0003800000 */
.L_x_37:
[----:B------:R-:W-:Y:S01]  /*0690*/  MOV R15, R8 ;  /* 0x00000008000f7202 */ /* 0x000fe20000000f00 */
[----:B------:R-:W-:-:S07]  /*06a0*/  IMAD.MOV.U32 R11, RZ, RZ, R13 ;  /* 0x000000ffff0b7224 */ /* 0x000fce00078e000d */
[----:B------:R-:W-:Y:S05]  /*06b0*/  WARPSYNC.COLLECTIVE R12, `(.L_x_38) ;  /* 0x000000000c087348 */ /* 0x000fea0003c00000 */
[----:B------:R0:W1:Y:S02]  /*06c0*/  SHFL.DOWN P0, R13, R15, R14, R17 ;  /* 0x0800000e0f0d7389 */ /* 0x0000640000000011 */
[----:B01----:R-:W-:Y:S05]  /*06d0*/  ENDCOLLECTIVE ;  /* 0x000000000000791b */ /* 0x003fea0003800000 */
.L_x_38:
[----:B------:R-:W-:Y:S02]  /*06e0*/  IMAD.MOV.U32 R14, RZ, RZ, 0x2 ;  /* 0x00000002ff0e7424 */ /* 0x000fe400078e00ff */
[----:B------:R-:W-:-:S06]  /*06f0*/  IMAD.MOV.U32 R10, RZ, RZ, R13 ;  /* 0x000000ffff0a7224 */ /* 0x000fcc00078e000d */
[----:B------:R-:W-:-:S10]  /*0700*/  DADD R10, R8, R10 ;  /* 0x00000000080a7229 */ /* 0x000fd4000000000a */
[----:B------:R-:W-:-:S07]  /*0710*/  MOV R15, R11 ;  /* 0x0000000b000f7202 */ /* 0x000fce0000000f00 */
[----:B------:R-:W-:Y:S05]  /*0720*/  WARPSYNC.COLLECTIVE R12, `(.L_x_39) ;  /* 0x000000000c087348 */ /* 0x000fea0003c00000 */
[----:B------:R0:W1:Y:S02]  /*0730*/  SHFL.DOWN P0, R13, R15, R14, R17 ;  /* 0x0800000e0f0d7389 */ /* 0x0000640000000011 */
[----:B01----:R-:W-:Y:S05]  /*0740*/  ENDCOLLECTIVE ;  /* 0x000000000000791b */ /* 0x003fea0003800000 */
.L_x_39:
[----:B------:R-:W-:Y:S01]  /*0750*/  IMAD.MOV.U32 R15, RZ, RZ, R10 ;  /* 0x000000ffff0f7224 */ /* 0x000fe200078e000a */
[----:B------:R-:W-:-:S07]  /*0760*/  MOV R5, R13 ;  /* 0x0000000d00057202 */ /* 0x000fce0000000f00 */
[----:B------:R-:W-:Y:S05]  /*0770*/  WARPSYNC.COLLECTIVE R12, `(.L_x_40) ;  /* 0x000000000c087348 */ /* 0x000fea0003c00000 */
[----:B------:R0:W1:Y:S02]  /*0780*/  SHFL.DOWN P0, R13, R15, R14, R17 ;  /* 0x0800000e0f0d7389 */ /* 0x0000640000000011 */
[----:B01----:R-:W-:Y:S05]  /*0790*/  ENDCOLLECTIVE ;  /* 0x000000000000791b */ /* 0x003fea0003800000 */
.L_x_40:
[----:B------:R-:W-:Y:S02]  /*07a0*/  MOV R14, 0x1 ;  /* 0x00000001000e7802 */ /* 0x000fe40000000f00 */
[----:B------:R-:W-:-:S06]  /*07b0*/  MOV R4, R13 ;  /* 0x0000000d00047202 */ /* 0x000fcc0000000f00 */
[----:B------:R-:W-:-:S10]  /*07c0*/  DADD R4, R10, R4 ;  /* 0x000000000a047229 */ /* 0x000fd40000000004 */
[----:B------:R-:W-:-:S07]  /*07d0*/  IMAD.MOV.U32 R15, RZ, RZ, R5 ;  /* 0x000000ffff0f7224 */ /* 0x000fce00078e0005 */
[----:B------:R-:W-:Y:S05]  /*07e0*/  WARPSYNC.COLLECTIVE R12, `(.L_x_41) ;  /* 0x000000000c087348 */ /* 0x000fea0003c00000 */
[----:B------:R0:W1:Y:S02]  /*07f0*/  SHFL.DOWN P0, R13, R15, R14, R17 ;  /* 0x0800000e0f0d7389 */ /* 0x0000640000000011 */
[----:B01----:R-:W-:Y:S05]  /*0800*/  ENDCOLLECTIVE ;  /* 0x000000000000791b */ /* 0x003fea0003800000 */
.L_x_41:
[----:B------:R-:W-:Y:S01]  /*0810*/  MOV R15, R4 ;  /* 0x00000004000f7202 */ /* 0x000fe20000000f00 */
[----:B------:R-:W-:-:S07]  /*0820*/  IMAD.MOV.U32 R7, RZ, RZ, R13 ;  /* 0x000000ffff077224 */ /* 0x000fce00078e000d */
[----:B------:R-:W-:Y:S05]  /*0830*/  WARPSYNC.COLLECTIVE R12, `(.L_x_42) ;  /* 0x000000000c087348 */ /* 0x000fea0003c00000 */
[----:B------:R0:W1:Y:S02]  /*0840*/  SHFL.DOWN P0, R13, R15, R14, R17 ;  /* 0x0800000e0f0d7389 */ /* 0x0000640000000011 */
[----:B01----:R-:W-:Y:S05]  /*0850*/  ENDCOLLECTIVE ;  /* 0x000000000000791b */ /* 0x003fea0003800000 */
.L_x_42:
[----:B------:R-:W-:Y:S01]  /*0860*/  IMAD.MOV.U32 R6, RZ, RZ, R13 ;  /* 0x000000ffff067224 */ /* 0x000fe200078e000d */
[----:B------:R-:W-:Y:S06]  /*0870*/  BRA `(.L_x_43) ;  /* 0xfffffff800c87947 */ /* 0x000fec000383ffff */
.L_x_44:
        /* <DEDUP_REMOVED lines=16> */
.L_x_300:


//--------------------- .text._Z18reduce_reduce_syncILj128EEvPdS0_Pj --------------------------
	.section	.text._Z18reduce_reduce_syncILj128EEvPdS0_Pj,"ax",@progbits
	.align	128
        .global         _Z18reduce_reduce_syncILj128EEvPdS0_Pj
        .type           _Z18reduce_reduce_syncILj128EEvPdS0_Pj,@function
        .size           _Z18reduce_reduce_syncILj128EEvPdS0_Pj,(.L_x_301 - _Z18reduce_reduce_syncILj128EEvPdS0_Pj)
        .other          _Z18reduce_reduce_syncILj128EEvPdS0_Pj,@"STO_CUDA_ENTRY STV_DEFAULT"
_Z18reduce_reduce_syncILj128EEvPdS0_Pj:
.text._Z18reduce_reduce_syncILj128EEvPdS0_Pj:
        /* <DEDUP_REMOVED lines=27> */
[----:B------:R-:W3:Y:S01]  /*01b0*/  LDS.64 R10, [R13+0x100] ;  /* 0x000100000d0a7984 */ /* 0x000ee20000000a00 */
[----:B-1----:R-:W-:-:S08]  /*01c0*/  DADD R6, R4, R6 ;  /* 0x0000000004067229 */ /* 0x002fd00000000006 */
[----:B--2---:R-:W-:-:S08]  /*01d0*/  DADD R6, R6, R8 ;  /* 0x0000000006067229 */ /* 0x004fd00000000008 */
[----:B---3--:R-:W-:Y:S01]  /*01e0*/  DADD R6, R6, R10 ;  /* 0x0000000006067229 */ /* 0x008fe2000000000a */
[----:B------:R-:W-:Y:S10]  /*01f0*/  BRA.DIV UR4, `(.L_x_47) ;  /* 0x0000000204907947 */ /* 0x000ff4000b800000 */
[----:B0-----:R-:W-:Y:S04]  /*0200*/  SHFL.DOWN PT, R5, R7, 0x10, 0x1f ;  /* 0x0a001f0007057f89 */ /* 0x001fe800000e0000 */
        /* <DEDUP_REMOVED lines=19> */
.L_x_58:
[----:B-12---:R-:W-:-:S11]  /*0340*/  DADD R4, R6, R4 ;  /* 0x0000000006047229 */ /* 0x006fd60000000004 */
.L_x_46:
[----:B------:R-:W-:Y:S05]  /*0350*/  BSYNC B0 ;  /* 0x0000000000007941 */ /* 0x000fea0003800000 */
.L_x_45:
        /* <DEDUP_REMOVED lines=14> */
.L_x_47:
[----:B------:R-:W-:Y:S01]  /*0440*/  IMAD.MOV.U32 R15, RZ, RZ, R7 ;  /* 0x000000ffff0f7224 */ /* 0x000fe200078e0007 */
[----:B------:R-:W-:Y:S01]  /*0450*/  MOV R14, 0x10 ;  /* 0x00000010000e7802 */ /* 0x000fe20000000f00 */
[----:B------:R-:W-:Y:S01]  /*0460*/  IMAD.MOV.U32 R17, RZ, RZ, 0x1f ;  /* 0x0000001fff117424 */ /* 0x000fe200078e00ff */
[----:B------:R-:W-:-:S07]  /*0470*/  MOV R12, 0xffffffff ;  /* 0xffffffff000c7802 */ /* 0x000fce0000000f00 */
[----:B0-----:R-:W-:Y:S05]  /*0480*/  WARPSYNC.COLLECTIVE R12, `(.L_x_48) ;  /* 0x000000000c087348 */ /* 0x001fea0003c00000 */
[----:B0-----:R0:W1:Y:S02]  /*0490*/  SHFL.DOWN P0, R13, R15, R14, R17 ;  /* 0x0800000e0f0d7389 */ /* 0x0010640000000011 */
[----:B01----:R-:W-:Y:S05]  /*04a0*/  ENDCOLLECTIVE ;  /* 0x000000000000791b */ /* 0x003fea0003800000 */
.L_x_48:
[----:B------:R-:W-:Y:S01]  /*04b0*/  MOV R15, R6 ;  /* 0x00000006000f7202 */ /* 0x000fe20000000f00 */
[----:B------:R-:W-:-:S07]  /*04c0*/  IMAD.MOV.U32 R5, RZ, RZ, R13 ;  /* 0x000000ffff057224 */ /* 0x000fce00078e000d */
[----:B------:R-:W-:Y:S05]  /*04d0*/  WARPSYNC.COLLECTIVE R12, `(.L_x_49) ;  /* 0x000000000c087348 */ /* 0x000fea0003c00000 */
[----:B------:R0:W1:Y:S02]  /*04e0*/  SHFL.DOWN P0, R13, R15, R14, R17 ;  /* 0x0800000e0f0d7389 */ /* 0x0000640000000011 */
[----:B01----:R-:W-:Y:S05]  /*04f0*/  ENDCOLLECTIVE ;  /* 0x000000000000791b */ /* 0x003fea0003800000 */
.L_x_49:
[----:B------:R-:W-:Y:S02]  /*0500*/  IMAD.MOV.U32 R14, RZ, RZ, 0x8 ;  /* 0x00000008ff0e7424 */ /* 0x000fe400078e00ff */
[----:B------:R-:W-:-:S06]  /*0510*/  IMAD.MOV.U32 R4, RZ, RZ, R13 ;  /* 0x000000ffff047224 */ /* 0x000fcc00078e000d */
[----:B------:R-:W-:-:S10]  /*0520*/  DADD R4, R6, R4 ;  /* 0x0000000006047229 */ /* 0x000fd40000000004 */
[----:B------:R-:W-:-:S07]  /*0530*/  MOV R15, R5 ;  /* 0x00000005000f7202 */ /* 0x000fce0000000f00 */
[----:B------:R-:W-:Y:S05]  /*0540*/  WARPSYNC.COLLECTIVE R12, `(.L_x_50) ;  /* 0x000000000c087348 */ /* 0x000fea0003c00000 */
[----:B------:R0:W1:Y:S02]  /*0550*/  SHFL.DOWN P0, R13, R15, R14, R17 ;  /* 0x0800000e0f0d7389 */ /* 0x0000640000000011 */
[----:B01----:R-:W-:Y:S05]  /*0560*/  ENDCOLLECTIVE ;  /* 0x000000000000791b */ /* 0x003fea0003800000 */
.L_x_50:
[----:B------:R-:W-:Y:S01]  /*0570*/  IMAD.MOV.U32 R15, RZ, RZ, R4 ;  /* 0x000000ffff0f7224 */ /* 0x000fe200078e0004 */
[----:B------:R-:W-:-:S07]  /*0580*/  MOV R9, R13 ;  /* 0x0000000d00097202 */ /* 0x000fce0000000f00 */
[----:B------:R-:W-:Y:S05]  /*0590*/  WARPSYNC.COLLECTIVE R12, `(.L_x_51) ;  /* 0x000000000c087348 */ /* 0x000fea0003c00000 */
[----:B------:R0:W1:Y:S02]  /*05a0*/  SHFL.DOWN P0, R13, R15, R14, R17 ;  /* 0x0800000e0f0d7389 */ /* 0x0000640000000011 */
[----:B01----:R-:W-:Y:S05]  /*05b0*/  ENDCOLLECTIVE ;  /* 0x000000000000791b */ /* 0x003fea0003800000 */
.L_x_51:
[----:B------:R-:W-:Y:S02]  /*05c0*/  MOV R14, 0x4 ;  /* 0x00000004000e7802 */ /* 0x000fe40000000f00 */
[----:B------:R-:W-:-:S06]  /*05d0*/  MOV R8, R13 ;  /* 0x0000000d00087202 */ /* 0x000fcc0000000f00 */
[----:B------:R-:W-:-:S10]  /*05e0*/  DADD R8, R4, R8 ;  /* 0x0000000004087229 */ /* 0x000fd40000000008 */
[----:B------:R-:W-:-:S07]  /*05f0*/  IMAD.MOV.U32 R15, RZ, RZ, R9 ;  /* 0x000000ffff0f7224 */ /* 0x000fce00078e0009 */
[----:B------:R-:W-:Y:S05]  /*0600*/  WARPSYNC.COLLECTIVE R12, `(.L_x_52) ;  /* 0x000000000c087348 */ /* 0x000fea0003c00000 */
[----:B------:R0:W1:Y:S02]  /*0610*/  SHFL.DOWN P0, R13, R15, R14, R17 ;  /* 0x0800000e0f0d7389 */ /* 0x0000640000000011 */
[----:B01----:R-:W-:Y:S05]  /*0620*/  ENDCOLLECTIVE ;  /* 0x000000000000791b */ /* 0x003fea0003800000 */
.L_x_52:
[----:B------:R-:W-:Y:S01]  /*0630*/  MOV R15, R8 ;  /* 0x00000008000f7202 */ /* 0x000fe20000000f00 */
[----:B------:R-:W-:-:S07]  /*0640*/  IMAD.MOV.U32 R11, RZ, RZ, R13 ;  /* 0x000000ffff0b7224 */ /* 0x000fce00078e000d */
[----:B------:R-:W-:Y:S05]  /*0650*/  WARPSYNC.COLLECTIVE R12, `(.L_x_53) ;  /* 0x000000000c087348 */ /* 0x000fea0003c00000 */
[----:B------:R0:W1:Y:S02]  /*0660*/  SHFL.DOWN P0, R13, R15, R14, R17 ;  /* 0x0800000e0f0d7389 */ /* 0x0000640000000011 */
[----:B01----:R-:W-:Y:S05]  /*0670*/  ENDCOLLECTIVE ;  /* 0x000000000000791b */ /* 0x003fea0003800000 */
.L_x_53:
[----:B------:R-:W-:Y:S02]  /*0680*/  IMAD.MOV.U32 R14, RZ, RZ, 0x2 ;  /* 0x00000002ff0e7424 */ /* 0x000fe400078e00ff */
[----:B------:R-:W-:-:S06]  /*0690*/  IMAD.MOV.U32 R10, RZ, RZ, R13 ;  /* 0x000000ffff0a7224 */ /* 0x000fcc00078e000d */
[----:B------:R-:W-:-:S10]  /*06a0*/  DADD R10, R8, R10 ;  /* 0x00000000080a7229 */ /* 0x000fd4000000000a */
[----:B------:R-:W-:-:S07]  /*06b0*/  MOV R15, R11 ;  /* 0x0000000b000f7202 */ /* 0x000fce0000000f00 */
[----:B------:R-:W-:Y:S05]  /*06c0*/  WARPSYNC.COLLECTIVE R12, `(.L_x_54) ;  /* 0x000000000c087348 */ /* 0x000fea0003c00000 */
[----:B------:R0:W1:Y:S02]  /*06d0*/  SHFL.DOWN P0, R13, R15, R14, R17 ;  /* 0x0800000e0f0d7389 */ /* 0x0000640000000011 */
[----:B01----:R-:W-:Y:S05]  /*06e0*/  ENDCOLLECTIVE ;  /* 0x000000000000791b */ /* 0x003fea0003800000 */
.L_x_54:
[----:B------:R-:W-:Y:S01]  /*06f0*/  IMAD.MOV.U32 R15, RZ, RZ, R10 ;  /* 0x000000ffff0f7224 */ /* 0x000fe200078e000a */
[----:B------:R-:W-:-:S07]  /*0700*/  MOV R7, R13 ;  /* 0x0000000d00077202 */ /* 0x000fce0000000f00 */
[----:B------:R-:W-:Y:S05]  /*0710*/  WARPSYNC.COLLECTIVE R12, `(.L_x_55) ;  /* 0x000000000c087348 */ /* 0x000fea0003c00000 */
[----:B------:R0:W1:Y:S02]  /*0720*/  SHFL.DOWN P0, R13, R15, R14, R17 ;  /* 0x0800000e0f0d7389 */ /* 0x0000640000000011 */
[----:B01----:R-:W-:Y:S05]  /*0730*/  ENDCOLLECTIVE ;  /* 0x000000000000791b */ /* 0x003fea0003800000 */
.L_x_55:
[----:B------:R-:W-:Y:S02]  /*0740*/  MOV R14, 0x1 ;  /* 0x00000001000e7802 */ /* 0x000fe40000000f00 */
[----:B------:R-:W-:-:S06]  /*0750*/  MOV R6, R13 ;  /* 0x0000000d00067202 */ /* 0x000fcc0000000f00 */
[----:B------:R-:W-:-:S10]  /*0760*/  DADD R6, R10, R6 ;  /* 0x000000000a067229 */ /* 0x000fd40000000006 */
[----:B------:R-:W-:-:S07]  /*0770*/  IMAD.MOV.U32 R15, RZ, RZ, R7 ;  /* 0x000000ffff0f7224 */ /* 0x000fce00078e0007 */
[----:B------:R-:W-:Y:S05]  /*0780*/  WARPSYNC.COLLECTIVE R12, `(.L_x_56) ;  /* 0x000000000c087348 */ /* 0x000fea0003c00000 */
[----:B------:R0:W1:Y:S02]  /*0790*/  SHFL.DOWN P0, R13, R15, R14, R17 ;  /* 0x0800000e0f0d7389 */ /* 0x0000640000000011 */
[----:B01----:R-:W-:Y:S05]  /*07a0*/  ENDCOLLECTIVE ;  /* 0x000000000000791b */ /* 0x003fea0003800000 */
.L_x_56:
[----:B------:R-:W-:Y:S01]  /*07b0*/  MOV R15, R6 ;  /* 0x00000006000f7202 */ /* 0x000fe20000000f00 */
[----:B------:R-:W-:-:S07]  /*07c0*/  IMAD.MOV.U32 R5, RZ, RZ, R13 ;  /* 0x000000ffff057224 */ /* 0x000fce00078e000d */
[----:B------:R-:W-:Y:S05]  /*07d0*/  WARPSYNC.COLLECTIVE R12, `(.L_x_57) ;  /* 0x000000000c087348 */ /* 0x000fea0003c00000 */
[----:B------:R0:W1:Y:S02]  /*07e0*/  SHFL.DOWN P0, R13, R15, R14, R17 ;  /* 0x0800000e0f0d7389 */ /* 0x0000640000000011 */
[----:B01----:R-:W-:Y:S05]  /*07f0*/  ENDCOLLECTIVE ;  /* 0x000000000000791b */ /* 0x003fea0003800000 */
.L_x_57:
[----:B------:R-:W-:Y:S01]  /*0800*/  IMAD.MOV.U32 R4, RZ, RZ, R13 ;  /* 0x000000ffff047224 */ /* 0x000fe200078e000d */
[----:B------:R-:W-:Y:S06]  /*0810*/  BRA `(.L_x_58) ;  /* 0xfffffff800c87947 */ /* 0x000fec000383ffff */
.L_x_59:
        /* <DEDUP_REMOVED lines=14> */
.L_x_301:


//--------------------- .text._Z18reduce_reduce_syncILj64EEvPdS0_Pj --------------------------
	.section	.text._Z18reduce_reduce_syncILj64EEvPdS0_Pj,"ax",@progbits
	.align	128
        .global         _Z18reduce_reduce_syncILj64EEvPdS0_Pj
        .type           _Z18reduce_reduce_syncILj64EEvPdS0_Pj,@function
        .size           _Z18reduce_reduce_syncILj64EEvPdS0_Pj,(.L_x_302 - _Z18reduce_reduce_syncILj64EEvPdS0_Pj)
        .other          _Z18reduce_reduce_syncILj64EEvPdS0_Pj,@"STO_CUDA_ENTRY STV_DEFAULT"
_Z18reduce_reduce_syncILj64EEvPdS0_Pj:
.text._Z18reduce_reduce_syncILj64EEvPdS0_Pj:
        /* <DEDUP_REMOVED lines=25> */
[----:B------:R-:W-:Y:S01]  /*0190*/  UMOV UR4, 0xffffffff ;  /* 0xffffffff00047882 */ /* 0x000fe20000000000 */
[----:B-1----:R-:W-:Y:S02]  /*01a0*/  DADD R6, R4, R6 ;  /* 0x0000000004067229 */ /* 0x002fe40000000006 */
[----:B------:R-:W-:Y:S09]  /*01b0*/  BRA.DIV UR4, `(.L_x_62) ;  /* 0x0000000204907947 */ /* 0x000ff2000b800000 */
        /* <DEDUP_REMOVED lines=20> */
.L_x_73:
[----:B-12---:R-:W-:-:S11]  /*0300*/  DADD R4, R6, R4 ;  /* 0x0000000006047229 */ /* 0x006fd60000000004 */
.L_x_61:
[----:B------:R-:W-:Y:S05]  /*0310*/  BSYNC B0 ;  /* 0x0000000000007941 */ /* 0x000fea0003800000 */
.L_x_60:
        /* <DEDUP_REMOVED lines=14> */
.L_x_62:
[----:B------:R-:W-:Y:S01]  /*0400*/  IMAD.MOV.U32 R15, RZ, RZ, R7 ;  /* 0x000000ffff0f7224 */ /* 0x000fe200078e0007 */
[----:B------:R-:W-:Y:S01]  /*0410*/  MOV R14, 0x10 ;  /* 0x00000010000e7802 */ /* 0x000fe20000000f00 */
[----:B------:R-:W-:Y:S01]  /*0420*/  IMAD.MOV.U32 R17, RZ, RZ, 0x1f ;  /* 0x0000001fff117424 */ /* 0x000fe200078e00ff */
[----:B------:R-:W-:-:S07]  /*0430*/  MOV R12, 0xffffffff ;  /* 0xffffffff000c7802 */ /* 0x000fce0000000f00 */
[----:B0-----:R-:W-:Y:S05]  /*0440*/  WARPSYNC.COLLECTIVE R12, `(.L_x_63) ;  /* 0x000000000c087348 */ /* 0x001fea0003c00000 */
[----:B------:R1:W2:Y:S02]  /*0450*/  SHFL.DOWN P0, R13, R15, R14, R17 ;  /* 0x0800000e0f0d7389 */ /* 0x0002a40000000011 */
[----:B012---:R-:W-:Y:S05]  /*0460*/  ENDCOLLECTIVE ;  /* 0x000000000000791b */ /* 0x007fea0003800000 */
.L_x_63:
[----:B------:R-:W-:Y:S01]  /*0470*/  MOV R15, R6 ;  /* 0x00000006000f7202 */ /* 0x000fe20000000f00 */
[----:B------:R-:W-:-:S07]  /*0480*/  IMAD.MOV.U32 R5, RZ, RZ, R13 ;  /* 0x000000ffff057224 */ /* 0x000fce00078e000d */
[----:B------:R-:W-:Y:S05]  /*0490*/  WARPSYNC.COLLECTIVE R12, `(.L_x_64) ;  /* 0x000000000c087348 */ /* 0x000fea0003c00000 */
[----:B------:R0:W1:Y:S02]  /*04a0*/  SHFL.DOWN P0, R13, R15, R14, R17 ;  /* 0x0800000e0f0d7389 */ /* 0x0000640000000011 */
[----:B01----:R-:W-:Y:S05]  /*04b0*/  ENDCOLLECTIVE ;  /* 0x000000000000791b */ /* 0x003fea0003800000 */
.L_x_64:
[----:B------:R-:W-:Y:S02]  /*04c0*/  IMAD.MOV.U32 R14, RZ, RZ, 0x8 ;  /* 0x00000008ff0e7424 */ /* 0x000fe400078e00ff */
[----:B------:R-:W-:-:S06]  /*04d0*/  IMAD.MOV.U32 R4, RZ, RZ, R13 ;  /* 0x000000ffff047224 */ /* 0x000fcc00078e000d */
[----:B------:R-:W-:-:S10]  /*04e0*/  DADD R4, R6, R4 ;  /* 0x0000000006047229 */ /* 0x000fd40000000004 */
[----:B------:R-:W-:-:S07]  /*04f0*/  MOV R15, R5 ;  /* 0x00000005000f7202 */ /* 0x000fce0000000f00 */
[----:B------:R-:W-:Y:S05]  /*0500*/  WARPSYNC.COLLECTIVE R12, `(.L_x_65) ;  /* 0x000000000c087348 */ /* 0x000fea0003c00000 */
[----:B------:R0:W1:Y:S02]  /*0510*/  SHFL.DOWN P0, R13, R15, R14, R17 ;  /* 0x0800000e0f0d7389 */ /* 0x0000640000000011 */
[----:B01----:R-:W-:Y:S05]  /*0520*/  ENDCOLLECTIVE ;  /* 0x000000000000791b */ /* 0x003fea0003800000 */
.L_x_65:
[----:B------:R-:W-:Y:S01]  /*0530*/  IMAD.MOV.U32 R15, RZ, RZ, R4 ;  /* 0x000000ffff0f7224 */ /* 0x000fe200078e0004 */
[----:B------:R-:W-:-:S07]  /*0540*/  MOV R9, R13 ;  /* 0x0000000d00097202 */ /* 0x000fce0000000f00 */
[----:B------:R-:W-:Y:S05]  /*0550*/  WARPSYNC.COLLECTIVE R12, `(.L_x_66) ;  /* 0x000000000c087348 */ /* 0x000fea0003c00000 */
[----:B------:R0:W1:Y:S02]  /*0560*/  SHFL.DOWN P0, R13, R15, R14, R17 ;  /* 0x0800000e0f0d7389 */ /* 0x0000640000000011 */
[----:B01----:R-:W-:Y:S05]  /*0570*/  ENDCOLLECTIVE ;  /* 0x000000000000791b */ /* 0x003fea0003800000 */
.L_x_66:
[----:B------:R-:W-:Y:S02]  /*0580*/  MOV R14, 0x4 ;  /* 0x00000004000e7802 */ /* 0x000fe40000000f00 */
[----:B------:R-:W-:-:S06]  /*0590*/  MOV R8, R13 ;  /* 0x0000000d00087202 */ /* 0x000fcc0000000f00 */
[----:B------:R-:W-:-:S10]  /*05a0*/  DADD R8, R4, R8 ;  /* 0x0000000004087229 */ /* 0x000fd40000000008 */
[----:B------:R-:W-:-:S07]  /*05b0*/  IMAD.MOV.U32 R15, RZ, RZ, R9 ;  /* 0x000000ffff0f7224 */ /* 0x000fce00078e0009 */
[----:B------:R-:W-:Y:S05]  /*05c0*/  WARPSYNC.COLLECTIVE R12, `(.L_x_67) ;  /* 0x000000000c087348 */ /* 0x000fea0003c00000 */
[----:B------:R0:W1:Y:S02]  /*05d0*/  SHFL.DOWN P0, R13, R15, R14, R17 ;  /* 0x0800000e0f0d7389 */ /* 0x0000640000000011 */
[----:B01----:R-:W-:Y:S05]  /*05e0*/  ENDCOLLECTIVE ;  /* 0x000000000000791b */ /* 0x003fea0003800000 */
.L_x_67:
[----:B------:R-:W-:Y:S01]  /*05f0*/  MOV R15, R8 ;  /* 0x00000008000f7202 */ /* 0x000fe20000000f00 */
[----:B------:R-:W-:-:S07]  /*0600*/  IMAD.MOV.U32 R11, RZ, RZ, R13 ;  /* 0x000000ffff0b7224 */ /* 0x000fce00078e000d */
[----:B------:R-:W-:Y:S05]  /*0610*/  WARPSYNC.COLLECTIVE R12, `(.L_x_68) ;  /* 0x000000000c087348 */ /* 0x000fea0003c00000 */
[----:B------:R0:W1:Y:S02]  /*0620*/  SHFL.DOWN P0, R13, R15, R14, R17 ;  /* 0x0800000e0f0d7389 */ /* 0x0000640000000011 */
[----:B01----:R-:W-:Y:S05]  /*0630*/  ENDCOLLECTIVE ;  /* 0x000000000000791b */ /* 0x003fea0003800000 */
.L_x_68:
[----:B------:R-:W-:Y:S02]  /*0640*/  IMAD.MOV.U32 R14, RZ, RZ, 0x2 ;  /* 0x00000002ff0e7424 */ /* 0x000fe400078e00ff */
[----:B------:R-:W-:-:S06]  /*0650*/  IMAD.MOV.U32 R10, RZ, RZ, R13 ;  /* 0x000000ffff0a7224 */ /* 0x000fcc00078e000d */
[----:B------:R-:W-:-:S10]  /*0660*/  DADD R10, R8, R10 ;  /* 0x00000000080a7229 */ /* 0x000fd4000000000a */
[----:B------:R-:W-:-:S07]  /*0670*/  MOV R15, R11 ;  /* 0x0000000b000f7202 */ /* 0x000fce0000000f00 */
[----:B------:R-:W-:Y:S05]  /*0680*/  WARPSYNC.COLLECTIVE R12, `(.L_x_69) ;  /* 0x000000000c087348 */ /* 0x000fea0003c00000 */
[----:B------:R0:W1:Y:S02]  /*0690*/  SHFL.DOWN P0, R13, R15, R14, R17 ;  /* 0x0800000e0f0d7389 */ /* 0x0000640000000011 */
[----:B01----:R-:W-:Y:S05]  /*06a0*/  ENDCOLLECTIVE ;  /* 0x000000000000791b */ /* 0x003fea0003800000 */
.L_x_69:
[----:B------:R-:W-:Y:S01]  /*06b0*/  IMAD.MOV.U32 R15, RZ, RZ, R10 ;  /* 0x000000ffff0f7224 */ /* 0x000fe200078e000a */
[----:B------:R-:W-:-:S07]  /*06c0*/  MOV R7, R13 ;  /* 0x0000000d00077202 */ /* 0x000fce0000000f00 */
[----:B------:R-:W-:Y:S05]  /*06d0*/  WARPSYNC.COLLECTIVE R12, `(.L_x_70) ;  /* 0x000000000c087348 */ /* 0x000fea0003c00000 */
[----:B------:R0:W1:Y:S02]  /*06e0*/  SHFL.DOWN P0, R13, R15, R14, R17 ;  /* 0x0800000e0f0d7389 */ /* 0x0000640000000011 */
[----:B01----:R-:W-:Y:S05]  /*06f0*/  ENDCOLLECTIVE ;  /* 0x000000000000791b */ /* 0x003fea0003800000 */
.L_x_70:
[----:B------:R-:W-:Y:S02]  /*0700*/  MOV R14, 0x1 ;  /* 0x00000001000e7802 */ /* 0x000fe40000000f00 */
[----:B------:R-:W-:-:S06]  /*0710*/  MOV R6, R13 ;  /* 0x0000000d00067202 */ /* 0x000fcc0000000f00 */
[----:B------:R-:W-:-:S10]  /*0720*/  DADD R6, R10, R6 ;  /* 0x000000000a067229 */ /* 0x000fd40000000006 */
[----:B------:R-:W-:-:S07]  /*0730*/  IMAD.MOV.U32 R15, RZ, RZ, R7 ;  /* 0x000000ffff0f7224 */ /* 0x000fce00078e0007 */
[----:B------:R-:W-:Y:S05]  /*0740*/  WARPSYNC.COLLECTIVE R12, `(.L_x_71) ;  /* 0x000000000c087348 */ /* 0x000fea0003c00000 */
[----:B------:R0:W1:Y:S02]  /*0750*/  SHFL.DOWN P0, R13, R15, R14, R17 ;  /* 0x0800000e0f0d7389 */ /* 0x0000640000000011 */
[----:B01----:R-:W-:Y:S05]  /*0760*/  ENDCOLLECTIVE ;  /* 0x000000000000791b */ /* 0x003fea0003800000 */
.L_x_71:
[----:B------:R-:W-:Y:S01]  /*0770*/  MOV R15, R6 ;  /* 0x00000006000f7202 */ /* 0x000fe20000000f00 */
[----:B------:R-:W-:-:S07]  /*0780*/  IMAD.MOV.U32 R5, RZ, RZ, R13 ;  /* 0x000000ffff057224 */ /* 0x000fce00078e000d */
[----:B------:R-:W-:Y:S05]  /*0790*/  WARPSYNC.COLLECTIVE R12, `(.L_x_72) ;  /* 0x000000000c087348 */ /* 0x000fea0003c00000 */
[----:B------:R0:W1:Y:S02]  /*07a0*/  SHFL.DOWN P0, R13, R15, R14, R17 ;  /* 0x0800000e0f0d7389 */ /* 0x0000640000000011 */
[----:B01----:R-:W-:Y:S05]  /*07b0*/  ENDCOLLECTIVE ;  /* 0x000000000000791b */ /* 0x003fea0003800000 */
.L_x_72:
[----:B------:R-:W-:Y:S01]  /*07c0*/  IMAD.MOV.U32 R4, RZ, RZ, R13 ;  /* 0x000000ffff047224 */ /* 0x000fe200078e000d */
[----:B------:R-:W-:Y:S06]  /*07d0*/  BRA `(.L_x_73) ;  /* 0xfffffff800c87947 */ /* 0x000fec000383ffff */
.L_x_74:
        /* <DEDUP_REMOVED lines=10> */
.L_x_302:


//--------------------- .text._Z18reduce_reduce_syncILj32EEvPdS0_Pj --------------------------
	.section	.text._Z18reduce_reduce_syncILj32EEvPdS0_Pj,"ax",@progbits
	.align	128
        .global         _Z18reduce_reduce_syncILj32EEvPdS0_Pj
        .type           _Z18reduce_reduce_syncILj32EEvPdS0_Pj,@function
        .size           _Z18reduce_reduce_syncILj32EEvPdS0_Pj,(.L_x_303 - _Z18reduce_reduce_syncILj32EEvPdS0_Pj)
        .other          _Z18reduce_reduce_syncILj32EEvPdS0_Pj,@"STO_CUDA_ENTRY STV_DEFAULT"
_Z18reduce_reduce_syncILj32EEvPdS0_Pj:
.text._Z18reduce_reduce_syncILj32EEvPdS0_Pj:
[----:B------:R-:W-:Y:S01]  /*0000*/  LDC R1, c[0x0][0x37c] ;  /* 0x0000df00ff017b82 */ /* 0x000fe20000000800 */
[----:B------:R-:W0:Y:S07]  /*0010*/  S2R R0, SR_TID.X ;  /* 0x0000000000007919 */ /* 0x000e2e0000002100 */
[----:B------:R-:W0:Y:S01]  /*0020*/  LDC.64 R2, c[0x0][0x380] ;  /* 0x0000e000ff027b82 */ /* 0x000e220000000a00 */
[----:B------:R-:W1:Y:S01]  /*0030*/  LDCU.64 UR4, c[0x0][0x358] ;  /* 0x00006b00ff0477ac */ /* 0x000e620008000a00 */
[----:B0-----:R-:W-:-:S06]  /*0040*/  IMAD.WIDE.U32 R2, R0, 0x8, R2 ;  /* 0x0000000800027825 */ /* 0x001fcc00078e0002 */
[----:B-1----:R-:W2:Y:S02]  /*0050*/  LDG.E.64 R2, desc[UR4][R2.64] ;  /* 0x0000000402027981 */ /* 0x002ea4000c1e1b00 */
[----:B--2---:R-:W-:Y:S01]  /*0060*/  DADD R4, RZ, R2 ;  /* 0x00000000ff047229 */ /* 0x004fe20000000002 */
[----:B------:R-:W-:-:S06]  /*0070*/  CS2R.32 R2, SR_CLOCKLO ;  /* 0x0000000000027805 */ /* 0x000fcc0000005000 */
[----:B------:R-:W-:Y:S04]  /*0080*/  SHFL.DOWN PT, R7, R5, 0x10, 0x1f ;  /* 0x0a001f0005077f89 */ /* 0x000fe800000e0000 */
[----:B------:R-:W0:Y:S02]  /*0090*/  SHFL.DOWN PT, R6, R4, 0x10, 0x1f ;  /* 0x0a001f0004067f89 */ /* 0x000e2400000e0000 */
[----:B0-----:R-:W-:-:S07]  /*00a0*/  DADD R6, R4, R6 ;  /* 0x0000000004067229 */ /* 0x001fce0000000006 */
        /* <DEDUP_REMOVED lines=11> */
[----:B0-----:R-:W-:Y:S01]  /*0160*/  DADD R4, R12, R4 ;  /* 0x000000000c047229 */ /* 0x001fe20000000004 */
[----:B------:R-:W-:Y:S01]  /*0170*/  CS2R.32 R11, SR_CLOCKLO ;  /* 0x00000000000b7805 */ /* 0x000fe20000005000 */
[----:B------:R-:W0:Y:S01]  /*0180*/  S2R R3, SR_TID.Y ;  /* 0x0000000000037919 */ /* 0x000e220000002200 */
[----:B------:R-:W-:Y:S01]  /*0190*/  LOP3.LUT P0, RZ, R0, 0x1f, RZ, 0xc0, !PT ;  /* 0x0000001f00ff7812 */ /* 0x000fe2000780c0ff */
[----:B------:R-:W1:Y:S01]  /*01a0*/  LDCU UR6, c[0x0][0x360] ;  /* 0x00006c00ff0677ac */ /* 0x000e620008000800 */
[----:B------:R-:W0:Y:S01]  /*01b0*/  S2R R8, SR_TID.Z ;  /* 0x0000000000087919 */ /* 0x000e220000002300 */
[----:B------:R-:W0:Y:S10]  /*01c0*/  LDCU UR7, c[0x0][0x364] ;  /* 0x00006c80ff0777ac */ /* 0x000e340008000800 */
[----:B------:R-:W2:Y:S01]  /*01d0*/  @!P0 LDC.64 R6, c[0x0][0x390] ;  /* 0x0000e400ff068b82 */ /* 0x000ea20000000a00 */
[----:B0-----:R-:W-:-:S04]  /*01e0*/  IMAD R3, R8, UR7, R3 ;  /* 0x0000000708037c24 */ /* 0x001fc8000f8e0203 */
[----:B-1----:R-:W-:Y:S01]  /*01f0*/  IMAD R9, R3, UR6, RZ ;  /* 0x0000000603097c24 */ /* 0x002fe2000f8e02ff */
[----:B------:R-:W-:-:S04]  /*0200*/  @!P0 SHF.R.U32.HI R3, RZ, 0x4, R0 ;  /* 0x00000004ff038819 */ /* 0x000fc80000011600 */
[----:B------:R-:W-:Y:S01]  /*0210*/  LOP3.LUT P1, RZ, R9, R0, RZ, 0xfc, !PT ;  /* 0x0000000009ff7212 */ /* 0x000fe2000782fcff */
[----:B--2---:R-:W-:-:S05]  /*0220*/  @!P0 IMAD.WIDE.U32 R6, R3, 0x4, R6 ;  /* 0x0000000403068825 */ /* 0x004fca00078e0006 */
[----:B------:R0:W-:Y:S04]  /*0230*/  @!P0 STG.E desc[UR4][R6.64], R2 ;  /* 0x0000000206008986 */ /* 0x0001e8000c101904 */
[----:B------:R0:W-:Y:S03]  /*0240*/  @!P0 STG.E desc[UR4][R6.64+0x4], R11 ;  /* 0x0000040b06008986 */ /* 0x0001e6000c101904 */
[----:B------:R-:W-:Y:S05]  /*0250*/  @P1 EXIT ;  /* 0x000000000000194d */ /* 0x000fea0003800000 */
[----:B0-----:R-:W0:Y:S01]  /*0260*/  S2R R7, SR_CTAID.X ;  /* 0x0000000000077919 */ /* 0x001e220000002500 */
[----:B------:R-:W0:Y:S02]  /*0270*/  LDC.64 R2, c[0x0][0x388] ;  /* 0x0000e200ff027b82 */ /* 0x000e240000000a00 */
[----:B0-----:R-:W-:-:S05]  /*0280*/  IMAD.WIDE.U32 R2, R7, 0x8, R2 ;  /* 0x0000000807027825 */ /* 0x001fca00078e0002 */
[----:B------:R-:W-:Y:S01]  /*0290*/  STG.E.64 desc[UR4][R2.64], R4 ;  /* 0x0000000402007986 */ /* 0x000fe2000c101b04 */
[----:B------:R-:W-:Y:S05]  /*02a0*/  EXIT ;  /* 0x000000000000794d */ /* 0x000fea0003800000 */
.L_x_75:
        /* <DEDUP_REMOVED lines=13> */
.L_x_303:


//--------------------- .text._Z18reduce_small_shareILj1024EEvPdS0_Pj --------------------------
	.section	.text._Z18reduce_small_shareILj1024EEvPdS0_Pj,"ax",@progbits
	.align	128
        .global         _Z18reduce_small_shareILj1024EEvPdS0_Pj
        .type           _Z18reduce_small_shareILj1024EEvPdS0_Pj,@function
        .size           _Z18reduce_small_shareILj1024EEvPdS0_Pj,(.L_x_304 - _Z18reduce_small_shareILj1024EEvPdS0_Pj)
        .other          _Z18reduce_small_shareILj1024EEvPdS0_Pj,@"STO_CUDA_ENTRY STV_DEFAULT"
_Z18reduce_small_shareILj1024EEvPdS0_Pj:
.text._Z18reduce_small_shareILj1024EEvPdS0_Pj:
        /* <DEDUP_REMOVED lines=8> */
[----:B------:R-:W-:Y:S01]  /*0080*/  SHFL.DOWN PT, R7, R5, 0x10, 0x1f ;  /* 0x0a001f0005077f89 */ /* 0x000fe200000e0000 */
[----:B------:R-:W0:Y:S01]  /*0090*/  LDCU UR4, c[0x0][0x360] ;  /* 0x00006c00ff0477ac */ /* 0x000e220008000800 */
[----:B------:R-:W-:Y:S02]  /*00a0*/  BSSY B0, `(.L_x_76) ;  /* 0x0000038000007945 */ /* 0x000fe40003800000 */
[----:B------:R-:W1:Y:S01]  /*00b0*/  SHFL.DOWN PT, R6, R4, 0x10, 0x1f ;  /* 0x0a001f0004067f89 */ /* 0x000e6200000e0000 */
[----:B------:R-:W2:Y:S01]  /*00c0*/  LDCU UR5, c[0x0][0x364] ;  /* 0x00006c80ff0577ac */ /* 0x000ea20008000800 */
[----:B------:R-:W2:Y:S01]  /*00d0*/  S2R R3, SR_TID.Y ;  /* 0x0000000000037919 */ /* 0x000ea20000002200 */
[----:B------:R-:W2:Y:S01]  /*00e0*/  S2R R12, SR_TID.Z ;  /* 0x00000000000c7919 */ /* 0x000ea20000002300 */
[----:B-1----:R-:W-:-:S07]  /*00f0*/  DADD R6, R4, R6 ;  /* 0x0000000004067229 */ /* 0x002fce0000000006 */
[----:B------:R-:W-:Y:S04]  /*0100*/  SHFL.DOWN PT, R9, R7, 0x8, 0x1f ;  /* 0x09001f0007097f89 */ /* 0x000fe800000e0000 */
[----:B------:R-:W1:Y:S01]  /*0110*/  SHFL.DOWN PT, R8, R6, 0x8, 0x1f ;  /* 0x09001f0006087f89 */ /* 0x000e6200000e0000 */
[----:B--2---:R-:W-:-:S04]  /*0120*/  IMAD R3, R12, UR5, R3 ;  /* 0x000000050c037c24 */ /* 0x004fc8000f8e0203 */
[----:B0-----:R-:W-:-:S04]  /*0130*/  IMAD R3, R3, UR4, RZ ;  /* 0x0000000403037c24 */ /* 0x001fc8000f8e02ff */
[----:B------:R-:W-:-:S05]  /*0140*/  IMAD.IADD R12, R3, 0x1, R0 ;  /* 0x00000001030c7824 */ /* 0x000fca00078e0200 */
[----:B------:R-:W-:Y:S01]  /*0150*/  LOP3.LUT P0, RZ, R12, 0x1f, RZ, 0xc0, !PT ;  /* 0x0000001f0cff7812 */ /* 0x000fe2000780c0ff */
[----:B-1----:R-:W-:-:S07]  /*0160*/  DADD R8, R6, R8 ;  /* 0x0000000006087229 */ /* 0x002fce0000000008 */
[----:B------:R-:W-:Y:S04]  /*0170*/  SHFL.DOWN PT, R11, R9, 0x4, 0x1f ;  /* 0x08801f00090b7f89 */ /* 0x000fe800000e0000 */
[----:B------:R-:W0:Y:S02]  /*0180*/  SHFL.DOWN PT, R10, R8, 0x4, 0x1f ;  /* 0x08801f00080a7f89 */ /* 0x000e2400000e0000 */
[----:B0-----:R-:W-:Y:S01]  /*0190*/  DADD R10, R8, R10 ;  /* 0x00000000080a7229 */ /* 0x001fe2000000000a */
[----:B------:R-:W0:Y:S01]  /*01a0*/  @!P0 S2R R9, SR_CgaCtaId ;  /* 0x0000000000098919 */ /* 0x000e220000008800 */
[----:B------:R-:W-:-:S05]  /*01b0*/  @!P0 MOV R8, 0x400 ;  /* 0x0000040000088802 */ /* 0x000fca0000000f00 */
[----:B------:R-:W-:Y:S04]  /*01c0*/  SHFL.DOWN PT, R5, R11, 0x2, 0x1f ;  /* 0x08401f000b057f89 */ /* 0x000fe800000e0000 */
[----:B------:R-:W1:Y:S01]  /*01d0*/  SHFL.DOWN PT, R4, R10, 0x2, 0x1f ;  /* 0x08401f000a047f89 */ /* 0x000e6200000e0000 */
[----:B0-----:R-:W-:Y:S01]  /*01e0*/  @!P0 LEA R9, R9, R8, 0x18 ;  /* 0x0000000809098211 */ /* 0x001fe200078ec0ff */
[----:B-1----:R-:W-:-:S03]  /*01f0*/  DADD R4, R10, R4 ;  /* 0x000000000a047229 */ /* 0x002fc60000000004 */
[----:B------:R-:W-:-:S04]  /*0200*/  @!P0 LEA.HI R9, R12, R9, RZ, 0x1e ;  /* 0x000000090c098211 */ /* 0x000fc800078ff0ff */
[----:B------:R-:W-:Y:S04]  /*0210*/  SHFL.DOWN PT, R7, R5, 0x1, 0x1f ;  /* 0x08201f0005077f89 */ /* 0x000fe800000e0000 */
[----:B------:R-:W0:Y:S02]  /*0220*/  SHFL.DOWN PT, R6, R4, 0x1, 0x1f ;  /* 0x08201f0004067f89 */ /* 0x000e2400000e0000 */
[----:B0-----:R-:W-:-:S07]  /*0230*/  DADD R6, R4, R6 ;  /* 0x0000000004067229 */ /* 0x001fce0000000006 */
[----:B------:R0:W-:Y:S01]  /*0240*/  @!P0 STS.64 [R9], R6 ;  /* 0x0000000609008388 */ /* 0x0001e20000000a00 */
[----:B------:R-:W-:Y:S01]  /*0250*/  BAR.SYNC.DEFER_BLOCKING 0x0 ;  /* 0x0000000000007b1d */ /* 0x000fe20000010000 */
[----:B------:R-:W-:-:S13]  /*0260*/  ISETP.GT.U32.AND P0, PT, R12, 0x1f, PT ;  /* 0x0000001f0c00780c */ /* 0x000fda0003f04070 */
[----:B0-----:R-:W-:Y:S05]  /*0270*/  @P0 BRA `(.L_x_77) ;  /* 0x0000000000680947 */ /* 0x001fea0003800000 */
[----:B------:R-:W0:Y:S01]  /*0280*/  S2UR UR5, SR_CgaCtaId ;  /* 0x00000000000579c3 */ /* 0x000e220000008800 */
[----:B------:R-:W-:Y:S02]  /*0290*/  UMOV UR4, 0x400 ;  /* 0x0000040000047882 */ /* 0x000fe40000000000 */
[----:B0-----:R-:W-:-:S06]  /*02a0*/  ULEA UR4, UR5, UR4, 0x18 ;  /* 0x0000000405047291 */ /* 0x001fcc000f8ec0ff */
[----:B------:R-:W-:Y:S01]  /*02b0*/  LEA R4, R12, UR4, 0x3 ;  /* 0x000000040c047c11 */ /* 0x000fe2000f8e18ff */
[----:B------:R-:W-:-:S05]  /*02c0*/  UMOV UR4, 0xffffffff ;  /* 0xffffffff00047882 */ /* 0x000fca0000000000 */
[----:B------:R-:W0:Y:S01]  /*02d0*/  LDS.64 R4, [R4] ;  /* 0x0000000004047984 */ /* 0x000e220000000a00 */
[----:B------:R-:W-:Y:S05]  /*02e0*/  BRA.DIV UR4, `(.L_x_78) ;  /* 0x0000000204887947 */ /* 0x000fea000b800000 */
        /* <DEDUP_REMOVED lines=10> */
[----:B0-----:R-:W-:Y:S02]  /*0390*/  IMAD.MOV.U32 R5, RZ, RZ, R11 ;  /* 0x000000ffff057224 */ /* 0x001fe400078e000b */
[----:B-1----:R-:W-:-:S06]  /*03a0*/  IMAD.MOV.U32 R4, RZ, RZ, R10 ;  /* 0x000000ffff047224 */ /* 0x002fcc00078e000a */
[----:B------:R-:W-:-:S07]  /*03b0*/  DADD R10, R8, R4 ;  /* 0x00000000080a7229 */ /* 0x000fce0000000004 */
[----:B------:R-:W-:Y:S04]  /*03c0*/  SHFL.DOWN PT, R5, R11, 0x2, 0x1f ;  /* 0x08401f000b057f89 */ /* 0x000fe800000e0000 */
[----:B------:R-:W0:Y:S02]  /*03d0*/  SHFL.DOWN PT, R4, R10, 0x2, 0x1f ;  /* 0x08401f000a047f89 */ /* 0x000e2400000e0000 */
[----:B0-----:R-:W-:-:S07]  /*03e0*/  DADD R4, R10, R4 ;  /* 0x000000000a047229 */ /* 0x001fce0000000004 */
[----:B------:R0:W1:Y:S04]  /*03f0*/  SHFL.DOWN PT, R7, R5, 0x1, 0x1f ;  /* 0x08201f0005077f89 */ /* 0x00006800000e0000 */
[----:B------:R0:W2:Y:S02]  /*0400*/  SHFL.DOWN PT, R6, R4, 0x1, 0x1f ;  /* 0x08201f0004067f89 */ /* 0x0000a400000e0000 */
.L_x_89:
[----:B-12---:R-:W-:-:S11]  /*0410*/  DADD R6, R4, R6 ;  /* 0x0000000004067229 */ /* 0x006fd60000000006 */
.L_x_77:
[----:B------:R-:W-:Y:S05]  /*0420*/  BSYNC B0 ;  /* 0x0000000000007941 */ /* 0x000fea0003800000 */
.L_x_76:
        /* <DEDUP_REMOVED lines=14> */
.L_x_78:
[----:B0-----:R-:W-:Y:S01]  /*0510*/  MOV R15, R5 ;  /* 0x00000005000f7202 */ /* 0x001fe20000000f00 */
[----:B------:R-:W-:Y:S01]  /*0520*/  IMAD.MOV.U32 R14, RZ, RZ, 0x10 ;  /* 0x00000010ff0e7424 */ /* 0x000fe200078e00ff */
[----:B------:R-:W-:Y:S01]  /*0530*/  MOV R12, 0xffffffff ;  /* 0xffffffff000c7802 */ /* 0x000fe20000000f00 */
[----:B------:R-:W-:-:S07]  /*0540*/  IMAD.MOV.U32 R17, RZ, RZ, 0x1f ;  /* 0x0000001fff117424 */ /* 0x000fce00078e00ff */
[----:B------:R-:W-:Y:S05]  /*0550*/  WARPSYNC.COLLECTIVE R12, `(.L_x_79) ;  /* 0x000000000c087348 */ /* 0x000fea0003c00000 */
[----:B------:R0:W1:Y:S02]  /*0560*/  SHFL.DOWN P0, R13, R15, R14, R17 ;  /* 0x0800000e0f0d7389 */ /* 0x0000640000000011 */
[----:B01----:R-:W-:Y:S05]  /*0570*/  ENDCOLLECTIVE ;  /* 0x000000000000791b */ /* 0x003fea0003800000 */
.L_x_79:
[----:B------:R-:W-:Y:S02]  /*0580*/  IMAD.MOV.U32 R15, RZ, RZ, R4 ;  /* 0x000000ffff0f7224 */ /* 0x000fe400078e0004 */
[----:B------:R-:W-:-:S07]  /*0590*/  IMAD.MOV.U32 R7, RZ, RZ, R13 ;  /* 0x000000ffff077224 */ /* 0x000fce00078e000d */
[----:B------:R-:W-:Y:S05]  /*05a0*/  WARPSYNC.COLLECTIVE R12, `(.L_x_80) ;  /* 0x000000000c087348 */ /* 0x000fea0003c00000 */
[----:B------:R0:W1:Y:S02]  /*05b0*/  SHFL.DOWN P0, R13, R15, R14, R17 ;  /* 0x0800000e0f0d7389 */ /* 0x0000640000000011 */
[----:B01----:R-:W-:Y:S05]  /*05c0*/  ENDCOLLECTIVE ;  /* 0x000000000000791b */ /* 0x003fea0003800000 */
.L_x_80:
[----:B------:R-:W-:Y:S02]  /*05d0*/  MOV R14, 0x8 ;  /* 0x00000008000e7802 */ /* 0x000fe40000000f00 */
[----:B------:R-:W-:-:S06]  /*05e0*/  MOV R6, R13 ;  /* 0x0000000d00067202 */ /* 0x000fcc0000000f00 */
[----:B------:R-:W-:-:S10]  /*05f0*/  DADD R6, R4, R6 ;  /* 0x0000000004067229 */ /* 0x000fd40000000006 */
[----:B------:R-:W-:-:S07]  /*0600*/  IMAD.MOV.U32 R15, RZ, RZ, R7 ;  /* 0x000000ffff0f7224 */ /* 0x000fce00078e0007 */
[----:B------:R-:W-:Y:S05]  /*0610*/  WARPSYNC.COLLECTIVE R12, `(.L_x_81) ;  /* 0x000000000c087348 */ /* 0x000fea0003c00000 */
[----:B------:R0:W1:Y:S02]  /*0620*/  SHFL.DOWN P0, R13, R15, R14, R17 ;  /* 0x0800000e0f0d7389 */ /* 0x0000640000000011 */
[----:B01----:R-:W-:Y:S05]  /*0630*/  ENDCOLLECTIVE ;  /* 0x000000000000791b */ /* 0x003fea0003800000 */
.L_x_81:
[----:B------:R-:W-:Y:S01]  /*0640*/  MOV R15, R6 ;  /* 0x00000006000f7202 */ /* 0x000fe20000000f00 */
[----:B------:R-:W-:-:S07]  /*0650*/  IMAD.MOV.U32 R9, RZ, RZ, R13 ;  /* 0x000000ffff097224 */ /* 0x000fce00078e000d */
[----:B------:R-:W-:Y:S05]  /*0660*/  WARPSYNC.COLLECTIVE R12, `(.L_x_82) ;  /* 0x000000000c087348 */ /* 0x000fea0003c00000 */
[----:B------:R0:W1:Y:S02]  /*0670*/  SHFL.DOWN P0, R13, R15, R14, R17 ;  /* 0x0800000e0f0d7389 */ /* 0x0000640000000011 */
[----:B01----:R-:W-:Y:S05]  /*0680*/  ENDCOLLECTIVE ;  /* 0x000000000000791b */ /* 0x003fea0003800000 */
.L_x_82:
[----:B------:R-:W-:Y:S02]  /*0690*/  IMAD.MOV.U32 R14, RZ, RZ, 0x4 ;  /* 0x00000004ff0e7424 */ /* 0x000fe400078e00ff */
[----:B------:R-:W-:-:S06]  /*06a0*/  IMAD.MOV.U32 R8, RZ, RZ, R13 ;  /* 0x000000ffff087224 */ /* 0x000fcc00078e000d */
[----:B------:R-:W-:-:S10]  /*06b0*/  DADD R8, R6, R8 ;  /* 0x0000000006087229 */ /* 0x000fd40000000008 */
[----:B------:R-:W-:-:S07]  /*06c0*/  MOV R15, R9 ;  /* 0x00000009000f7202 */ /* 0x000fce0000000f00 */
[----:B------:R-:W-:Y:S05]  /*06d0*/  WARPSYNC.COLLECTIVE R12, `(.L_x_83) ;  /* 0x000000000c087348 */ /* 0x000fea0003c00000 */
[----:B------:R0:W1:Y:S02]  /*06e0*/  SHFL.DOWN P0, R13, R15, R14, R17 ;  /* 0x0800000e0f0d7389 */ /* 0x0000640000000011 */
[----:B01----:R-:W-:Y:S05]  /*06f0*/  ENDCOLLECTIVE ;  /* 0x000000000000791b */ /* 0x003fea0003800000 */
.L_x_83:
[----:B------:R-:W-:Y:S01]  /*0700*/  IMAD.MOV.U32 R15, RZ, RZ, R8 ;  /* 0x000000ffff0f7224 */ /* 0x000fe200078e0008 */
[----:B------:R-:W-:-:S07]  /*0710*/  MOV R11, R13 ;  /* 0x0000000d000b7202 */ /* 0x000fce0000000f00 */
[----:B------:R-:W-:Y:S05]  /*0720*/  WARPSYNC.COLLECTIVE R12, `(.L_x_84) ;  /* 0x000000000c087348 */ /* 0x000fea0003c00000 */
[----:B------:R0:W1:Y:S02]  /*0730*/  SHFL.DOWN P0, R13, R15, R14, R17 ;  /* 0x0800000e0f0d7389 */ /* 0x0000640000000011 */
[----:B01----:R-:W-:Y:S05]  /*0740*/  ENDCOLLECTIVE ;  /* 0x000000000000791b */ /* 0x003fea0003800000 */
.L_x_84:
[----:B------:R-:W-:Y:S02]  /*0750*/  MOV R14, 0x2 ;  /* 0x00000002000e7802 */ /* 0x000fe40000000f00 */
[----:B------:R-:W-:-:S06]  /*0760*/  MOV R10, R13 ;  /* 0x0000000d000a7202 */ /* 0x000fcc0000000f00 */
[----:B------:R-:W-:-:S10]  /*0770*/  DADD R10, R8, R10 ;  /* 0x00000000080a7229 */ /* 0x000fd4000000000a */
[----:B------:R-:W-:-:S07]  /*0780*/  IMAD.MOV.U32 R15, RZ, RZ, R11 ;  /* 0x000000ffff0f7224 */ /* 0x000fce00078e000b */
[----:B------:R-:W-:Y:S05]  /*0790*/  WARPSYNC.COLLECTIVE R12, `(.L_x_85) ;  /* 0x000000000c087348 */ /* 0x000fea0003c00000 */
[----:B------:R0:W1:Y:S02]  /*07a0*/  SHFL.DOWN P0, R13, R15, R14, R17 ;  /* 0x0800000e0f0d7389 */ /* 0x0000640000000011 */
[----:B01----:R-:W-:Y:S05]  /*07b0*/  ENDCOLLECTIVE ;  /* 0x000000000000791b */ /* 0x003fea0003800000 */
.L_x_85:
[----:B------:R-:W-:Y:S01]  /*07c0*/  MOV R15, R10 ;  /* 0x0000000a000f7202 */ /* 0x000fe20000000f00 */
[----:B------:R-:W-:-:S07]  /*07d0*/  IMAD.MOV.U32 R5, RZ, RZ, R13 ;  /* 0x000000ffff057224 */ /* 0x000fce00078e000d */
[----:B------:R-:W-:Y:S05]  /*07e0*/  WARPSYNC.COLLECTIVE R12, `(.L_x_86) ;  /* 0x000000000c087348 */ /* 0x000fea0003c00000 */
[----:B------:R0:W1:Y:S02]  /*07f0*/  SHFL.DOWN P0, R13, R15, R14, R17 ;  /* 0x0800000e0f0d7389 */ /* 0x0000640000000011 */
[----:B01----:R-:W-:Y:S05]  /*0800*/  ENDCOLLECTIVE ;  /* 0x000000000000791b */ /* 0x003fea0003800000 */
.L_x_86:
[----:B------:R-:W-:Y:S02]  /*0810*/  IMAD.MOV.U32 R14, RZ, RZ, 0x1 ;  /* 0x00000001ff0e7424 */ /* 0x000fe400078e00ff */
[----:B------:R-:W-:-:S06]  /*0820*/  IMAD.MOV.U32 R4, RZ, RZ, R13 ;  /* 0x000000ffff047224 */ /* 0x000fcc00078e000d */
[----:B------:R-:W-:-:S10]  /*0830*/  DADD R4, R10, R4 ;  /* 0x000000000a047229 */ /* 0x000fd40000000004 */
[----:B------:R-:W-:-:S07]  /*0840*/  MOV R15, R5 ;  /* 0x00000005000f7202 */ /* 0x000fce0000000f00 */
[----:B------:R-:W-:Y:S05]  /*0850*/  WARPSYNC.COLLECTIVE R12, `(.L_x_87) ;  /* 0x000000000c087348 */ /* 0x000fea0003c00000 */
[----:B------:R0:W1:Y:S02]  /*0860*/  SHFL.DOWN P0, R13, R15, R14, R17 ;  /* 0x0800000e0f0d7389 */ /* 0x0000640000000011 */
[----:B01----:R-:W-:Y:S05]  /*0870*/  ENDCOLLECTIVE ;  /* 0x000000000000791b */ /* 0x003fea0003800000 */
.L_x_87:
[----:B------:R-:W-:Y:S01]  /*0880*/  IMAD.MOV.U32 R15, RZ, RZ, R4 ;  /* 0x000000ffff0f7224 */ /* 0x000fe200078e0004 */
[----:B------:R-:W-:-:S07]  /*0890*/  MOV R7, R13 ;  /* 0x0000000d00077202 */ /* 0x000fce0000000f00 */
[----:B------:R-:W-:Y:S05]  /*08a0*/  WARPSYNC.COLLECTIVE R12, `(.L_x_88) ;  /* 0x000000000c087348 */ /* 0x000fea0003c00000 */
[----:B------:R0:W1:Y:S02]  /*08b0*/  SHFL.DOWN P0, R13, R15, R14, R17 ;  /* 0x0800000e0f0d7389 */ /* 0x0000640000000011 */
[----:B01----:R-:W-:Y:S05]  /*08c0*/  ENDCOLLECTIVE ;  /* 0x000000000000791b */ /* 0x003fea0003800000 */
.L_x_88:
[----:B------:R-:W-:Y:S01]  /*08d0*/  MOV R6, R13 ;  /* 0x0000000d00067202 */ /* 0x000fe20000000f00 */
[----:B------:R-:W-:Y:S06]  /*08e0*/  BRA `(.L_x_89) ;  /* 0xfffffff800c87947 */ /* 0x000fec000383ffff */
.L_x_90:
        /* <DEDUP_REMOVED lines=9> */
.L_x_304:


//--------------------- .text._Z18reduce_small_shareILj512EEvPdS0_Pj --------------------------
	.section	.text._Z18reduce_small_shareILj512EEvPdS0_Pj,"ax",@progbits
	.align	128
        .global         _Z18reduce_small_shareILj512EEvPdS0_Pj
        .type           _Z18reduce_small_shareILj512EEvPdS0_Pj,@function
        .size           _Z18reduce_small_shareILj512EEvPdS0_Pj,(.L_x_305 - _Z18reduce_small_shareILj512EEvPdS0_Pj)
        .other          _Z18reduce_small_shareILj512EEvPdS0_Pj,@"STO_CUDA_ENTRY STV_DEFAULT"
_Z18reduce_small_shareILj512EEvPdS0_Pj:
.text._Z18reduce_small_shareILj512EEvPdS0_Pj:
        /* <DEDUP_REMOVED lines=60> */
[----:B------:R0:W1:Y:S04]  /*03c0*/  SHFL.DOWN PT, R7, R11, 0x1, 0x1f ;  /* 0x08201f000b077f89 */ /* 0x00006800000e0000 */
[----:B------:R0:W2:Y:S02]  /*03d0*/  SHFL.DOWN PT, R6, R10, 0x1, 0x1f ;  /* 0x08201f000a067f89 */ /* 0x0000a400000e0000 */
.L_x_102:
[----:B-12---:R-:W-:-:S11]  /*03e0*/  DADD R6, R10, R6 ;  /* 0x000000000a067229 */ /* 0x006fd60000000006 */
.L_x_92:
[----:B------:R-:W-:Y:S05]  /*03f0*/  BSYNC B0 ;  /* 0x0000000000007941 */ /* 0x000fea0003800000 */
.L_x_91:
[----:B0-----:R-:W-:Y:S02]  /*0400*/  CS2R.32 R11, SR_CLOCKLO ;  /* 0x00000000000b7805 */ /* 0x001fe40000005000 */
[----:B------:R-:W-:Y:S02]  /*0410*/  LOP3.LUT P0, RZ, R0, 0x1f, RZ, 0xc0, !PT ;  /* 0x0000001f00ff7812 */ /* 0x000fe4000780c0ff */
[----:B------:R-:W-:-:S11]  /*0420*/  LOP3.LUT P1, RZ, R3, R0, RZ, 0xfc, !PT ;  /* 0x0000000003ff7212 */ /* 0x000fd6000782fcff */
[----:B------:R-:W0:Y:S01]  /*0430*/  @!P0 LDC.64 R4, c[0x0][0x390] ;  /* 0x0000e400ff048b82 */ /* 0x000e220000000a00 */
        /* <DEDUP_REMOVED lines=10> */
.L_x_93:
[----:B0-----:R-:W-:Y:S01]  /*04e0*/  MOV R15, R5 ;  /* 0x00000005000f7202 */ /* 0x001fe20000000f00 */
[----:B------:R-:W-:Y:S01]  /*04f0*/  IMAD.MOV.U32 R14, RZ, RZ, 0x8 ;  /* 0x00000008ff0e7424 */ /* 0x000fe200078e00ff */
[----:B------:R-:W-:Y:S01]  /*0500*/  MOV R12, 0xffffffff ;  /* 0xffffffff000c7802 */ /* 0x000fe20000000f00 */
[----:B------:R-:W-:-:S07]  /*0510*/  IMAD.MOV.U32 R17, RZ, RZ, 0x1f ;  /* 0x0000001fff117424 */ /* 0x000fce00078e00ff */
[----:B------:R-:W-:Y:S05]  /*0520*/  WARPSYNC.COLLECTIVE R12, `(.L_x_94) ;  /* 0x000000000c087348 */ /* 0x000fea0003c00000 */
[----:B------:R0:W1:Y:S02]  /*0530*/  SHFL.DOWN P0, R13, R15, R14, R17 ;  /* 0x0800000e0f0d7389 */ /* 0x0000640000000011 */
[----:B01----:R-:W-:Y:S05]  /*0540*/  ENDCOLLECTIVE ;  /* 0x000000000000791b */ /* 0x003fea0003800000 */
.L_x_94:
[----:B------:R-:W-:Y:S01]  /*0550*/  MOV R15, R4 ;  /* 0x00000004000f7202 */ /* 0x000fe20000000f00 */
[----:B------:R-:W-:-:S07]  /*0560*/  IMAD.MOV.U32 R7, RZ, RZ, R13 ;  /* 0x000000ffff077224 */ /* 0x000fce00078e000d */
[----:B------:R-:W-:Y:S05]  /*0570*/  WARPSYNC.COLLECTIVE R12, `(.L_x_95) ;  /* 0x000000000c087348 */ /* 0x000fea0003c00000 */
[----:B------:R0:W1:Y:S02]  /*0580*/  SHFL.DOWN P0, R13, R15, R14, R17 ;  /* 0x0800000e0f0d7389 */ /* 0x0000640000000011 */
[----:B01----:R-:W-:Y:S05]  /*0590*/  ENDCOLLECTIVE ;  /* 0x000000000000791b */ /* 0x003fea0003800000 */
.L_x_95:
[----:B------:R-:W-:Y:S02]  /*05a0*/  IMAD.MOV.U32 R14, RZ, RZ, 0x4 ;  /* 0x00000004ff0e7424 */ /* 0x000fe400078e00ff */
[----:B------:R-:W-:-:S06]  /*05b0*/  IMAD.MOV.U32 R6, RZ, RZ, R13 ;  /* 0x000000ffff067224 */ /* 0x000fcc00078e000d */
[----:B------:R-:W-:-:S10]  /*05c0*/  DADD R6, R4, R6 ;  /* 0x0000000004067229 */ /* 0x000fd40000000006 */
[----:B------:R-:W-:-:S07]  /*05d0*/  MOV R15, R7 ;  /* 0x00000007000f7202 */ /* 0x000fce0000000f00 */
[----:B------:R-:W-:Y:S05]  /*05e0*/  WARPSYNC.COLLECTIVE R12, `(.L_x_96) ;  /* 0x000000000c087348 */ /* 0x000fea0003c00000 */
[----:B------:R0:W1:Y:S02]  /*05f0*/  SHFL.DOWN P0, R13, R15, R14, R17 ;  /* 0x0800000e0f0d7389 */ /* 0x0000640000000011 */
[----:B01----:R-:W-:Y:S05]  /*0600*/  ENDCOLLECTIVE ;  /* 0x000000000000791b */ /* 0x003fea0003800000 */
.L_x_96:
[----:B------:R-:W-:Y:S01]  /*0610*/  IMAD.MOV.U32 R15, RZ, RZ, R6 ;  /* 0x000000ffff0f7224 */ /* 0x000fe200078e0006 */
[----:B------:R-:W-:-:S07]  /*0620*/  MOV R9, R13 ;  /* 0x0000000d00097202 */ /* 0x000fce0000000f00 */
[----:B------:R-:W-:Y:S05]  /*0630*/  WARPSYNC.COLLECTIVE R12, `(.L_x_97) ;  /* 0x000000000c087348 */ /* 0x000fea0003c00000 */
[----:B------:R0:W1:Y:S02]  /*0640*/  SHFL.DOWN P0, R13, R15, R14, R17 ;  /* 0x0800000e0f0d7389 */ /* 0x0000640000000011 */
[----:B01----:R-:W-:Y:S05]  /*0650*/  ENDCOLLECTIVE ;  /* 0x000000000000791b */ /* 0x003fea0003800000 */
.L_x_97:
[----:B------:R-:W-:Y:S02]  /*0660*/  MOV R14, 0x2 ;  /* 0x00000002000e7802 */ /* 0x000fe40000000f00 */
[----:B------:R-:W-:-:S06]  /*0670*/  MOV R8, R13 ;  /* 0x0000000d00087202 */ /* 0x000fcc0000000f00 */
[----:B------:R-:W-:-:S10]  /*0680*/  DADD R8, R6, R8 ;  /* 0x0000000006087229 */ /* 0x000fd40000000008 */
[----:B------:R-:W-:-:S07]  /*0690*/  IMAD.MOV.U32 R15, RZ, RZ, R9 ;  /* 0x000000ffff0f7224 */ /* 0x000fce00078e0009 */
[----:B------:R-:W-:Y:S05]  /*06a0*/  WARPSYNC.COLLECTIVE R12, `(.L_x_98) ;  /* 0x000000000c087348 */ /* 0x000fea0003c00000 */
[----:B------:R0:W1:Y:S02]  /*06b0*/  SHFL.DOWN P0, R13, R15, R14, R17 ;  /* 0x0800000e0f0d7389 */ /* 0x0000640000000011 */
[----:B01----:R-:W-:Y:S05]  /*06c0*/  ENDCOLLECTIVE ;  /* 0x000000000000791b */ /* 0x003fea0003800000 */
.L_x_98:
[----:B------:R-:W-:Y:S01]  /*06d0*/  MOV R15, R8 ;  /* 0x00000008000f7202 */ /* 0x000fe20000000f00 */
[----:B------:R-:W-:-:S07]  /*06e0*/  IMAD.MOV.U32 R11, RZ, RZ, R13 ;  /* 0x000000ffff0b7224 */ /* 0x000fce00078e000d */
[----:B------:R-:W-:Y:S05]  /*06f0*/  WARPSYNC.COLLECTIVE R12, `(.L_x_99) ;  /* 0x000000000c087348 */ /* 0x000fea0003c00000 */
[----:B------:R0:W1:Y:S02]  /*0700*/  SHFL.DOWN P0, R13, R15, R14, R17 ;  /* 0x0800000e0f0d7389 */ /* 0x0000640000000011 */
[----:B01----:R-:W-:Y:S05]  /*0710*/  ENDCOLLECTIVE ;  /* 0x000000000000791b */ /* 0x003fea0003800000 */
.L_x_99:
[----:B------:R-:W-:Y:S02]  /*0720*/  IMAD.MOV.U32 R14, RZ, RZ, 0x1 ;  /* 0x00000001ff0e7424 */ /* 0x000fe400078e00ff */
[----:B------:R-:W-:-:S06]  /*0730*/  IMAD.MOV.U32 R10, RZ, RZ, R13 ;  /* 0x000000ffff0a7224 */ /* 0x000fcc00078e000d */
[----:B------:R-:W-:-:S10]  /*0740*/  DADD R10, R8, R10 ;  /* 0x00000000080a7229 */ /* 0x000fd4000000000a */
[----:B------:R-:W-:-:S07]  /*0750*/  MOV R15, R11 ;  /* 0x0000000b000f7202 */ /* 0x000fce0000000f00 */
[----:B------:R-:W-:Y:S05]  /*0760*/  WARPSYNC.COLLECTIVE R12, `(.L_x_100) ;  /* 0x000000000c087348 */ /* 0x000fea0003c00000 */
[----:B------:R0:W1:Y:S02]  /*0770*/  SHFL.DOWN P0, R13, R15, R14, R17 ;  /* 0x0800000e0f0d7389 */ /* 0x0000640000000011 */
[----:B01----:R-:W-:Y:S05]  /*0780*/  ENDCOLLECTIVE ;  /* 0x000000000000791b */ /* 0x003fea0003800000 */
.L_x_100:
[----:B------:R-:W-:Y:S01]  /*0790*/  IMAD.MOV.U32 R15, RZ, RZ, R10 ;  /* 0x000000ffff0f7224 */ /* 0x000fe200078e000a */
[----:B------:R-:W-:-:S07]  /*07a0*/  MOV R7, R13 ;  /* 0x0000000d00077202 */ /* 0x000fce0000000f00 */
[----:B------:R-:W-:Y:S05]  /*07b0*/  WARPSYNC.COLLECTIVE R12, `(.L_x_101) ;  /* 0x000000000c087348 */ /* 0x000fea0003c00000 */
[----:B------:R0:W1:Y:S02]  /*07c0*/  SHFL.DOWN P0, R13, R15, R14, R17 ;  /* 0x0800000e0f0d7389 */ /* 0x0000640000000011 */
[----:B01----:R-:W-:Y:S05]  /*07d0*/  ENDCOLLECTIVE ;  /* 0x000000000000791b */ /* 0x003fea0003800000 */
.L_x_101:
[----:B------:R-:W-:Y:S01]  /*07e0*/  MOV R6, R13 ;  /* 0x0000000d00067202 */ /* 0x000fe20000000f00 */
[----:B------:R-:W-:Y:S06]  /*07f0*/  BRA `(.L_x_102) ;  /* 0xfffffff800f87947 */ /* 0x000fec000383ffff */
.L_x_103:
        /* <DEDUP_REMOVED lines=16> */
.L_x_305:


//--------------------- .text._Z18reduce_small_shareILj256EEvPdS0_Pj --------------------------
	.section	.text._Z18reduce_small_shareILj256EEvPdS0_Pj,"ax",@progbits
	.align	128
        .global         _Z18reduce_small_shareILj256EEvPdS0_Pj
        .type           _Z18reduce_small_shareILj256EEvPdS0_Pj,@function
        .size           _Z18reduce_small_shareILj256EEvPdS0_Pj,(.L_x_306 - _Z18reduce_small_shareILj256EEvPdS0_Pj)
        .other          _Z18reduce_small_shareILj256EEvPdS0_Pj,@"STO_CUDA_ENTRY STV_DEFAULT"
_Z18reduce_small_shareILj256EEvPdS0_Pj:
.text._Z18reduce_small_shareILj256EEvPdS0_Pj:
        /* <DEDUP_REMOVED lines=55> */
[----:B------:R0:W1:Y:S04]  /*0370*/  SHFL.DOWN PT, R7, R9, 0x1, 0x1f ;  /* 0x08201f0009077f89 */ /* 0x00006800000e0000 */
[----:B------:R0:W2:Y:S02]  /*0380*/  SHFL.DOWN PT, R6, R8, 0x1, 0x1f ;  /* 0x08201f0008067f89 */ /* 0x0000a400000e0000 */
.L_x_113:
[----:B-12---:R-:W-:-:S11]  /*0390*/  DADD R6, R8, R6 ;  /* 0x0000000008067229 */ /* 0x006fd60000000006 */
.L_x_105:
[----:B------:R-:W-:Y:S05]  /*03a0*/  BSYNC B0 ;  /* 0x0000000000007941 */ /* 0x000fea0003800000 */
.L_x_104:
[----:B------:R-:W-:Y:S02]  /*03b0*/  CS2R.32 R11, SR_CLOCKLO ;  /* 0x00000000000b7805 */ /* 0x000fe40000005000 */
[----:B------:R-:W-:Y:S02]  /*03c0*/  LOP3.LUT P0, RZ, R0, 0x1f, RZ, 0xc0, !PT ;  /* 0x0000001f00ff7812 */ /* 0x000fe4000780c0ff */
[----:B------:R-:W-:-:S11]  /*03d0*/  LOP3.LUT P1, RZ, R3, R0, RZ, 0xfc, !PT ;  /* 0x0000000003ff7212 */ /* 0x000fd6000782fcff */
[----:B------:R-:W1:Y:S01]  /*03e0*/  @!P0 LDC.64 R4, c[0x0][0x390] ;  /* 0x0000e400ff048b82 */ /* 0x000e620000000a00 */
[----:B0-----:R-:W-:-:S05]  /*03f0*/  @!P0 SHF.R.U32.HI R9, RZ, 0x4, R0 ;  /* 0x00000004ff098819 */ /* 0x001fca0000011600 */
[----:B-1----:R-:W-:-:S05]  /*0400*/  @!P0 IMAD.WIDE.U32 R4, R9, 0x4, R4 ;  /* 0x0000000409048825 */ /* 0x002fca00078e0004 */
        /* <DEDUP_REMOVED lines=8> */
.L_x_106:
[----:B0-----:R-:W-:Y:S01]  /*0490*/  IMAD.MOV.U32 R13, RZ, RZ, R5 ;  /* 0x000000ffff0d7224 */ /* 0x001fe200078e0005 */
[----:B------:R-:W-:Y:S01]  /*04a0*/  MOV R15, 0x1f ;  /* 0x0000001f000f7802 */ /* 0x000fe20000000f00 */
[----:B------:R-:W-:Y:S02]  /*04b0*/  IMAD.MOV.U32 R12, RZ, RZ, 0x4 ;  /* 0x00000004ff0c7424 */ /* 0x000fe400078e00ff */
[----:B------:R-:W-:-:S07]  /*04c0*/  IMAD.MOV.U32 R10, RZ, RZ, -0x1 ;  /* 0xffffffffff0a7424 */ /* 0x000fce00078e00ff */
[----:B------:R-:W-:Y:S05]  /*04d0*/  WARPSYNC.COLLECTIVE R10, `(.L_x_107) ;  /* 0x000000000a087348 */ /* 0x000fea0003c00000 */
[----:B------:R0:W1:Y:S02]  /*04e0*/  SHFL.DOWN P0, R11, R13, R12, R15 ;  /* 0x0800000c0d0b7389 */ /* 0x000064000000000f */
[----:B01----:R-:W-:Y:S05]  /*04f0*/  ENDCOLLECTIVE ;  /* 0x000000000000791b */ /* 0x003fea0003800000 */
.L_x_107:
[----:B------:R-:W-:Y:S01]  /*0500*/  MOV R13, R4 ;  /* 0x00000004000d7202 */ /* 0x000fe20000000f00 */
[----:B------:R-:W-:-:S07]  /*0510*/  IMAD.MOV.U32 R7, RZ, RZ, R11 ;  /* 0x000000ffff077224 */ /* 0x000fce00078e000b */
[----:B------:R-:W-:Y:S05]  /*0520*/  WARPSYNC.COLLECTIVE R10, `(.L_x_108) ;  /* 0x000000000a087348 */ /* 0x000fea0003c00000 */
[----:B------:R0:W1:Y:S02]  /*0530*/  SHFL.DOWN P0, R11, R13, R12, R15 ;  /* 0x0800000c0d0b7389 */ /* 0x000064000000000f */
[----:B01----:R-:W-:Y:S05]  /*0540*/  ENDCOLLECTIVE ;  /* 0x000000000000791b */ /* 0x003fea0003800000 */
.L_x_108:
[----:B------:R-:W-:Y:S01]  /*0550*/  MOV R12, 0x2 ;  /* 0x00000002000c7802 */ /* 0x000fe20000000f00 */
[----:B------:R-:W-:-:S06]  /*0560*/  IMAD.MOV.U32 R6, RZ, RZ, R11 ;  /* 0x000000ffff067224 */ /* 0x000fcc00078e000b */
[----:B------:R-:W-:-:S10]  /*0570*/  DADD R6, R4, R6 ;  /* 0x0000000004067229 */ /* 0x000fd40000000006 */
[----:B------:R-:W-:-:S07]  /*0580*/  IMAD.MOV.U32 R13, RZ, RZ, R7 ;  /* 0x000000ffff0d7224 */ /* 0x000fce00078e0007 */
[----:B------:R-:W-:Y:S05]  /*0590*/  WARPSYNC.COLLECTIVE R10, `(.L_x_109) ;  /* 0x000000000a087348 */ /* 0x000fea0003c00000 */
[----:B------:R0:W1:Y:S02]  /*05a0*/  SHFL.DOWN P0, R11, R13, R12, R15 ;  /* 0x0800000c0d0b7389 */ /* 0x000064000000000f */
[----:B01----:R-:W-:Y:S05]  /*05b0*/  ENDCOLLECTIVE ;  /* 0x000000000000791b */ /* 0x003fea0003800000 */
.L_x_109:
[----:B------:R-:W-:Y:S01]  /*05c0*/  MOV R13, R6 ;  /* 0x00000006000d7202 */ /* 0x000fe20000000f00 */
[----:B------:R-:W-:-:S07]  /*05d0*/  IMAD.MOV.U32 R9, RZ, RZ, R11 ;  /* 0x000000ffff097224 */ /* 0x000fce00078e000b */
[----:B------:R-:W-:Y:S05]  /*05e0*/  WARPSYNC.COLLECTIVE R10, `(.L_x_110) ;  /* 0x000000000a087348 */ /* 0x000fea0003c00000 */
[----:B------:R0:W1:Y:S02]  /*05f0*/  SHFL.DOWN P0, R11, R13, R12, R15 ;  /* 0x0800000c0d0b7389 */ /* 0x000064000000000f */
[----:B01----:R-:W-:Y:S05]  /*0600*/  ENDCOLLECTIVE ;  /* 0x000000000000791b */ /* 0x003fea0003800000 */
.L_x_110:
[----:B------:R-:W-:Y:S02]  /*0610*/  IMAD.MOV.U32 R12, RZ, RZ, 0x1 ;  /* 0x00000001ff0c7424 */ /* 0x000fe400078e00ff */
[----:B------:R-:W-:-:S06]  /*0620*/  IMAD.MOV.U32 R8, RZ, RZ, R11 ;  /* 0x000000ffff087224 */ /* 0x000fcc00078e000b */
[----:B------:R-:W-:-:S10]  /*0630*/  DADD R8, R6, R8 ;  /* 0x0000000006087229 */ /* 0x000fd40000000008 */
[----:B------:R-:W-:-:S07]  /*0640*/  MOV R13, R9 ;  /* 0x00000009000d7202 */ /* 0x000fce0000000f00 */
[----:B------:R-:W-:Y:S05]  /*0650*/  WARPSYNC.COLLECTIVE R10, `(.L_x_111) ;  /* 0x000000000a087348 */ /* 0x000fea0003c00000 */
[----:B------:R0:W1:Y:S02]  /*0660*/  SHFL.DOWN P0, R11, R13, R12, R15 ;  /* 0x0800000c0d0b7389 */ /* 0x000064000000000f */
[----:B01----:R-:W-:Y:S05]  /*0670*/  ENDCOLLECTIVE ;  /* 0x000000000000791b */ /* 0x003fea0003800000 */
.L_x_111:
[----:B------:R-:W-:Y:S01]  /*0680*/  IMAD.MOV.U32 R13, RZ, RZ, R8 ;  /* 0x000000ffff0d7224 */ /* 0x000fe200078e0008 */
[----:B------:R-:W-:-:S07]  /*0690*/  MOV R7, R11 ;  /* 0x0000000b00077202 */ /* 0x000fce0000000f00 */
[----:B------:R-:W-:Y:S05]  /*06a0*/  WARPSYNC.COLLECTIVE R10, `(.L_x_112) ;  /* 0x000000000a087348 */ /* 0x000fea0003c00000 */
[----:B------:R0:W1:Y:S02]  /*06b0*/  SHFL.DOWN P0, R11, R13, R12, R15 ;  /* 0x0800000c0d0b7389 */ /* 0x000064000000000f */
[----:B01----:R-:W-:Y:S05]  /*06c0*/  ENDCOLLECTIVE ;  /* 0x000000000000791b */ /* 0x003fea0003800000 */
.L_x_112:
[----:B------:R-:W-:Y:S01]  /*06d0*/  MOV R6, R11 ;  /* 0x0000000b00067202 */ /* 0x000fe20000000f00 */
[----:B------:R-:W-:Y:S06]  /*06e0*/  BRA `(.L_x_113) ;  /* 0xfffffffc00287947 */ /* 0x000fec000383ffff */
.L_x_114:
        /* <DEDUP_REMOVED lines=9> */
.L_x_306:


//--------------------- .text._Z18reduce_small_shareILj128EEvPdS0_Pj --------------------------
	.section	.text._Z18reduce_small_shareILj128EEvPdS0_Pj,"ax",@progbits
	.align	128
        .global         _Z18reduce_small_shareILj128EEvPdS0_Pj
        .type           _Z18reduce_small_shareILj128EEvPdS0_Pj,@function
        .size           _Z18reduce_small_shareILj128EEvPdS0_Pj,(.L_x_307 - _Z18reduce_small_shareILj128EEvPdS0_Pj)
        .other          _Z18reduce_small_shareILj128EEvPdS0_Pj,@"STO_CUDA_ENTRY STV_DEFAULT"
_Z18reduce_small_shareILj128EEvPdS0_Pj:
.text._Z18reduce_small_shareILj128EEvPdS0_Pj:
        /* <DEDUP_REMOVED lines=50> */
[----:B------:R0:W1:Y:S04]  /*0320*/  SHFL.DOWN PT, R5, R7, 0x1, 0x1f ;  /* 0x08201f0007057f89 */ /* 0x00006800000e0000 */
[----:B------:R0:W2:Y:S02]  /*0330*/  SHFL.DOWN PT, R4, R6, 0x1, 0x1f ;  /* 0x08201f0006047f89 */ /* 0x0000a400000e0000 */
.L_x_122:
[----:B012---:R-:W-:-:S11]  /*0340*/  DADD R6, R6, R4 ;  /* 0x0000000006067229 */ /* 0x007fd60000000004 */
.L_x_116:
[----:B------:R-:W-:Y:S05]  /*0350*/  BSYNC B0 ;  /* 0x0000000000007941 */ /* 0x000fea0003800000 */
.L_x_115:
[----:B------:R-:W-:Y:S02]  /*0360*/  CS2R.32 R11, SR_CLOCKLO ;  /* 0x00000000000b7805 */ /* 0x000fe40000005000 */
        /* <DEDUP_REMOVED lines=13> */
.L_x_117:
[----:B0-----:R-:W-:Y:S01]  /*0440*/  IMAD.MOV.U32 R11, RZ, RZ, R5 ;  /* 0x000000ffff0b7224 */ /* 0x001fe200078e0005 */
[----:B------:R-:W-:Y:S01]  /*0450*/  MOV R10, 0x2 ;  /* 0x00000002000a7802 */ /* 0x000fe20000000f00 */
[----:B------:R-:W-:Y:S02]  /*0460*/  IMAD.MOV.U32 R13, RZ, RZ, 0x1f ;  /* 0x0000001fff0d7424 */ /* 0x000fe400078e00ff */
[----:B------:R-:W-:-:S07]  /*0470*/  IMAD.MOV.U32 R8, RZ, RZ, -0x1 ;  /* 0xffffffffff087424 */ /* 0x000fce00078e00ff */
[----:B------:R-:W-:Y:S05]  /*0480*/  WARPSYNC.COLLECTIVE R8, `(.L_x_118) ;  /* 0x0000000008087348 */ /* 0x000fea0003c00000 */
[----:B------:R0:W1:Y:S02]  /*0490*/  SHFL.DOWN P0, R9, R11, R10, R13 ;  /* 0x0800000a0b097389 */ /* 0x000064000000000d */
[----:B01----:R-:W-:Y:S05]  /*04a0*/  ENDCOLLECTIVE ;  /* 0x000000000000791b */ /* 0x003fea0003800000 */
.L_x_118:
[----:B------:R-:W-:Y:S01]  /*04b0*/  IMAD.MOV.U32 R11, RZ, RZ, R4 ;  /* 0x000000ffff0b7224 */ /* 0x000fe200078e0004 */
[----:B------:R-:W-:-:S07]  /*04c0*/  MOV R7, R9 ;  /* 0x0000000900077202 */ /* 0x000fce0000000f00 */
[----:B------:R-:W-:Y:S05]  /*04d0*/  WARPSYNC.COLLECTIVE R8, `(.L_x_119) ;  /* 0x0000000008087348 */ /* 0x000fea0003c00000 */
[----:B------:R0:W1:Y:S02]  /*04e0*/  SHFL.DOWN P0, R9, R11, R10, R13 ;  /* 0x0800000a0b097389 */ /* 0x000064000000000d */
[----:B01----:R-:W-:Y:S05]  /*04f0*/  ENDCOLLECTIVE ;  /* 0x000000000000791b */ /* 0x003fea0003800000 */
.L_x_119:
[----:B------:R-:W-:Y:S02]  /*0500*/  IMAD.MOV.U32 R10, RZ, RZ, 0x1 ;  /* 0x00000001ff0a7424 */ /* 0x000fe400078e00ff */
[----:B------:R-:W-:-:S06]  /*0510*/  IMAD.MOV.U32 R6, RZ, RZ, R9 ;  /* 0x000000ffff067224 */ /* 0x000fcc00078e0009 */
[----:B------:R-:W-:-:S10]  /*0520*/  DADD R6, R4, R6 ;  /* 0x0000000004067229 */ /* 0x000fd40000000006 */
[----:B------:R-:W-:-:S07]  /*0530*/  MOV R11, R7 ;  /* 0x00000007000b7202 */ /* 0x000fce0000000f00 */
[----:B------:R-:W-:Y:S05]  /*0540*/  WARPSYNC.COLLECTIVE R8, `(.L_x_120) ;  /* 0x0000000008087348 */ /* 0x000fea0003c00000 */
[----:B------:R0:W1:Y:S02]  /*0550*/  SHFL.DOWN P0, R9, R11, R10, R13 ;  /* 0x0800000a0b097389 */ /* 0x000064000000000d */
[----:B01----:R-:W-:Y:S05]  /*0560*/  ENDCOLLECTIVE ;  /* 0x000000000000791b */ /* 0x003fea0003800000 */
.L_x_120:
[----:B------:R-:W-:Y:S01]  /*0570*/  IMAD.MOV.U32 R11, RZ, RZ, R6 ;  /* 0x000000ffff0b7224 */ /* 0x000fe200078e0006 */
[----:B------:R-:W-:-:S07]  /*0580*/  MOV R5, R9 ;  /* 0x0000000900057202 */ /* 0x000fce0000000f00 */
[----:B------:R-:W-:Y:S05]  /*0590*/  WARPSYNC.COLLECTIVE R8, `(.L_x_121) ;  /* 0x0000000008087348 */ /* 0x000fea0003c00000 */
[----:B------:R0:W1:Y:S02]  /*05a0*/  SHFL.DOWN P0, R9, R11, R10, R13 ;  /* 0x0800000a0b097389 */ /* 0x000064000000000d */
[----:B01----:R-:W-:Y:S05]  /*05b0*/  ENDCOLLECTIVE ;  /* 0x000000000000791b */ /* 0x003fea0003800000 */
.L_x_121:
[----:B------:R-:W-:Y:S01]  /*05c0*/  MOV R4, R9 ;  /* 0x0000000900047202 */ /* 0x000fe20000000f00 */
[----:B------:R-:W-:Y:S06]  /*05d0*/  BRA `(.L_x_122) ;  /* 0xfffffffc00587947 */ /* 0x000fec000383ffff */
.L_x_123:
        /* <DEDUP_REMOVED lines=10> */
.L_x_307:


//--------------------- .text._Z18reduce_small_shareILj64EEvPdS0_Pj --------------------------
	.section	.text._Z18reduce_small_shareILj64EEvPdS0_Pj,"ax",@progbits
	.align	128
        .global         _Z18reduce_small_shareILj64EEvPdS0_Pj
        .type           _Z18reduce_small_shareILj64EEvPdS0_Pj,@function
        .size           _Z18reduce_small_shareILj64EEvPdS0_Pj,(.L_x_308 - _Z18reduce_small_shareILj64EEvPdS0_Pj)
        .other          _Z18reduce_small_shareILj64EEvPdS0_Pj,@"STO_CUDA_ENTRY STV_DEFAULT"
_Z18reduce_small_shareILj64EEvPdS0_Pj:
.text._Z18reduce_small_shareILj64EEvPdS0_Pj:
        /* <DEDUP_REMOVED lines=47> */
[----:B0-----:R0:W1:Y:S04]  /*02f0*/  SHFL.DOWN PT, R5, R7, 0x1, 0x1f ;  /* 0x08201f0007057f89 */ /* 0x00106800000e0000 */
[----:B------:R0:W2:Y:S02]  /*0300*/  SHFL.DOWN PT, R4, R6, 0x1, 0x1f ;  /* 0x08201f0006047f89 */ /* 0x0000a400000e0000 */
.L_x_129:
[----:B012---:R-:W-:-:S11]  /*0310*/  DADD R6, R6, R4 ;  /* 0x0000000006067229 */ /* 0x007fd60000000004 */
.L_x_125:
[----:B------:R-:W-:Y:S05]  /*0320*/  BSYNC B0 ;  /* 0x0000000000007941 */ /* 0x000fea0003800000 */
.L_x_124:
        /* <DEDUP_REMOVED lines=14> */
.L_x_126:
[----:B0-----:R-:W-:Y:S01]  /*0410*/  IMAD.MOV.U32 R9, RZ, RZ, R7 ;  /* 0x000000ffff097224 */ /* 0x001fe200078e0007 */
[----:B------:R-:W-:Y:S01]  /*0420*/  MOV R11, 0x1f ;  /* 0x0000001f000b7802 */ /* 0x000fe20000000f00 */
[----:B------:R-:W-:Y:S02]  /*0430*/  IMAD.MOV.U32 R10, RZ, RZ, 0x1 ;  /* 0x00000001ff0a7424 */ /* 0x000fe400078e00ff */
[----:B------:R-:W-:-:S07]  /*0440*/  IMAD.MOV.U32 R8, RZ, RZ, -0x1 ;  /* 0xffffffffff087424 */ /* 0x000fce00078e00ff */
[----:B------:R-:W-:Y:S05]  /*0450*/  WARPSYNC.COLLECTIVE R8, `(.L_x_127) ;  /* 0x0000000008087348 */ /* 0x000fea0003c00000 */
[----:B------:R0:W1:Y:S02]  /*0460*/  SHFL.DOWN P0, R4, R9, R10, R11 ;  /* 0x0800000a09047389 */ /* 0x000064000000000b */
[----:B01----:R-:W-:Y:S05]  /*0470*/  ENDCOLLECTIVE ;  /* 0x000000000000791b */ /* 0x003fea0003800000 */
.L_x_127:
[----:B------:R-:W-:Y:S01]  /*0480*/  MOV R9, R6 ;  /* 0x0000000600097202 */ /* 0x000fe20000000f00 */
[----:B------:R-:W-:-:S07]  /*0490*/  IMAD.MOV.U32 R5, RZ, RZ, R4 ;  /* 0x000000ffff057224 */ /* 0x000fce00078e0004 */
[----:B------:R-:W-:Y:S05]  /*04a0*/  WARPSYNC.COLLECTIVE R8, `(.L_x_128) ;  /* 0x0000000008087348 */ /* 0x000fea0003c00000 */
[----:B------:R0:W1:Y:S02]  /*04b0*/  SHFL.DOWN P0, R4, R9, R10, R11 ;  /* 0x0800000a09047389 */ /* 0x000064000000000b */
[----:B01----:R-:W-:Y:S05]  /*04c0*/  ENDCOLLECTIVE ;  /* 0x000000000000791b */ /* 0x003fea0003800000 */
.L_x_128:
[----:B------:R-:W-:Y:S05]  /*04d0*/  BRA `(.L_x_129) ;  /* 0xfffffffc008c7947 */ /* 0x000fea000383ffff */
.L_x_130:
        /* <DEDUP_REMOVED lines=10> */
.L_x_308:


//--------------------- .text._Z18reduce_small_shareILj32EEvPdS0_Pj --------------------------
	.section	.text._Z18reduce_small_shareILj32EEvPdS0_Pj,"ax",@progbits
	.align	128
        .global         _Z18reduce_small_shareILj32EEvPdS0_Pj
        .type           _Z18reduce_small_shareILj32EEvPdS0_Pj,@function
        .size           _Z18reduce_small_shareILj32EEvPdS0_Pj,(.L_x_309 - _Z18reduce_small_shareILj32EEvPdS0_Pj)
        .other          _Z18reduce_small_shareILj32EEvPdS0_Pj,@"STO_CUDA_ENTRY STV_DEFAULT"
_Z18reduce_small_shareILj32EEvPdS0_Pj:
.text._Z18reduce_small_shareILj32EEvPdS0_Pj:
        /* <DEDUP_REMOVED lines=43> */
.L_x_131:
        /* <DEDUP_REMOVED lines=13> */
.L_x_309:


//--------------------- .text._Z10reduce_optILj1024EEvPdS0_Pj --------------------------
	.section	.text._Z10reduce_optILj1024EEvPdS0_Pj,"ax",@progbits
	.align	128
        .global         _Z10reduce_optILj1024EEvPdS0_Pj
        .type           _Z10reduce_optILj1024EEvPdS0_Pj,@function
        .size           _Z10reduce_optILj1024EEvPdS0_Pj,(.L_x_310 - _Z10reduce_optILj1024EEvPdS0_Pj)
        .other          _Z10reduce_optILj1024EEvPdS0_Pj,@"STO_CUDA_ENTRY STV_DEFAULT"
_Z10reduce_optILj1024EEvPdS0_Pj:
.text._Z10reduce_optILj1024EEvPdS0_Pj:
[----:B------:R-:W-:Y:S01]  /*0000*/  LDC R1, c[0x0][0x37c] ;  /* 0x0000df00ff017b82 */ /* 0x000fe20000000800 */
[----:B------:R-:W0:Y:S07]  /*0010*/  S2R R0, SR_TID.X ;  /* 0x0000000000007919 */ /* 0x000e2e0000002100 */
[----:B------:R-:W0:Y:S01]  /*0020*/  LDC.64 R2, c[0x0][0x380] ;  /* 0x0000e000ff027b82 */ /* 0x000e220000000a00 */
[----:B------:R-:W1:Y:S01]  /*0030*/  LDCU.64 UR6, c[0x0][0x358] ;  /* 0x00006b00ff0677ac */ /* 0x000e620008000a00 */
[----:B0-----:R-:W-:-:S06]  /*0040*/  IMAD.WIDE.U32 R2, R0, 0x8, R2 ;  /* 0x0000000800027825 */ /* 0x001fcc00078e0002 */
[----:B-1----:R-:W2:Y:S02]  /*0050*/  LDG.E.64 R2, desc[UR6][R2.64] ;  /* 0x0000000602027981 */ /* 0x002ea4000c1e1b00 */
[----:B--2---:R-:W-:-:S10]  /*0060*/  DADD R6, RZ, R2 ;  /* 0x00000000ff067229 */ /* 0x004fd40000000002 */
[----:B------:R-:W-:Y:S02]  /*0070*/  IMAD.MOV.U32 R4, RZ, RZ, R6 ;  /* 0x000000ffff047224 */ /* 0x000fe400078e0006 */
[----:B------:R-:W-:Y:S01]  /*0080*/  IMAD.MOV.U32 R5, RZ, RZ, R7 ;  /* 0x000000ffff057224 */ /* 0x000fe200078e0007 */
        /* <DEDUP_REMOVED lines=10> */
[----:B--2---:R-:W-:Y:S02]  /*0130*/  ULEA UR4, UR5, UR4, 0x18 ;  /* 0x0000000405047291 */ /* 0x004fe4000f8ec0ff */
[----:B------:R-:W-:-:S04]  /*0140*/  IADD3 R10, PT, PT, R3, R0, RZ ;  /* 0x00000000030a7210 */ /* 0x000fc80007ffe0ff */
[C---:B------:R-:W-:Y:S02]  /*0150*/  ISETP.GT.U32.AND P1, PT, R10.reuse, 0x1ff, PT ;  /* 0x000001ff0a00780c */ /* 0x040fe40003f24070 */
[C---:B------:R-:W-:Y:S02]  /*0160*/  LEA R11, R10.reuse, UR4, 0x3 ;  /* 0x000000040a0b7c11 */ /* 0x040fe4000f8e18ff */
[----:B------:R-:W-:-:S03]  /*0170*/  ISETP.GT.U32.AND P0, PT, R10, 0xff, PT ;  /* 0x000000ff0a00780c */ /* 0x000fc60003f04070 */
[----:B------:R-:W-:Y:S01]  /*0180*/  STS.64 [R11], R6 ;  /* 0x000000060b007388 */ /* 0x000fe20000000a00 */
[----:B------:R-:W-:Y:S06]  /*0190*/  BAR.SYNC.DEFER_BLOCKING 0x0 ;  /* 0x0000000000007b1d */ /* 0x000fec0000010000 */
[----:B------:R-:W0:Y:S02]  /*01a0*/  @!P1 LDS.64 R8, [R11+0x1000] ;  /* 0x001000000b089984 */ /* 0x000e240000000a00 */
[----:B0-----:R-:W-:-:S07]  /*01b0*/  @!P1 DADD R4, R4, R8 ;  /* 0x0000000004049229 */ /* 0x001fce0000000008 */
[----:B------:R-:W-:Y:S01]  /*01c0*/  @!P1 STS.64 [R11], R4 ;  /* 0x000000040b009388 */ /* 0x000fe20000000a00 */
[----:B------:R-:W-:Y:S01]  /*01d0*/  BAR.SYNC.DEFER_BLOCKING 0x0 ;  /* 0x0000000000007b1d */ /* 0x000fe20000010000 */
[----:B------:R-:W-:-:S05]  /*01e0*/  ISETP.GT.U32.AND P1, PT, R10, 0x7f, PT ;  /* 0x0000007f0a00780c */ /* 0x000fca0003f24070 */
        /* <DEDUP_REMOVED lines=8> */
[----:B------:R-:W-:Y:S06]  /*0270*/  BAR.SYNC.DEFER_BLOCKING 0x0 ;  /* 0x0000000000007b1d */ /* 0x000fec0000010000 */
[----:B------:R-:W0:Y:S02]  /*0280*/  @!P0 LDS.64 R6, [R11+0x200] ;  /* 0x000200000b068984 */ /* 0x000e240000000a00 */
[----:B0-----:R-:W-:-:S07]  /*0290*/  @!P0 DADD R4, R4, R6 ;  /* 0x0000000004048229 */ /* 0x001fce0000000006 */
[----:B------:R0:W-:Y:S01]  /*02a0*/  @!P0 STS.64 [R11], R4 ;  /* 0x000000040b008388 */ /* 0x0001e20000000a00 */
[----:B------:R-:W-:Y:S01]  /*02b0*/  BAR.SYNC.DEFER_BLOCKING 0x0 ;  /* 0x0000000000007b1d */ /* 0x000fe20000010000 */
[----:B------:R-:W-:-:S13]  /*02c0*/  ISETP.GT.U32.AND P0, PT, R10, 0x1f, PT ;  /* 0x0000001f0a00780c */ /* 0x000fda0003f04070 */
[----:B0-----:R-:W-:Y:S05]  /*02d0*/  @P0 BRA `(.L_x_133) ;  /* 0x0000000000640947 */ /* 0x001fea0003800000 */
[----:B------:R-:W0:Y:S01]  /*02e0*/  LDS.64 R6, [R11+0x100] ;  /* 0x000100000b067984 */ /* 0x000e220000000a00 */
[----:B------:R-:W-:Y:S01]  /*02f0*/  UMOV UR4, 0xffffffff ;  /* 0xffffffff00047882 */ /* 0x000fe20000000000 */
[----:B0-----:R-:W-:Y:S02]  /*0300*/  DADD R6, R4, R6 ;  /* 0x0000000004067229 */ /* 0x001fe40000000006 */
[----:B------:R-:W-:Y:S09]  /*0310*/  BRA.DIV UR4, `(.L_x_134) ;  /* 0x0000000204907947 */ /* 0x000ff2000b800000 */
[----:B------:R-:W-:Y:S04]  /*0320*/  SHFL.DOWN PT, R5, R7, 0x10, 0x1f ;  /* 0x0a001f0007057f89 */ /* 0x000fe800000e0000 */
[----:B------:R-:W0:Y:S02]  /*0330*/  SHFL.DOWN PT, R4, R6, 0x10, 0x1f ;  /* 0x0a001f0006047f89 */ /* 0x000e2400000e0000 */
[----:B0-----:R-:W-:-:S07]  /*0340*/  DADD R4, R6, R4 ;  /* 0x0000000006047229 */ /* 0x001fce0000000004 */
[----:B------:R-:W0:Y:S04]  /*0350*/  SHFL.DOWN PT, R9, R5, 0x8, 0x1f ;  /* 0x09001f0005097f89 */ /* 0x000e2800000e0000 */
[----:B------:R-:W1:Y:S01]  /*0360*/  SHFL.DOWN PT, R8, R4, 0x8, 0x1f ;  /* 0x09001f0004087f89 */ /* 0x000e6200000e0000 */
[----:B0-----:R-:W-:Y:S02]  /*0370*/  IMAD.MOV.U32 R7, RZ, RZ, R9 ;  /* 0x000000ffff077224 */ /* 0x001fe400078e0009 */
[----:B-1----:R-:W-:-:S06]  /*0380*/  IMAD.MOV.U32 R6, RZ, RZ, R8 ;  /* 0x000000ffff067224 */ /* 0x002fcc00078e0008 */
[----:B------:R-:W-:-:S07]  /*0390*/  DADD R8, R4, R6 ;  /* 0x0000000004087229 */ /* 0x000fce0000000006 */
[----:B------:R-:W0:Y:S04]  /*03a0*/  SHFL.DOWN PT, R11, R9, 0x4, 0x1f ;  /* 0x08801f00090b7f89 */ /* 0x000e2800000e0000 */
[----:B------:R-:W1:Y:S01]  /*03b0*/  SHFL.DOWN PT, R10, R8, 0x4, 0x1f ;  /* 0x08801f00080a7f89 */ /* 0x000e6200000e0000 */
[----:B0-----:R-:W-:Y:S01]  /*03c0*/  IMAD.MOV.U32 R5, RZ, RZ, R11 ;  /* 0x000000ffff057224 */ /* 0x001fe200078e000b */
[----:B-1----:R-:W-:-:S06]  /*03d0*/  MOV R4, R10 ;  /* 0x0000000a00047202 */ /* 0x002fcc0000000f00 */
        /* <DEDUP_REMOVED lines=8> */
.L_x_145:
[----:B-12---:R-:W-:-:S11]  /*0460*/  DADD R4, R6, R4 ;  /* 0x0000000006047229 */ /* 0x006fd60000000004 */
.L_x_133:
[----:B------:R-:W-:Y:S05]  /*0470*/  BSYNC B0 ;  /* 0x0000000000007941 */ /* 0x000fea0003800000 */
.L_x_132:
        /* <DEDUP_REMOVED lines=14> */
.L_x_134:
[----:B------:R-:W-:Y:S01]  /*0560*/  IMAD.MOV.U32 R15, RZ, RZ, R7 ;  /* 0x000000ffff0f7224 */ /* 0x000fe200078e0007 */
[----:B------:R-:W-:Y:S01]  /*0570*/  MOV R17, 0x1f ;  /* 0x0000001f00117802 */ /* 0x000fe20000000f00 */
[----:B------:R-:W-:Y:S02]  /*0580*/  IMAD.MOV.U32 R14, RZ, RZ, 0x10 ;  /* 0x00000010ff0e7424 */ /* 0x000fe400078e00ff */
[----:B------:R-:W-:-:S07]  /*0590*/  IMAD.MOV.U32 R12, RZ, RZ, -0x1 ;  /* 0xffffffffff0c7424 */ /* 0x000fce00078e00ff */
[----:B------:R-:W-:Y:S05]  /*05a0*/  WARPSYNC.COLLECTIVE R12, `(.L_x_135) ;  /* 0x000000000c087348 */ /* 0x000fea0003c00000 */
[----:B------:R0:W1:Y:S02]  /*05b0*/  SHFL.DOWN P0, R13, R15, R14, R17 ;  /* 0x0800000e0f0d7389 */ /* 0x0000640000000011 */
[----:B01----:R-:W-:Y:S05]  /*05c0*/  ENDCOLLECTIVE ;  /* 0x000000000000791b */ /* 0x003fea0003800000 */
.L_x_135:
[----:B------:R-:W-:Y:S01]  /*05d0*/  IMAD.MOV.U32 R15, RZ, RZ, R6 ;  /* 0x000000ffff0f7224 */ /* 0x000fe200078e0006 */
[----:B------:R-:W-:-:S07]  /*05e0*/  MOV R5, R13 ;  /* 0x0000000d00057202 */ /* 0x000fce0000000f00 */
[----:B------:R-:W-:Y:S05]  /*05f0*/  WARPSYNC.COLLECTIVE R12, `(.L_x_136) ;  /* 0x000000000c087348 */ /* 0x000fea0003c00000 */
[----:B------:R0:W1:Y:S02]  /*0600*/  SHFL.DOWN P0, R13, R15, R14, R17 ;  /* 0x0800000e0f0d7389 */ /* 0x0000640000000011 */
[----:B01----:R-:W-:Y:S05]  /*0610*/  ENDCOLLECTIVE ;  /* 0x000000000000791b */ /* 0x003fea0003800000 */
.L_x_136:
[----:B------:R-:W-:Y:S02]  /*0620*/  MOV R14, 0x8 ;  /* 0x00000008000e7802 */ /* 0x000fe40000000f00 */
[----:B------:R-:W-:-:S06]  /*0630*/  MOV R4, R13 ;  /* 0x0000000d00047202 */ /* 0x000fcc0000000f00 */
[----:B------:R-:W-:-:S10]  /*0640*/  DADD R4, R6, R4 ;  /* 0x0000000006047229 */ /* 0x000fd40000000004 */
[----:B------:R-:W-:-:S07]  /*0650*/  IMAD.MOV.U32 R15, RZ, RZ, R5 ;  /* 0x000000ffff0f7224 */ /* 0x000fce00078e0005 */
[----:B------:R-:W-:Y:S05]  /*0660*/  WARPSYNC.COLLECTIVE R12, `(.L_x_137) ;  /* 0x000000000c087348 */ /* 0x000fea0003c00000 */
[----:B------:R0:W1:Y:S02]  /*0670*/  SHFL.DOWN P0, R13, R15, R14, R17 ;  /* 0x0800000e0f0d7389 */ /* 0x0000640000000011 */
[----:B01----:R-:W-:Y:S05]  /*0680*/  ENDCOLLECTIVE ;  /* 0x000000000000791b */ /* 0x003fea0003800000 */
.L_x_137:
[----:B------:R-:W-:Y:S01]  /*0690*/  MOV R15, R4 ;  /* 0x00000004000f7202 */ /* 0x000fe20000000f00 */
[----:B------:R-:W-:-:S07]  /*06a0*/  IMAD.MOV.U32 R9, RZ, RZ, R13 ;  /* 0x000000ffff097224 */ /* 0x000fce00078e000d */
[----:B------:R-:W-:Y:S05]  /*06b0*/  WARPSYNC.COLLECTIVE R12, `(.L_x_138) ;  /* 0x000000000c087348 */ /* 0x000fea0003c00000 */
[----:B------:R0:W1:Y:S02]  /*06c0*/  SHFL.DOWN P0, R13, R15, R14, R17 ;  /* 0x0800000e0f0d7389 */ /* 0x0000640000000011 */
[----:B01----:R-:W-:Y:S05]  /*06d0*/  ENDCOLLECTIVE ;  /* 0x000000000000791b */ /* 0x003fea0003800000 */
.L_x_138:
[----:B------:R-:W-:Y:S02]  /*06e0*/  IMAD.MOV.U32 R14, RZ, RZ, 0x4 ;  /* 0x00000004ff0e7424 */ /* 0x000fe400078e00ff */
[----:B------:R-:W-:-:S06]  /*06f0*/  IMAD.MOV.U32 R8, RZ, RZ, R13 ;  /* 0x000000ffff087224 */ /* 0x000fcc00078e000d */
[----:B------:R-:W-:-:S10]  /*0700*/  DADD R8, R4, R8 ;  /* 0x0000000004087229 */ /* 0x000fd40000000008 */
[----:B------:R-:W-:-:S07]  /*0710*/  MOV R15, R9 ;  /* 0x00000009000f7202 */ /* 0x000fce0000000f00 */
[----:B------:R-:W-:Y:S05]  /*0720*/  WARPSYNC.COLLECTIVE R12, `(.L_x_139) ;  /* 0x000000000c087348 */ /* 0x000fea0003c00000 */
[----:B------:R0:W1:Y:S02]  /*0730*/  SHFL.DOWN P0, R13, R15, R14, R17 ;  /* 0x0800000e0f0d7389 */ /* 0x0000640000000011 */
[----:B01----:R-:W-:Y:S05]  /*0740*/  ENDCOLLECTIVE ;  /* 0x000000000000791b */ /* 0x003fea0003800000 */
.L_x_139:
[----:B------:R-:W-:Y:S01]  /*0750*/  IMAD.MOV.U32 R15, RZ, RZ, R8 ;  /* 0x000000ffff0f7224 */ /* 0x000fe200078e0008 */
[----:B------:R-:W-:-:S07]  /*0760*/  MOV R11, R13 ;  /* 0x0000000d000b7202 */ /* 0x000fce0000000f00 */
[----:B------:R-:W-:Y:S05]  /*0770*/  WARPSYNC.COLLECTIVE R12, `(.L_x_140) ;  /* 0x000000000c087348 */ /* 0x000fea0003c00000 */
[----:B------:R0:W1:Y:S02]  /*0780*/  SHFL.DOWN P0, R13, R15, R14, R17 ;  /* 0x0800000e0f0d7389 */ /* 0x0000640000000011 */
[----:B01----:R-:W-:Y:S05]  /*0790*/  ENDCOLLECTIVE ;  /* 0x000000000000791b */ /* 0x003fea0003800000 */
.L_x_140:
[----:B------:R-:W-:Y:S02]  /*07a0*/  MOV R14, 0x2 ;  /* 0x00000002000e7802 */ /* 0x000fe40000000f00 */
[----:B------:R-:W-:-:S06]  /*07b0*/  MOV R10, R13 ;  /* 0x0000000d000a7202 */ /* 0x000fcc0000000f00 */
[----:B------:R-:W-:-:S10]  /*07c0*/  DADD R10, R8, R10 ;  /* 0x00000000080a7229 */ /* 0x000fd4000000000a */
[----:B------:R-:W-:-:S07]  /*07d0*/  IMAD.MOV.U32 R15, RZ, RZ, R11 ;  /* 0x000000ffff0f7224 */ /* 0x000fce00078e000b */
[----:B------:R-:W-:Y:S05]  /*07e0*/  WARPSYNC.COLLECTIVE R12, `(.L_x_141) ;  /* 0x000000000c087348 */ /* 0x000fea0003c00000 */
[----:B------:R0:W1:Y:S02]  /*07f0*/  SHFL.DOWN P0, R13, R15, R14, R17 ;  /* 0x0800000e0f0d7389 */ /* 0x0000640000000011 */
[----:B01----:R-:W-:Y:S05]  /*0800*/  ENDCOLLECTIVE ;  /* 0x000000000000791b */ /* 0x003fea0003800000 */
.L_x_141:
[----:B------:R-:W-:Y:S01]  /*0810*/  MOV R15, R10 ;  /* 0x0000000a000f7202 */ /* 0x000fe20000000f00 */
[----:B------:R-:W-:-:S07]  /*0820*/  IMAD.MOV.U32 R7, RZ, RZ, R13 ;  /* 0x000000ffff077224 */ /* 0x000fce00078e000d */
[----:B------:R-:W-:Y:S05]  /*0830*/  WARPSYNC.COLLECTIVE R12, `(.L_x_142) ;  /* 0x000000000c087348 */ /* 0x000fea0003c00000 */
[----:B------:R0:W1:Y:S02]  /*0840*/  SHFL.DOWN P0, R13, R15, R14, R17 ;  /* 0x0800000e0f0d7389 */ /* 0x0000640000000011 */
[----:B01----:R-:W-:Y:S05]  /*0850*/  ENDCOLLECTIVE ;  /* 0x000000000000791b */ /* 0x003fea0003800000 */
.L_x_142:
[----:B------:R-:W-:Y:S02]  /*0860*/  IMAD.MOV.U32 R14, RZ, RZ, 0x1 ;  /* 0x00000001ff0e7424 */ /* 0x000fe400078e00ff */
[----:B------:R-:W-:-:S06]  /*0870*/  IMAD.MOV.U32 R6, RZ, RZ, R13 ;  /* 0x000000ffff067224 */ /* 0x000fcc00078e000d */
[----:B------:R-:W-:-:S10]  /*0880*/  DADD R6, R10, R6 ;  /* 0x000000000a067229 */ /* 0x000fd40000000006 */
[----:B------:R-:W-:-:S07]  /*0890*/  MOV R15, R7 ;  /* 0x00000007000f7202 */ /* 0x000fce0000000f00 */
[----:B------:R-:W-:Y:S05]  /*08a0*/  WARPSYNC.COLLECTIVE R12, `(.L_x_143) ;  /* 0x000000000c087348 */ /* 0x000fea0003c00000 */
[----:B------:R0:W1:Y:S02]  /*08b0*/  SHFL.DOWN P0, R13, R15, R14, R17 ;  /* 0x0800000e0f0d7389 */ /* 0x0000640000000011 */
[----:B01----:R-:W-:Y:S05]  /*08c0*/  ENDCOLLECTIVE ;  /* 0x000000000000791b */ /* 0x003fea0003800000 */
.L_x_143:
[----:B------:R-:W-:Y:S01]  /*08d0*/  IMAD.MOV.U32 R15, RZ, RZ, R6 ;  /* 0x000000ffff0f7224 */ /* 0x000fe200078e0006 */
[----:B------:R-:W-:-:S07]  /*08e0*/  MOV R5, R13 ;  /* 0x0000000d00057202 */ /* 0x000fce0000000f00 */
[----:B------:R-:W-:Y:S05]  /*08f0*/  WARPSYNC.COLLECTIVE R12, `(.L_x_144) ;  /* 0x000000000c087348 */ /* 0x000fea0003c00000 */
[----:B------:R0:W1:Y:S02]  /*0900*/  SHFL.DOWN P0, R13, R15, R14, R17 ;  /* 0x0800000e0f0d7389 */ /* 0x0000640000000011 */
[----:B01----:R-:W-:Y:S05]  /*0910*/  ENDCOLLECTIVE ;  /* 0x000000000000791b */ /* 0x003fea0003800000 */
.L_x_144:
[----:B------:R-:W-:Y:S01]  /*0920*/  MOV R4, R13 ;  /* 0x0000000d00047202 */ /* 0x000fe20000000f00 */
[----:B------:R-:W-:Y:S06]  /*0930*/  BRA `(.L_x_145) ;  /* 0xfffffff800c87947 */ /* 0x000fec000383ffff */
.L_x_146:
        /* <DEDUP_REMOVED lines=12> */
.L_x_310:


//--------------------- .text._Z10reduce_optILj512EEvPdS0_Pj --------------------------
	.section	.text._Z10reduce_optILj512EEvPdS0_Pj,"ax",@progbits
	.align	128
        .global         _Z10reduce_optILj512EEvPdS0_Pj
        .type           _Z10reduce_optILj512EEvPdS0_Pj,@function
        .size           _Z10reduce_optILj512EEvPdS0_Pj,(.L_x_311 - _Z10reduce_optILj512EEvPdS0_Pj)
        .other          _Z10reduce_optILj512EEvPdS0_Pj,@"STO_CUDA_ENTRY STV_DEFAULT"
_Z10reduce_optILj512EEvPdS0_Pj:
.text._Z10reduce_optILj512EEvPdS0_Pj:
        /* <DEDUP_REMOVED lines=38> */
[----:B------:R0:W-:Y:S01]  /*0260*/  @!P1 STS.64 [R11], R4 ;  /* 0x000000040b009388 */ /* 0x0001e20000000a00 */
        /* <DEDUP_REMOVED lines=21> */
[----:B0-----:R-:W-:Y:S01]  /*03c0*/  IMAD.MOV.U32 R5, RZ, RZ, R7 ;  /* 0x000000ffff057224 */ /* 0x001fe200078e0007 */
[----:B-1----:R-:W-:-:S06]  /*03d0*/  MOV R4, R6 ;  /* 0x0000000600047202 */ /* 0x002fcc0000000f00 */
[----:B------:R-:W-:-:S07]  /*03e0*/  DADD R6, R10, R4 ;  /* 0x000000000a067229 */ /* 0x000fce0000000004 */
[----:B------:R0:W1:Y:S04]  /*03f0*/  SHFL.DOWN PT, R5, R7, 0x1, 0x1f ;  /* 0x08201f0007057f89 */ /* 0x00006800000e0000 */
[----:B------:R0:W2:Y:S02]  /*0400*/  SHFL.DOWN PT, R4, R6, 0x1, 0x1f ;  /* 0x08201f0006047f89 */ /* 0x0000a400000e0000 */
.L_x_160:
[----:B-12---:R-:W-:-:S11]  /*0410*/  DADD R4, R6, R4 ;  /* 0x0000000006047229 */ /* 0x006fd60000000004 */
.L_x_148:
[----:B------:R-:W-:Y:S05]  /*0420*/  BSYNC B0 ;  /* 0x0000000000007941 */ /* 0x000fea0003800000 */
.L_x_147:
        /* <DEDUP_REMOVED lines=14> */
.L_x_149:
[----:B------:R-:W-:Y:S01]  /*0510*/  MOV R15, R7 ;  /* 0x00000007000f7202 */ /* 0x000fe20000000f00 */
[----:B------:R-:W-:Y:S01]  /*0520*/  IMAD.MOV.U32 R14, RZ, RZ, 0x10 ;  /* 0x00000010ff0e7424 */ /* 0x000fe200078e00ff */
[----:B------:R-:W-:Y:S01]  /*0530*/  MOV R17, 0x1f ;  /* 0x0000001f00117802 */ /* 0x000fe20000000f00 */
[----:B------:R-:W-:-:S07]  /*0540*/  IMAD.MOV.U32 R12, RZ, RZ, -0x1 ;  /* 0xffffffffff0c7424 */ /* 0x000fce00078e00ff */
[----:B0-----:R-:W-:Y:S05]  /*0550*/  WARPSYNC.COLLECTIVE R12, `(.L_x_150) ;  /* 0x000000000c087348 */ /* 0x001fea0003c00000 */
[----:B------:R1:W2:Y:S02]  /*0560*/  SHFL.DOWN P0, R13, R15, R14, R17 ;  /* 0x0800000e0f0d7389 */ /* 0x0002a40000000011 */
[----:B012---:R-:W-:Y:S05]  /*0570*/  ENDCOLLECTIVE ;  /* 0x000000000000791b */ /* 0x007fea0003800000 */
.L_x_150:
[----:B------:R-:W-:Y:S01]  /*0580*/  IMAD.MOV.U32 R15, RZ, RZ, R6 ;  /* 0x000000ffff0f7224 */ /* 0x000fe200078e0006 */
[----:B------:R-:W-:-:S07]  /*0590*/  MOV R5, R13 ;  /* 0x0000000d00057202 */ /* 0x000fce0000000f00 */
[----:B------:R-:W-:Y:S05]  /*05a0*/  WARPSYNC.COLLECTIVE R12, `(.L_x_151) ;  /* 0x000000000c087348 */ /* 0x000fea0003c00000 */
[----:B------:R0:W1:Y:S02]  /*05b0*/  SHFL.DOWN P0, R13, R15, R14, R17 ;  /* 0x0800000e0f0d7389 */ /* 0x0000640000000011 */
[----:B01----:R-:W-:Y:S05]  /*05c0*/  ENDCOLLECTIVE ;  /* 0x000000000000791b */ /* 0x003fea0003800000 */
.L_x_151:
[----:B------:R-:W-:Y:S02]  /*05d0*/  MOV R14, 0x8 ;  /* 0x00000008000e7802 */ /* 0x000fe40000000f00 */
[----:B------:R-:W-:-:S06]  /*05e0*/  MOV R4, R13 ;  /* 0x0000000d00047202 */ /* 0x000fcc0000000f00 */
[----:B------:R-:W-:-:S10]  /*05f0*/  DADD R4, R6, R4 ;  /* 0x0000000006047229 */ /* 0x000fd40000000004 */
[----:B------:R-:W-:-:S07]  /*0600*/  IMAD.MOV.U32 R15, RZ, RZ, R5 ;  /* 0x000000ffff0f7224 */ /* 0x000fce00078e0005 */
[----:B------:R-:W-:Y:S05]  /*0610*/  WARPSYNC.COLLECTIVE R12, `(.L_x_152) ;  /* 0x000000000c087348 */ /* 0x000fea0003c00000 */
[----:B------:R0:W1:Y:S02]  /*0620*/  SHFL.DOWN P0, R13, R15, R14, R17 ;  /* 0x0800000e0f0d7389 */ /* 0x0000640000000011 */
[----:B01----:R-:W-:Y:S05]  /*0630*/  ENDCOLLECTIVE ;  /* 0x000000000000791b */ /* 0x003fea0003800000 */
.L_x_152:
[----:B------:R-:W-:Y:S01]  /*0640*/  MOV R15, R4 ;  /* 0x00000004000f7202 */ /* 0x000fe20000000f00 */
[----:B------:R-:W-:-:S07]  /*0650*/  IMAD.MOV.U32 R9, RZ, RZ, R13 ;  /* 0x000000ffff097224 */ /* 0x000fce00078e000d */
[----:B------:R-:W-:Y:S05]  /*0660*/  WARPSYNC.COLLECTIVE R12, `(.L_x_153) ;  /* 0x000000000c087348 */ /* 0x000fea0003c00000 */
[----:B------:R0:W1:Y:S02]  /*0670*/  SHFL.DOWN P0, R13, R15, R14, R17 ;  /* 0x0800000e0f0d7389 */ /* 0x0000640000000011 */
[----:B01----:R-:W-:Y:S05]  /*0680*/  ENDCOLLECTIVE ;  /* 0x000000000000791b */ /* 0x003fea0003800000 */
.L_x_153:
[----:B------:R-:W-:Y:S02]  /*0690*/  IMAD.MOV.U32 R14, RZ, RZ, 0x4 ;  /* 0x00000004ff0e7424 */ /* 0x000fe400078e00ff */
[----:B------:R-:W-:-:S06]  /*06a0*/  IMAD.MOV.U32 R8, RZ, RZ, R13 ;  /* 0x000000ffff087224 */ /* 0x000fcc00078e000d */
[----:B------:R-:W-:-:S10]  /*06b0*/  DADD R8, R4, R8 ;  /* 0x0000000004087229 */ /* 0x000fd40000000008 */
[----:B------:R-:W-:-:S07]  /*06c0*/  MOV R15, R9 ;  /* 0x00000009000f7202 */ /* 0x000fce0000000f00 */
[----:B------:R-:W-:Y:S05]  /*06d0*/  WARPSYNC.COLLECTIVE R12, `(.L_x_154) ;  /* 0x000000000c087348 */ /* 0x000fea0003c00000 */
[----:B------:R0:W1:Y:S02]  /*06e0*/  SHFL.DOWN P0, R13, R15, R14, R17 ;  /* 0x0800000e0f0d7389 */ /* 0x0000640000000011 */
[----:B01----:R-:W-:Y:S05]  /*06f0*/  ENDCOLLECTIVE ;  /* 0x000000000000791b */ /* 0x003fea0003800000 */
.L_x_154:
[----:B------:R-:W-:Y:S01]  /*0700*/  IMAD.MOV.U32 R15, RZ, RZ, R8 ;  /* 0x000000ffff0f7224 */ /* 0x000fe200078e0008 */
[----:B------:R-:W-:-:S07]  /*0710*/  MOV R11, R13 ;  /* 0x0000000d000b7202 */ /* 0x000fce0000000f00 */
[----:B------:R-:W-:Y:S05]  /*0720*/  WARPSYNC.COLLECTIVE R12, `(.L_x_155) ;  /* 0x000000000c087348 */ /* 0x000fea0003c00000 */
[----:B------:R0:W1:Y:S02]  /*0730*/  SHFL.DOWN P0, R13, R15, R14, R17 ;  /* 0x0800000e0f0d7389 */ /* 0x0000640000000011 */
[----:B01----:R-:W-:Y:S05]  /*0740*/  ENDCOLLECTIVE ;  /* 0x000000000000791b */ /* 0x003fea0003800000 */
.L_x_155:
[----:B------:R-:W-:Y:S02]  /*0750*/  MOV R14, 0x2 ;  /* 0x00000002000e7802 */ /* 0x000fe40000000f00 */
[----:B------:R-:W-:-:S06]  /*0760*/  MOV R10, R13 ;  /* 0x0000000d000a7202 */ /* 0x000fcc0000000f00 */
[----:B------:R-:W-:-:S10]  /*0770*/  DADD R10, R8, R10 ;  /* 0x00000000080a7229 */ /* 0x000fd4000000000a */
[----:B------:R-:W-:-:S07]  /*0780*/  IMAD.MOV.U32 R15, RZ, RZ, R11 ;  /* 0x000000ffff0f7224 */ /* 0x000fce00078e000b */
[----:B------:R-:W-:Y:S05]  /*0790*/  WARPSYNC.COLLECTIVE R12, `(.L_x_156) ;  /* 0x000000000c087348 */ /* 0x000fea0003c00000 */
[----:B------:R0:W1:Y:S02]  /*07a0*/  SHFL.DOWN P0, R13, R15, R14, R17 ;  /* 0x0800000e0f0d7389 */ /* 0x0000640000000011 */
[----:B01----:R-:W-:Y:S05]  /*07b0*/  ENDCOLLECTIVE ;  /* 0x000000000000791b */ /* 0x003fea0003800000 */
.L_x_156:
[----:B------:R-:W-:Y:S01]  /*07c0*/  MOV R15, R10 ;  /* 0x0000000a000f7202 */ /* 0x000fe20000000f00 */
[----:B------:R-:W-:-:S07]  /*07d0*/  IMAD.MOV.U32 R7, RZ, RZ, R13 ;  /* 0x000000ffff077224 */ /* 0x000fce00078e000d */
[----:B------:R-:W-:Y:S05]  /*07e0*/  WARPSYNC.COLLECTIVE R12, `(.L_x_157) ;  /* 0x000000000c087348 */ /* 0x000fea0003c00000 */
[----:B------:R0:W1:Y:S02]  /*07f0*/  SHFL.DOWN P0, R13, R15, R14, R17 ;  /* 0x0800000e0f0d7389 */ /* 0x0000640000000011 */
[----:B01----:R-:W-:Y:S05]  /*0800*/  ENDCOLLECTIVE ;  /* 0x000000000000791b */ /* 0x003fea0003800000 */
.L_x_157:
[----:B------:R-:W-:Y:S02]  /*0810*/  IMAD.MOV.U32 R14, RZ, RZ, 0x1 ;  /* 0x00000001ff0e7424 */ /* 0x000fe400078e00ff */
[----:B------:R-:W-:-:S06]  /*0820*/  IMAD.MOV.U32 R6, RZ, RZ, R13 ;  /* 0x000000ffff067224 */ /* 0x000fcc00078e000d */
[----:B------:R-:W-:-:S10]  /*0830*/  DADD R6, R10, R6 ;  /* 0x000000000a067229 */ /* 0x000fd40000000006 */
[----:B------:R-:W-:-:S07]  /*0840*/  MOV R15, R7 ;  /* 0x00000007000f7202 */ /* 0x000fce0000000f00 */
[----:B------:R-:W-:Y:S05]  /*0850*/  WARPSYNC.COLLECTIVE R12, `(.L_x_158) ;  /* 0x000000000c087348 */ /* 0x000fea0003c00000 */
[----:B------:R0:W1:Y:S02]  /*0860*/  SHFL.DOWN P0, R13, R15, R14, R17 ;  /* 0x0800000e0f0d7389 */ /* 0x0000640000000011 */
[----:B01----:R-:W-:Y:S05]  /*0870*/  ENDCOLLECTIVE ;  /* 0x000000000000791b */ /* 0x003fea0003800000 */
.L_x_158:
[----:B------:R-:W-:Y:S01]  /*0880*/  IMAD.MOV.U32 R15, RZ, RZ, R6 ;  /* 0x000000ffff0f7224 */ /* 0x000fe200078e0006 */
[----:B------:R-:W-:-:S07]  /*0890*/  MOV R5, R13 ;  /* 0x0000000d00057202 */ /* 0x000fce0000000f00 */
[----:B------:R-:W-:Y:S05]  /*08a0*/  WARPSYNC.COLLECTIVE R12, `(.L_x_159) ;  /* 0x000000000c087348 */ /* 0x000fea0003c00000 */
[----:B------:R0:W1:Y:S02]  /*08b0*/  SHFL.DOWN P0, R13, R15, R14, R17 ;  /* 0x0800000e0f0d7389 */ /* 0x0000640000000011 */
[----:B01----:R-:W-:Y:S05]  /*08c0*/  ENDCOLLECTIVE ;  /* 0x000000000000791b */ /* 0x003fea0003800000 */
.L_x_159:
[----:B------:R-:W-:Y:S01]  /*08d0*/  MOV R4, R13 ;  /* 0x0000000d00047202 */ /* 0x000fe20000000f00 */
[----:B------:R-:W-:Y:S06]  /*08e0*/  BRA `(.L_x_160) ;  /* 0xfffffff800c87947 */ /* 0x000fec000383ffff */
.L_x_161:
        /* <DEDUP_REMOVED lines=9> */
.L_x_311:


//--------------------- .text._Z10reduce_optILj256EEvPdS0_Pj --------------------------
	.section	.text._Z10reduce_optILj256EEvPdS0_Pj,"ax",@progbits
	.align	128
        .global         _Z10reduce_optILj256EEvPdS0_Pj
        .type           _Z10reduce_optILj256EEvPdS0_Pj,@function
        .size           _Z10reduce_optILj256EEvPdS0_Pj,(.L_x_312 - _Z10reduce_optILj256EEvPdS0_Pj)
        .other          _Z10reduce_optILj256EEvPdS0_Pj,@"STO_CUDA_ENTRY STV_DEFAULT"
_Z10reduce_optILj256EEvPdS0_Pj:
.text._Z10reduce_optILj256EEvPdS0_Pj:
        /* <DEDUP_REMOVED lines=60> */
.L_x_175:
[----:B-12---:R-:W-:-:S11]  /*03c0*/  DADD R4, R6, R4 ;  /* 0x0000000006047229 */ /* 0x006fd60000000004 */
.L_x_163:
[----:B------:R-:W-:Y:S05]  /*03d0*/  BSYNC B0 ;  /* 0x0000000000007941 */ /* 0x000fea0003800000 */
.L_x_162:
        /* <DEDUP_REMOVED lines=14> */
.L_x_164:
[----:B------:R-:W-:Y:S01]  /*04c0*/  MOV R15, R7 ;  /* 0x00000007000f7202 */ /* 0x000fe20000000f00 */
[----:B------:R-:W-:Y:S01]  /*04d0*/  IMAD.MOV.U32 R14, RZ, RZ, 0x10 ;  /* 0x00000010ff0e7424 */ /* 0x000fe200078e00ff */
[----:B------:R-:W-:Y:S01]  /*04e0*/  MOV R17, 0x1f ;  /* 0x0000001f00117802 */ /* 0x000fe20000000f00 */
[----:B------:R-:W-:-:S07]  /*04f0*/  IMAD.MOV.U32 R12, RZ, RZ, -0x1 ;  /* 0xffffffffff0c7424 */ /* 0x000fce00078e00ff */
[----:B0-----:R-:W-:Y:S05]  /*0500*/  WARPSYNC.COLLECTIVE R12, `(.L_x_165) ;  /* 0x000000000c087348 */ /* 0x001fea0003c00000 */
[----:B------:R1:W2:Y:S02]  /*0510*/  SHFL.DOWN P0, R13, R15, R14, R17 ;  /* 0x0800000e0f0d7389 */ /* 0x0002a40000000011 */
[----:B012---:R-:W-:Y:S05]  /*0520*/  ENDCOLLECTIVE ;  /* 0x000000000000791b */ /* 0x007fea0003800000 */
.L_x_165:
[----:B------:R-:W-:Y:S01]  /*0530*/  IMAD.MOV.U32 R15, RZ, RZ, R6 ;  /* 0x000000ffff0f7224 */ /* 0x000fe200078e0006 */
[----:B------:R-:W-:-:S07]  /*0540*/  MOV R5, R13 ;  /* 0x0000000d00057202 */ /* 0x000fce0000000f00 */
[----:B------:R-:W-:Y:S05]  /*0550*/  WARPSYNC.COLLECTIVE R12, `(.L_x_166) ;  /* 0x000000000c087348 */ /* 0x000fea0003c00000 */
[----:B------:R0:W1:Y:S02]  /*0560*/  SHFL.DOWN P0, R13, R15, R14, R17 ;  /* 0x0800000e0f0d7389 */ /* 0x0000640000000011 */
[----:B01----:R-:W-:Y:S05]  /*0570*/  ENDCOLLECTIVE ;  /* 0x000000000000791b */ /* 0x003fea0003800000 */
.L_x_166:
[----:B------:R-:W-:Y:S02]  /*0580*/  MOV R14, 0x8 ;  /* 0x00000008000e7802 */ /* 0x000fe40000000f00 */
[----:B------:R-:W-:-:S06]  /*0590*/  MOV R4, R13 ;  /* 0x0000000d00047202 */ /* 0x000fcc0000000f00 */
[----:B------:R-:W-:-:S10]  /*05a0*/  DADD R4, R6, R4 ;  /* 0x0000000006047229 */ /* 0x000fd40000000004 */
[----:B------:R-:W-:-:S07]  /*05b0*/  IMAD.MOV.U32 R15, RZ, RZ, R5 ;  /* 0x000000ffff0f7224 */ /* 0x000fce00078e0005 */
[----:B------:R-:W-:Y:S05]  /*05c0*/  WARPSYNC.COLLECTIVE R12, `(.L_x_167) ;  /* 0x000000000c087348 */ /* 0x000fea0003c00000 */
[----:B------:R0:W1:Y:S02]  /*05d0*/  SHFL.DOWN P0, R13, R15, R14, R17 ;  /* 0x0800000e0f0d7389 */ /* 0x0000640000000011 */
[----:B01----:R-:W-:Y:S05]  /*05e0*/  ENDCOLLECTIVE ;  /* 0x000000000000791b */ /* 0x003fea0003800000 */
.L_x_167:
[----:B------:R-:W-:Y:S01]  /*05f0*/  MOV R15, R4 ;  /* 0x00000004000f7202 */ /* 0x000fe20000000f00 */
[----:B------:R-:W-:-:S07]  /*0600*/  IMAD.MOV.U32 R9, RZ, RZ, R13 ;  /* 0x000000ffff097224 */ /* 0x000fce00078e000d */
[----:B------:R-:W-:Y:S05]  /*0610*/  WARPSYNC.COLLECTIVE R12, `(.L_x_168) ;  /* 0x000000000c087348 */ /* 0x000fea0003c00000 */
[----:B------:R0:W1:Y:S02]  /*0620*/  SHFL.DOWN P0, R13, R15, R14, R17 ;  /* 0x0800000e0f0d7389 */ /* 0x0000640000000011 */
[----:B01----:R-:W-:Y:S05]  /*0630*/  ENDCOLLECTIVE ;  /* 0x000000000000791b */ /* 0x003fea0003800000 */
.L_x_168:
[----:B------:R-:W-:Y:S02]  /*0640*/  IMAD.MOV.U32 R14, RZ, RZ, 0x4 ;  /* 0x00000004ff0e7424 */ /* 0x000fe400078e00ff */
[----:B------:R-:W-:-:S06]  /*0650*/  IMAD.MOV.U32 R8, RZ, RZ, R13 ;  /* 0x000000ffff087224 */ /* 0x000fcc00078e000d */
[----:B------:R-:W-:-:S10]  /*0660*/  DADD R8, R4, R8 ;  /* 0x0000000004087229 */ /* 0x000fd40000000008 */
[----:B------:R-:W-:-:S07]  /*0670*/  MOV R15, R9 ;  /* 0x00000009000f7202 */ /* 0x000fce0000000f00 */
[----:B------:R-:W-:Y:S05]  /*0680*/  WARPSYNC.COLLECTIVE R12, `(.L_x_169) ;  /* 0x000000000c087348 */ /* 0x000fea0003c00000 */
[----:B------:R0:W1:Y:S02]  /*0690*/  SHFL.DOWN P0, R13, R15, R14, R17 ;  /* 0x0800000e0f0d7389 */ /* 0x0000640000000011 */
[----:B01----:R-:W-:Y:S05]  /*06a0*/  ENDCOLLECTIVE ;  /* 0x000000000000791b */ /* 0x003fea0003800000 */
.L_x_169:
[----:B------:R-:W-:Y:S01]  /*06b0*/  IMAD.MOV.U32 R15, RZ, RZ, R8 ;  /* 0x000000ffff0f7224 */ /* 0x000fe200078e0008 */
[----:B------:R-:W-:-:S07]  /*06c0*/  MOV R11, R13 ;  /* 0x0000000d000b7202 */ /* 0x000fce0000000f00 */
[----:B------:R-:W-:Y:S05]  /*06d0*/  WARPSYNC.COLLECTIVE R12, `(.L_x_170) ;  /* 0x000000000c087348 */ /* 0x000fea0003c00000 */
[----:B------:R0:W1:Y:S02]  /*06e0*/  SHFL.DOWN P0, R13, R15, R14, R17 ;  /* 0x0800000e0f0d7389 */ /* 0x0000640000000011 */
[----:B01----:R-:W-:Y:S05]  /*06f0*/  ENDCOLLECTIVE ;  /* 0x000000000000791b */ /* 0x003fea0003800000 */
.L_x_170:
[----:B------:R-:W-:Y:S02]  /*0700*/  MOV R14, 0x2 ;  /* 0x00000002000e7802 */ /* 0x000fe40000000f00 */
[----:B------:R-:W-:-:S06]  /*0710*/  MOV R10, R13 ;  /* 0x0000000d000a7202 */ /* 0x000fcc0000000f00 */
[----:B------:R-:W-:-:S10]  /*0720*/  DADD R10, R8, R10 ;  /* 0x00000000080a7229 */ /* 0x000fd4000000000a */
[----:B------:R-:W-:-:S07]  /*0730*/  IMAD.MOV.U32 R15, RZ, RZ, R11 ;  /* 0x000000ffff0f7224 */ /* 0x000fce00078e000b */
[----:B------:R-:W-:Y:S05]  /*0740*/  WARPSYNC.COLLECTIVE R12, `(.L_x_171) ;  /* 0x000000000c087348 */ /* 0x000fea0003c00000 */
[----:B------:R0:W1:Y:S02]  /*0750*/  SHFL.DOWN P0, R13, R15, R14, R17 ;  /* 0x0800000e0f0d7389 */ /* 0x0000640000000011 */
[----:B01----:R-:W-:Y:S05]  /*0760*/  ENDCOLLECTIVE ;  /* 0x000000000000791b */ /* 0x003fea0003800000 */
.L_x_171:
[----:B------:R-:W-:Y:S01]  /*0770*/  MOV R15, R10 ;  /* 0x0000000a000f7202 */ /* 0x000fe20000000f00 */
[----:B------:R-:W-:-:S07]  /*0780*/  IMAD.MOV.U32 R7, RZ, RZ, R13 ;  /* 0x000000ffff077224 */ /* 0x000fce00078e000d */
[----:B------:R-:W-:Y:S05]  /*0790*/  WARPSYNC.COLLECTIVE R12, `(.L_x_172) ;  /* 0x000000000c087348 */ /* 0x000fea0003c00000 */
[----:B------:R0:W1:Y:S02]  /*07a0*/  SHFL.DOWN P0, R13, R15, R14, R17 ;  /* 0x0800000e0f0d7389 */ /* 0x0000640000000011 */
[----:B01----:R-:W-:Y:S05]  /*07b0*/  ENDCOLLECTIVE ;  /* 0x000000000000791b */ /* 0x003fea0003800000 */
.L_x_172:
[----:B------:R-:W-:Y:S02]  /*07c0*/  IMAD.MOV.U32 R14, RZ, RZ, 0x1 ;  /* 0x00000001ff0e7424 */ /* 0x000fe400078e00ff */
[----:B------:R-:W-:-:S06]  /*07d0*/  IMAD.MOV.U32 R6, RZ, RZ, R13 ;  /* 0x000000ffff067224 */ /* 0x000fcc00078e000d */
[----:B------:R-:W-:-:S10]  /*07e0*/  DADD R6, R10, R6 ;  /* 0x000000000a067229 */ /* 0x000fd40000000006 */
[----:B------:R-:W-:-:S07]  /*07f0*/  MOV R15, R7 ;  /* 0x00000007000f7202 */ /* 0x000fce0000000f00 */
[----:B------:R-:W-:Y:S05]  /*0800*/  WARPSYNC.COLLECTIVE R12, `(.L_x_173) ;  /* 0x000000000c087348 */ /* 0x000fea0003c00000 */
[----:B------:R0:W1:Y:S02]  /*0810*/  SHFL.DOWN P0, R13, R15, R14, R17 ;  /* 0x0800000e0f0d7389 */ /* 0x0000640000000011 */
[----:B01----:R-:W-:Y:S05]  /*0820*/  ENDCOLLECTIVE ;  /* 0x000000000000791b */ /* 0x003fea0003800000 */
.L_x_173:
[----:B------:R-:W-:Y:S01]  /*0830*/  IMAD.MOV.U32 R15, RZ, RZ, R6 ;  /* 0x000000ffff0f7224 */ /* 0x000fe200078e0006 */
[----:B------:R-:W-:-:S07]  /*0840*/  MOV R5, R13 ;  /* 0x0000000d00057202 */ /* 0x000fce0000000f00 */
[----:B------:R-:W-:Y:S05]  /*0850*/  WARPSYNC.COLLECTIVE R12, `(.L_x_174) ;  /* 0x000000000c087348 */ /* 0x000fea0003c00000 */
[----:B------:R0:W1:Y:S02]  /*0860*/  SHFL.DOWN P0, R13, R15, R14, R17 ;  /* 0x0800000e0f0d7389 */ /* 0x0000640000000011 */
[----:B01----:R-:W-:Y:S05]  /*0870*/  ENDCOLLECTIVE ;  /* 0x000000000000791b */ /* 0x003fea0003800000 */
.L_x_174:
[----:B------:R-:W-:Y:S01]  /*0880*/  MOV R4, R13 ;  /* 0x0000000d00047202 */ /* 0x000fe20000000f00 */
[----:B------:R-:W-:Y:S06]  /*0890*/  BRA `(.L_x_175) ;  /* 0xfffffff800c87947 */ /* 0x000fec000383ffff */
.L_x_176:
        /* <DEDUP_REMOVED lines=14> */
.L_x_312:


//--------------------- .text._Z10reduce_optILj128EEvPdS0_Pj --------------------------
	.section	.text._Z10reduce_optILj128EEvPdS0_Pj,"ax",@progbits
	.align	128
        .global         _Z10reduce_optILj128EEvPdS0_Pj
        .type           _Z10reduce_optILj128EEvPdS0_Pj,@function
        .size           _Z10reduce_optILj128EEvPdS0_Pj,(.L_x_313 - _Z10reduce_optILj128EEvPdS0_Pj)
        .other          _Z10reduce_optILj128EEvPdS0_Pj,@"STO_CUDA_ENTRY STV_DEFAULT"
_Z10reduce_optILj128EEvPdS0_Pj:
.text._Z10reduce_optILj128EEvPdS0_Pj:
        /* <DEDUP_REMOVED lines=22> */
[----:B------:R-:W-:-:S05]  /*0160*/  LEA R11, R10, UR4, 0x3 ;  /* 0x000000040a0b7c11 */ /* 0x000fca000f8e18ff */
[----:B------:R-:W-:Y:S01]  /*0170*/  STS.64 [R11], R6 ;  /* 0x000000060b007388 */ /* 0x000fe20000000a00 */
        /* <DEDUP_REMOVED lines=31> */
.L_x_190:
[----:B-12---:R-:W-:-:S11]  /*0370*/  DADD R4, R6, R4 ;  /* 0x0000000006047229 */ /* 0x006fd60000000004 */
.L_x_178:
[----:B------:R-:W-:Y:S05]  /*0380*/  BSYNC B0 ;  /* 0x0000000000007941 */ /* 0x000fea0003800000 */
.L_x_177:
        /* <DEDUP_REMOVED lines=14> */
.L_x_179:
[----:B------:R-:W-:Y:S01]  /*0470*/  IMAD.MOV.U32 R15, RZ, RZ, R7 ;  /* 0x000000ffff0f7224 */ /* 0x000fe200078e0007 */
[----:B------:R-:W-:Y:S01]  /*0480*/  MOV R14, 0x10 ;  /* 0x00000010000e7802 */ /* 0x000fe20000000f00 */
[----:B------:R-:W-:Y:S01]  /*0490*/  IMAD.MOV.U32 R17, RZ, RZ, 0x1f ;  /* 0x0000001fff117424 */ /* 0x000fe200078e00ff */
[----:B------:R-:W-:-:S07]  /*04a0*/  MOV R12, 0xffffffff ;  /* 0xffffffff000c7802 */ /* 0x000fce0000000f00 */
[----:B------:R-:W-:Y:S05]  /*04b0*/  WARPSYNC.COLLECTIVE R12, `(.L_x_180) ;  /* 0x000000000c087348 */ /* 0x000fea0003c00000 */
[----:B------:R0:W1:Y:S02]  /*04c0*/  SHFL.DOWN P0, R13, R15, R14, R17 ;  /* 0x0800000e0f0d7389 */ /* 0x0000640000000011 */
[----:B01----:R-:W-:Y:S05]  /*04d0*/  ENDCOLLECTIVE ;  /* 0x000000000000791b */ /* 0x003fea0003800000 */
.L_x_180:
[----:B------:R-:W-:Y:S01]  /*04e0*/  MOV R15, R6 ;  /* 0x00000006000f7202 */ /* 0x000fe20000000f00 */
[----:B------:R-:W-:-:S07]  /*04f0*/  IMAD.MOV.U32 R5, RZ, RZ, R13 ;  /* 0x000000ffff057224 */ /* 0x000fce00078e000d */
[----:B------:R-:W-:Y:S05]  /*0500*/  WARPSYNC.COLLECTIVE R12, `(.L_x_181) ;  /* 0x000000000c087348 */ /* 0x000fea0003c00000 */
[----:B------:R0:W1:Y:S02]  /*0510*/  SHFL.DOWN P0, R13, R15, R14, R17 ;  /* 0x0800000e0f0d7389 */ /* 0x0000640000000011 */
[----:B01----:R-:W-:Y:S05]  /*0520*/  ENDCOLLECTIVE ;  /* 0x000000000000791b */ /* 0x003fea0003800000 */
.L_x_181:
[----:B------:R-:W-:Y:S02]  /*0530*/  IMAD.MOV.U32 R14, RZ, RZ, 0x8 ;  /* 0x00000008ff0e7424 */ /* 0x000fe400078e00ff */
[----:B------:R-:W-:-:S06]  /*0540*/  IMAD.MOV.U32 R4, RZ, RZ, R13 ;  /* 0x000000ffff047224 */ /* 0x000fcc00078e000d */
[----:B------:R-:W-:-:S10]  /*0550*/  DADD R4, R6, R4 ;  /* 0x0000000006047229 */ /* 0x000fd40000000004 */
[----:B------:R-:W-:-:S07]  /*0560*/  MOV R15, R5 ;  /* 0x00000005000f7202 */ /* 0x000fce0000000f00 */
[----:B------:R-:W-:Y:S05]  /*0570*/  WARPSYNC.COLLECTIVE R12, `(.L_x_182) ;  /* 0x000000000c087348 */ /* 0x000fea0003c00000 */
[----:B------:R0:W1:Y:S02]  /*0580*/  SHFL.DOWN P0, R13, R15, R14, R17 ;  /* 0x0800000e0f0d7389 */ /* 0x0000640000000011 */
[----:B01----:R-:W-:Y:S05]  /*0590*/  ENDCOLLECTIVE ;  /* 0x000000000000791b */ /* 0x003fea0003800000 */
.L_x_182:
[----:B------:R-:W-:Y:S01]  /*05a0*/  IMAD.MOV.U32 R15, RZ, RZ, R4 ;  /* 0x000000ffff0f7224 */ /* 0x000fe200078e0004 */
[----:B------:R-:W-:-:S07]  /*05b0*/  MOV R9, R13 ;  /* 0x0000000d00097202 */ /* 0x000fce0000000f00 */
[----:B------:R-:W-:Y:S05]  /*05c0*/  WARPSYNC.COLLECTIVE R12, `(.L_x_183) ;  /* 0x000000000c087348 */ /* 0x000fea0003c00000 */
[----:B------:R0:W1:Y:S02]  /*05d0*/  SHFL.DOWN P0, R13, R15, R14, R17 ;  /* 0x0800000e0f0d7389 */ /* 0x0000640000000011 */
[----:B01----:R-:W-:Y:S05]  /*05e0*/  ENDCOLLECTIVE ;  /* 0x000000000000791b */ /* 0x003fea0003800000 */
.L_x_183:
[----:B------:R-:W-:Y:S02]  /*05f0*/  MOV R14, 0x4 ;  /* 0x00000004000e7802 */ /* 0x000fe40000000f00 */
[----:B------:R-:W-:-:S06]  /*0600*/  MOV R8, R13 ;  /* 0x0000000d00087202 */ /* 0x000fcc0000000f00 */
[----:B------:R-:W-:-:S10]  /*0610*/  DADD R8, R4, R8 ;  /* 0x0000000004087229 */ /* 0x000fd40000000008 */
[----:B------:R-:W-:-:S07]  /*0620*/  IMAD.MOV.U32 R15, RZ, RZ, R9 ;  /* 0x000000ffff0f7224 */ /* 0x000fce00078e0009 */
[----:B------:R-:W-:Y:S05]  /*0630*/  WARPSYNC.COLLECTIVE R12, `(.L_x_184) ;  /* 0x000000000c087348 */ /* 0x000fea0003c00000 */
[----:B------:R0:W1:Y:S02]  /*0640*/  SHFL.DOWN P0, R13, R15, R14, R17 ;  /* 0x0800000e0f0d7389 */ /* 0x0000640000000011 */
[----:B01----:R-:W-:Y:S05]  /*0650*/  ENDCOLLECTIVE ;  /* 0x000000000000791b */ /* 0x003fea0003800000 */
.L_x_184:
[----:B------:R-:W-:Y:S01]  /*0660*/  MOV R15, R8 ;  /* 0x00000008000f7202 */ /* 0x000fe20000000f00 */
[----:B------:R-:W-:-:S07]  /*0670*/  IMAD.MOV.U32 R11, RZ, RZ, R13 ;  /* 0x000000ffff0b7224 */ /* 0x000fce00078e000d */
[----:B------:R-:W-:Y:S05]  /*0680*/  WARPSYNC.COLLECTIVE R12, `(.L_x_185) ;  /* 0x000000000c087348 */ /* 0x000fea0003c00000 */
[----:B------:R0:W1:Y:S02]  /*0690*/  SHFL.DOWN P0, R13, R15, R14, R17 ;  /* 0x0800000e0f0d7389 */ /* 0x0000640000000011 */
[----:B01----:R-:W-:Y:S05]  /*06a0*/  ENDCOLLECTIVE ;  /* 0x000000000000791b */ /* 0x003fea0003800000 */
.L_x_185:
[----:B------:R-:W-:Y:S02]  /*06b0*/  IMAD.MOV.U32 R14, RZ, RZ, 0x2 ;  /* 0x00000002ff0e7424 */ /* 0x000fe400078e00ff */
[----:B------:R-:W-:-:S06]  /*06c0*/  IMAD.MOV.U32 R10, RZ, RZ, R13 ;  /* 0x000000ffff0a7224 */ /* 0x000fcc00078e000d */
[----:B------:R-:W-:-:S10]  /*06d0*/  DADD R10, R8, R10 ;  /* 0x00000000080a7229 */ /* 0x000fd4000000000a */
[----:B------:R-:W-:-:S07]  /*06e0*/  MOV R15, R11 ;  /* 0x0000000b000f7202 */ /* 0x000fce0000000f00 */
[----:B------:R-:W-:Y:S05]  /*06f0*/  WARPSYNC.COLLECTIVE R12, `(.L_x_186) ;  /* 0x000000000c087348 */ /* 0x000fea0003c00000 */
[----:B------:R0:W1:Y:S02]  /*0700*/  SHFL.DOWN P0, R13, R15, R14, R17 ;  /* 0x0800000e0f0d7389 */ /* 0x0000640000000011 */
[----:B01----:R-:W-:Y:S05]  /*0710*/  ENDCOLLECTIVE ;  /* 0x000000000000791b */ /* 0x003fea0003800000 */
.L_x_186:
[----:B------:R-:W-:Y:S01]  /*0720*/  IMAD.MOV.U32 R15, RZ, RZ, R10 ;  /* 0x000000ffff0f7224 */ /* 0x000fe200078e000a */
[----:B------:R-:W-:-:S07]  /*0730*/  MOV R7, R13 ;  /* 0x0000000d00077202 */ /* 0x000fce0000000f00 */
[----:B------:R-:W-:Y:S05]  /*0740*/  WARPSYNC.COLLECTIVE R12, `(.L_x_187) ;  /* 0x000000000c087348 */ /* 0x000fea0003c00000 */
[----:B------:R0:W1:Y:S02]  /*0750*/  SHFL.DOWN P0, R13, R15, R14, R17 ;  /* 0x0800000e0f0d7389 */ /* 0x0000640000000011 */
[----:B01----:R-:W-:Y:S05]  /*0760*/  ENDCOLLECTIVE ;  /* 0x000000000000791b */ /* 0x003fea0003800000 */
.L_x_187:
[----:B------:R-:W-:Y:S02]  /*0770*/  MOV R14, 0x1 ;  /* 0x00000001000e7802 */ /* 0x000fe40000000f00 */
[----:B------:R-:W-:-:S06]  /*0780*/  MOV R6, R13 ;  /* 0x0000000d00067202 */ /* 0x000fcc0000000f00 */
[----:B------:R-:W-:-:S10]  /*0790*/  DADD R6, R10, R6 ;  /* 0x000000000a067229 */ /* 0x000fd40000000006 */
[----:B------:R-:W-:-:S07]  /*07a0*/  IMAD.MOV.U32 R15, RZ, RZ, R7 ;  /* 0x000000ffff0f7224 */ /* 0x000fce00078e0007 */
[----:B------:R-:W-:Y:S05]  /*07b0*/  WARPSYNC.COLLECTIVE R12, `(.L_x_188) ;  /* 0x000000000c087348 */ /* 0x000fea0003c00000 */
[----:B------:R0:W1:Y:S02]  /*07c0*/  SHFL.DOWN P0, R13, R15, R14, R17 ;  /* 0x0800000e0f0d7389 */ /* 0x0000640000000011 */
[----:B01----:R-:W-:Y:S05]  /*07d0*/  ENDCOLLECTIVE ;  /* 0x000000000000791b */ /* 0x003fea0003800000 */
.L_x_188:
[----:B------:R-:W-:Y:S01]  /*07e0*/  MOV R15, R6 ;  /* 0x00000006000f7202 */ /* 0x000fe20000000f00 */
[----:B------:R-:W-:-:S07]  /*07f0*/  IMAD.MOV.U32 R5, RZ, RZ, R13 ;  /* 0x000000ffff057224 */ /* 0x000fce00078e000d */
[----:B------:R-:W-:Y:S05]  /*0800*/  WARPSYNC.COLLECTIVE R12, `(.L_x_189) ;  /* 0x000000000c087348 */ /* 0x000fea0003c00000 */
[----:B------:R0:W1:Y:S02]  /*0810*/  SHFL.DOWN P0, R13, R15, R14, R17 ;  /* 0x0800000e0f0d7389 */ /* 0x0000640000000011 */
[----:B01----:R-:W-:Y:S05]  /*0820*/  ENDCOLLECTIVE ;  /* 0x000000000000791b */ /* 0x003fea0003800000 */
.L_x_189:
[----:B------:R-:W-:Y:S01]  /*0830*/  IMAD.MOV.U32 R4, RZ, RZ, R13 ;  /* 0x000000ffff047224 */ /* 0x000fe200078e000d */
[----:B------:R-:W-:Y:S06]  /*0840*/  BRA `(.L_x_190) ;  /* 0xfffffff800c87947 */ /* 0x000fec000383ffff */
.L_x_191:
        /* <DEDUP_REMOVED lines=11> */
.L_x_313:


//--------------------- .text._Z10reduce_optILj64EEvPdS0_Pj --------------------------
	.section	.text._Z10reduce_optILj64EEvPdS0_Pj,"ax",@progbits
	.align	128
        .global         _Z10reduce_optILj64EEvPdS0_Pj
        .type           _Z10reduce_optILj64EEvPdS0_Pj,@function
        .size           _Z10reduce_optILj64EEvPdS0_Pj,(.L_x_314 - _Z10reduce_optILj64EEvPdS0_Pj)
        .other          _Z10reduce_optILj64EEvPdS0_Pj,@"STO_CUDA_ENTRY STV_DEFAULT"
_Z10reduce_optILj64EEvPdS0_Pj:
.text._Z10reduce_optILj64EEvPdS0_Pj:
        /* <DEDUP_REMOVED lines=48> */
.L_x_205:
[----:B-12---:R-:W-:-:S11]  /*0300*/  DADD R4, R6, R4 ;  /* 0x0000000006047229 */ /* 0x006fd60000000004 */
.L_x_193:
[----:B------:R-:W-:Y:S05]  /*0310*/  BSYNC B0 ;  /* 0x0000000000007941 */ /* 0x000fea0003800000 */
.L_x_192:
        /* <DEDUP_REMOVED lines=14> */
.L_x_194:
[----:B------:R-:W-:Y:S01]  /*0400*/  IMAD.MOV.U32 R15, RZ, RZ, R7 ;  /* 0x000000ffff0f7224 */ /* 0x000fe200078e0007 */
[----:B------:R-:W-:Y:S01]  /*0410*/  MOV R14, 0x10 ;  /* 0x00000010000e7802 */ /* 0x000fe20000000f00 */
[----:B------:R-:W-:Y:S01]  /*0420*/  IMAD.MOV.U32 R17, RZ, RZ, 0x1f ;  /* 0x0000001fff117424 */ /* 0x000fe200078e00ff */
[----:B------:R-:W-:-:S07]  /*0430*/  MOV R12, 0xffffffff ;  /* 0xffffffff000c7802 */ /* 0x000fce0000000f00 */
[----:B0-----:R-:W-:Y:S05]  /*0440*/  WARPSYNC.COLLECTIVE R12, `(.L_x_195) ;  /* 0x000000000c087348 */ /* 0x001fea0003c00000 */
[----:B------:R1:W2:Y:S02]  /*0450*/  SHFL.DOWN P0, R13, R15, R14, R17 ;  /* 0x0800000e0f0d7389 */ /* 0x0002a40000000011 */
[----:B012---:R-:W-:Y:S05]  /*0460*/  ENDCOLLECTIVE ;  /* 0x000000000000791b */ /* 0x007fea0003800000 */
.L_x_195:
[----:B------:R-:W-:Y:S01]  /*0470*/  MOV R15, R6 ;  /* 0x00000006000f7202 */ /* 0x000fe20000000f00 */
[----:B------:R-:W-:-:S07]  /*0480*/  IMAD.MOV.U32 R5, RZ, RZ, R13 ;  /* 0x000000ffff057224 */ /* 0x000fce00078e000d */
[----:B------:R-:W-:Y:S05]  /*0490*/  WARPSYNC.COLLECTIVE R12, `(.L_x_196) ;  /* 0x000000000c087348 */ /* 0x000fea0003c00000 */
[----:B------:R0:W1:Y:S02]  /*04a0*/  SHFL.DOWN P0, R13, R15, R14, R17 ;  /* 0x0800000e0f0d7389 */ /* 0x0000640000000011 */
[----:B01----:R-:W-:Y:S05]  /*04b0*/  ENDCOLLECTIVE ;  /* 0x000000000000791b */ /* 0x003fea0003800000 */
.L_x_196:
[----:B------:R-:W-:Y:S02]  /*04c0*/  IMAD.MOV.U32 R14, RZ, RZ, 0x8 ;  /* 0x00000008ff0e7424 */ /* 0x000fe400078e00ff */
[----:B------:R-:W-:-:S06]  /*04d0*/  IMAD.MOV.U32 R4, RZ, RZ, R13 ;  /* 0x000000ffff047224 */ /* 0x000fcc00078e000d */
[----:B------:R-:W-:-:S10]  /*04e0*/  DADD R4, R6, R4 ;  /* 0x0000000006047229 */ /* 0x000fd40000000004 */
[----:B------:R-:W-:-:S07]  /*04f0*/  MOV R15, R5 ;  /* 0x00000005000f7202 */ /* 0x000fce0000000f00 */
[----:B------:R-:W-:Y:S05]  /*0500*/  WARPSYNC.COLLECTIVE R12, `(.L_x_197) ;  /* 0x000000000c087348 */ /* 0x000fea0003c00000 */
[----:B------:R0:W1:Y:S02]  /*0510*/  SHFL.DOWN P0, R13, R15, R14, R17 ;  /* 0x0800000e0f0d7389 */ /* 0x0000640000000011 */
[----:B01----:R-:W-:Y:S05]  /*0520*/  ENDCOLLECTIVE ;  /* 0x000000000000791b */ /* 0x003fea0003800000 */
.L_x_197:
[----:B------:R-:W-:Y:S01]  /*0530*/  IMAD.MOV.U32 R15, RZ, RZ, R4 ;  /* 0x000000ffff0f7224 */ /* 0x000fe200078e0004 */
[----:B------:R-:W-:-:S07]  /*0540*/  MOV R9, R13 ;  /* 0x0000000d00097202 */ /* 0x000fce0000000f00 */
[----:B------:R-:W-:Y:S05]  /*0550*/  WARPSYNC.COLLECTIVE R12, `(.L_x_198) ;  /* 0x000000000c087348 */ /* 0x000fea0003c00000 */
[----:B------:R0:W1:Y:S02]  /*0560*/  SHFL.DOWN P0, R13, R15, R14, R17 ;  /* 0x0800000e0f0d7389 */ /* 0x0000640000000011 */
[----:B01----:R-:W-:Y:S05]  /*0570*/  ENDCOLLECTIVE ;  /* 0x000000000000791b */ /* 0x003fea0003800000 */
.L_x_198:
[----:B------:R-:W-:Y:S02]  /*0580*/  MOV R14, 0x4 ;  /* 0x00000004000e7802 */ /* 0x000fe40000000f00 */
[----:B------:R-:W-:-:S06]  /*0590*/  MOV R8, R13 ;  /* 0x0000000d00087202 */ /* 0x000fcc0000000f00 */
[----:B------:R-:W-:-:S10]  /*05a0*/  DADD R8, R4, R8 ;  /* 0x0000000004087229 */ /* 0x000fd40000000008 */
[----:B------:R-:W-:-:S07]  /*05b0*/  IMAD.MOV.U32 R15, RZ, RZ, R9 ;  /* 0x000000ffff0f7224 */ /* 0x000fce00078e0009 */
[----:B------:R-:W-:Y:S05]  /*05c0*/  WARPSYNC.COLLECTIVE R12, `(.L_x_199) ;  /* 0x000000000c087348 */ /* 0x000fea0003c00000 */
[----:B------:R0:W1:Y:S02]  /*05d0*/  SHFL.DOWN P0, R13, R15, R14, R17 ;  /* 0x0800000e0f0d7389 */ /* 0x0000640000000011 */
[----:B01----:R-:W-:Y:S05]  /*05e0*/  ENDCOLLECTIVE ;  /* 0x000000000000791b */ /* 0x003fea0003800000 */
.L_x_199:
[----:B------:R-:W-:Y:S01]  /*05f0*/  MOV R15, R8 ;  /* 0x00000008000f7202 */ /* 0x000fe20000000f00 */
[----:B------:R-:W-:-:S07]  /*0600*/  IMAD.MOV.U32 R11, RZ, RZ, R13 ;  /* 0x000000ffff0b7224 */ /* 0x000fce00078e000d */
[----:B------:R-:W-:Y:S05]  /*0610*/  WARPSYNC.COLLECTIVE R12, `(.L_x_200) ;  /* 0x000000000c087348 */ /* 0x000fea0003c00000 */
[----:B------:R0:W1:Y:S02]  /*0620*/  SHFL.DOWN P0, R13, R15, R14, R17 ;  /* 0x0800000e0f0d7389 */ /* 0x0000640000000011 */
[----:B01----:R-:W-:Y:S05]  /*0630*/  ENDCOLLECTIVE ;  /* 0x000000000000791b */ /* 0x003fea0003800000 */
.L_x_200:
[----:B------:R-:W-:Y:S02]  /*0640*/  IMAD.MOV.U32 R14, RZ, RZ, 0x2 ;  /* 0x00000002ff0e7424 */ /* 0x000fe400078e00ff */
[----:B------:R-:W-:-:S06]  /*0650*/  IMAD.MOV.U32 R10, RZ, RZ, R13 ;  /* 0x000000ffff0a7224 */ /* 0x000fcc00078e000d */
[----:B------:R-:W-:-:S10]  /*0660*/  DADD R10, R8, R10 ;  /* 0x00000000080a7229 */ /* 0x000fd4000000000a */
[----:B------:R-:W-:-:S07]  /*0670*/  MOV R15, R11 ;  /* 0x0000000b000f7202 */ /* 0x000fce0000000f00 */
[----:B------:R-:W-:Y:S05]  /*0680*/  WARPSYNC.COLLECTIVE R12, `(.L_x_201) ;  /* 0x000000000c087348 */ /* 0x000fea0003c00000 */
[----:B------:R0:W1:Y:S02]  /*0690*/  SHFL.DOWN P0, R13, R15, R14, R17 ;  /* 0x0800000e0f0d7389 */ /* 0x0000640000000011 */
[----:B01----:R-:W-:Y:S05]  /*06a0*/  ENDCOLLECTIVE ;  /* 0x000000000000791b */ /* 0x003fea0003800000 */
.L_x_201:
[----:B------:R-:W-:Y:S01]  /*06b0*/  IMAD.MOV.U32 R15, RZ, RZ, R10 ;  /* 0x000000ffff0f7224 */ /* 0x000fe200078e000a */
[----:B------:R-:W-:-:S07]  /*06c0*/  MOV R7, R13 ;  /* 0x0000000d00077202 */ /* 0x000fce0000000f00 */
[----:B------:R-:W-:Y:S05]  /*06d0*/  WARPSYNC.COLLECTIVE R12, `(.L_x_202) ;  /* 0x000000000c087348 */ /* 0x000fea0003c00000 */
[----:B------:R0:W1:Y:S02]  /*06e0*/  SHFL.DOWN P0, R13, R15, R14, R17 ;  /* 0x0800000e0f0d7389 */ /* 0x0000640000000011 */
[----:B01----:R-:W-:Y:S05]  /*06f0*/  ENDCOLLECTIVE ;  /* 0x000000000000791b */ /* 0x003fea0003800000 */
.L_x_202:
[----:B------:R-:W-:Y:S02]  /*0700*/  MOV R14, 0x1 ;  /* 0x00000001000e7802 */ /* 0x000fe40000000f00 */
[----:B------:R-:W-:-:S06]  /*0710*/  MOV R6, R13 ;  /* 0x0000000d00067202 */ /* 0x000fcc0000000f00 */
[----:B------:R-:W-:-:S10]  /*0720*/  DADD R6, R10, R6 ;  /* 0x000000000a067229 */ /* 0x000fd40000000006 */
[----:B------:R-:W-:-:S07]  /*0730*/  IMAD.MOV.U32 R15, RZ, RZ, R7 ;  /* 0x000000ffff0f7224 */ /* 0x000fce00078e0007 */
[----:B------:R-:W-:Y:S05]  /*0740*/  WARPSYNC.COLLECTIVE R12, `(.L_x_203) ;  /* 0x000000000c087348 */ /* 0x000fea0003c00000 */
[----:B------:R0:W1:Y:S02]  /*0750*/  SHFL.DOWN P0, R13, R15, R14, R17 ;  /* 0x0800000e0f0d7389 */ /* 0x0000640000000011 */
[----:B01----:R-:W-:Y:S05]  /*0760*/  ENDCOLLECTIVE ;  /* 0x000000000000791b */ /* 0x003fea0003800000 */
.L_x_203:
[----:B------:R-:W-:Y:S01]  /*0770*/  MOV R15, R6 ;  /* 0x00000006000f7202 */ /* 0x000fe20000000f00 */
[----:B------:R-:W-:-:S07]  /*0780*/  IMAD.MOV.U32 R5, RZ, RZ, R13 ;  /* 0x000000ffff057224 */ /* 0x000fce00078e000d */
[----:B------:R-:W-:Y:S05]  /*0790*/  WARPSYNC.COLLECTIVE R12, `(.L_x_204) ;  /* 0x000000000c087348 */ /* 0x000fea0003c00000 */
[----:B------:R0:W1:Y:S02]  /*07a0*/  SHFL.DOWN P0, R13, R15, R14, R17 ;  /* 0x0800000e0f0d7389 */ /* 0x0000640000000011 */
[----:B01----:R-:W-:Y:S05]  /*07b0*/  ENDCOLLECTIVE ;  /* 0x000000000000791b */ /* 0x003fea0003800000 */
.L_x_204:
[----:B------:R-:W-:Y:S01]  /*07c0*/  IMAD.MOV.U32 R4, RZ, RZ, R13 ;  /* 0x000000ffff047224 */ /* 0x000fe200078e000d */
[----:B------:R-:W-:Y:S06]  /*07d0*/  BRA `(.L_x_205) ;  /* 0xfffffff800c87947 */ /* 0x000fec000383ffff */
.L_x_206:
        /* <DEDUP_REMOVED lines=10> */
.L_x_314:


//--------------------- .text._Z10reduce_optILj32EEvPdS0_Pj --------------------------
	.section	.text._Z10reduce_optILj32EEvPdS0_Pj,"ax",@progbits
	.align	128
        .global         _Z10reduce_optILj32EEvPdS0_Pj
        .type           _Z10reduce_optILj32EEvPdS0_Pj,@function
        .size           _Z10reduce_optILj32EEvPdS0_Pj,(.L_x_315 - _Z10reduce_optILj32EEvPdS0_Pj)
        .other          _Z10reduce_optILj32EEvPdS0_Pj,@"STO_CUDA_ENTRY STV_DEFAULT"
_Z10reduce_optILj32EEvPdS0_Pj:
.text._Z10reduce_optILj32EEvPdS0_Pj:
        /* <DEDUP_REMOVED lines=43> */
.L_x_207:
        /* <DEDUP_REMOVED lines=13> */
.L_x_315:


//--------------------- .text._Z12reduce_basicILj1024EEvPdS0_Pj --------------------------
	.section	.text._Z12reduce_basicILj1024EEvPdS0_Pj,"ax",@progbits
	.align	128
        .global         _Z12reduce_basicILj1024EEvPdS0_Pj
        .type           _Z12reduce_basicILj1024EEvPdS0_Pj,@function
        .size           _Z12reduce_basicILj1024EEvPdS0_Pj,(.L_x_316 - _Z12reduce_basicILj1024EEvPdS0_Pj)
        .other          _Z12reduce_basicILj1024EEvPdS0_Pj,@"STO_CUDA_ENTRY STV_DEFAULT"
_Z12reduce_basicILj1024EEvPdS0_Pj:
.text._Z12reduce_basicILj1024EEvPdS0_Pj:
        /* <DEDUP_REMOVED lines=70> */
.L_x_221:
[----:B-12---:R-:W-:-:S11]  /*0460*/  DADD R4, R6, R4 ;  /* 0x0000000006047229 */ /* 0x006fd60000000004 */
.L_x_209:
[----:B------:R-:W-:Y:S05]  /*0470*/  BSYNC B0 ;  /* 0x0000000000007941 */ /* 0x000fea0003800000 */
.L_x_208:
        /* <DEDUP_REMOVED lines=14> */
.L_x_210:
[----:B------:R-:W-:Y:S01]  /*0560*/  IMAD.MOV.U32 R15, RZ, RZ, R7 ;  /* 0x000000ffff0f7224 */ /* 0x000fe200078e0007 */
[----:B------:R-:W-:Y:S01]  /*0570*/  MOV R17, 0x1f ;  /* 0x0000001f00117802 */ /* 0x000fe20000000f00 */
[----:B------:R-:W-:Y:S02]  /*0580*/  IMAD.MOV.U32 R14, RZ, RZ, 0x10 ;  /* 0x00000010ff0e7424 */ /* 0x000fe400078e00ff */
[----:B------:R-:W-:-:S07]  /*0590*/  IMAD.MOV.U32 R12, RZ, RZ, -0x1 ;  /* 0xffffffffff0c7424 */ /* 0x000fce00078e00ff */
[----:B------:R-:W-:Y:S05]  /*05a0*/  WARPSYNC.COLLECTIVE R12, `(.L_x_211) ;  /* 0x000000000c087348 */ /* 0x000fea0003c00000 */
[----:B------:R0:W1:Y:S02]  /*05b0*/  SHFL.DOWN P0, R13, R15, R14, R17 ;  /* 0x0800000e0f0d7389 */ /* 0x0000640000000011 */
[----:B01----:R-:W-:Y:S05]  /*05c0*/  ENDCOLLECTIVE ;  /* 0x000000000000791b */ /* 0x003fea0003800000 */
.L_x_211:
[----:B------:R-:W-:Y:S01]  /*05d0*/  IMAD.MOV.U32 R15, RZ, RZ, R6 ;  /* 0x000000ffff0f7224 */ /* 0x000fe200078e0006 */
[----:B------:R-:W-:-:S07]  /*05e0*/  MOV R5, R13 ;  /* 0x0000000d00057202 */ /* 0x000fce0000000f00 */
[----:B------:R-:W-:Y:S05]  /*05f0*/  WARPSYNC.COLLECTIVE R12, `(.L_x_212) ;  /* 0x000000000c087348 */ /* 0x000fea0003c00000 */
[----:B------:R0:W1:Y:S02]  /*0600*/  SHFL.DOWN P0, R13, R15, R14, R17 ;  /* 0x0800000e0f0d7389 */ /* 0x0000640000000011 */
[----:B01----:R-:W-:Y:S05]  /*0610*/  ENDCOLLECTIVE ;  /* 0x000000000000791b */ /* 0x003fea0003800000 */
.L_x_212:
[----:B------:R-:W-:Y:S02]  /*0620*/  MOV R14, 0x8 ;  /* 0x00000008000e7802 */ /* 0x000fe40000000f00 */
[----:B------:R-:W-:-:S06]  /*0630*/  MOV R4, R13 ;  /* 0x0000000d00047202 */ /* 0x000fcc0000000f00 */
[----:B------:R-:W-:-:S10]  /*0640*/  DADD R4, R6, R4 ;  /* 0x0000000006047229 */ /* 0x000fd40000000004 */
[----:B------:R-:W-:-:S07]  /*0650*/  IMAD.MOV.U32 R15, RZ, RZ, R5 ;  /* 0x000000ffff0f7224 */ /* 0x000fce00078e0005 */
[----:B------:R-:W-:Y:S05]  /*0660*/  WARPSYNC.COLLECTIVE R12, `(.L_x_213) ;  /* 0x000000000c087348 */ /* 0x000fea0003c00000 */
[----:B------:R0:W1:Y:S02]  /*0670*/  SHFL.DOWN P0, R13, R15, R14, R17 ;  /* 0x0800000e0f0d7389 */ /* 0x0000640000000011 */
[----:B01----:R-:W-:Y:S05]  /*0680*/  ENDCOLLECTIVE ;  /* 0x000000000000791b */ /* 0x003fea0003800000 */
.L_x_213:
[----:B------:R-:W-:Y:S01]  /*0690*/  MOV R15, R4 ;  /* 0x00000004000f7202 */ /* 0x000fe20000000f00 */
[----:B------:R-:W-:-:S07]  /*06a0*/  IMAD.MOV.U32 R9, RZ, RZ, R13 ;  /* 0x000000ffff097224 */ /* 0x000fce00078e000d */
[----:B------:R-:W-:Y:S05]  /*06b0*/  WARPSYNC.COLLECTIVE R12, `(.L_x_214) ;  /* 0x000000000c087348 */ /* 0x000fea0003c00000 */
[----:B------:R0:W1:Y:S02]  /*06c0*/  SHFL.DOWN P0, R13, R15, R14, R17 ;  /* 0x0800000e0f0d7389 */ /* 0x0000640000000011 */
[----:B01----:R-:W-:Y:S05]  /*06d0*/  ENDCOLLECTIVE ;  /* 0x000000000000791b */ /* 0x003fea0003800000 */
.L_x_214:
[----:B------:R-:W-:Y:S02]  /*06e0*/  IMAD.MOV.U32 R14, RZ, RZ, 0x4 ;  /* 0x00000004ff0e7424 */ /* 0x000fe400078e00ff */
[----:B------:R-:W-:-:S06]  /*06f0*/  IMAD.MOV.U32 R8, RZ, RZ, R13 ;  /* 0x000000ffff087224 */ /* 0x000fcc00078e000d */
[----:B------:R-:W-:-:S10]  /*0700*/  DADD R8, R4, R8 ;  /* 0x0000000004087229 */ /* 0x000fd40000000008 */
[----:B------:R-:W-:-:S07]  /*0710*/  MOV R15, R9 ;  /* 0x00000009000f7202 */ /* 0x000fce0000000f00 */
[----:B------:R-:W-:Y:S05]  /*0720*/  WARPSYNC.COLLECTIVE R12, `(.L_x_215) ;  /* 0x000000000c087348 */ /* 0x000fea0003c00000 */
[----:B------:R0:W1:Y:S02]  /*0730*/  SHFL.DOWN P0, R13, R15, R14, R17 ;  /* 0x0800000e0f0d7389 */ /* 0x0000640000000011 */
[----:B01----:R-:W-:Y:S05]  /*0740*/  ENDCOLLECTIVE ;  /* 0x000000000000791b */ /* 0x003fea0003800000 */
.L_x_215:
[----:B------:R-:W-:Y:S01]  /*0750*/  IMAD.MOV.U32 R15, RZ, RZ, R8 ;  /* 0x000000ffff0f7224 */ /* 0x000fe200078e0008 */
[----:B------:R-:W-:-:S07]  /*0760*/  MOV R11, R13 ;  /* 0x0000000d000b7202 */ /* 0x000fce0000000f00 */
[----:B------:R-:W-:Y:S05]  /*0770*/  WARPSYNC.COLLECTIVE R12, `(.L_x_216) ;  /* 0x000000000c087348 */ /* 0x000fea0003c00000 */
[----:B------:R0:W1:Y:S02]  /*0780*/  SHFL.DOWN P0, R13, R15, R14, R17 ;  /* 0x0800000e0f0d7389 */ /* 0x0000640000000011 */
[----:B01----:R-:W-:Y:S05]  /*0790*/  ENDCOLLECTIVE ;  /* 0x000000000000791b */ /* 0x003fea0003800000 */
.L_x_216:
[----:B------:R-:W-:Y:S02]  /*07a0*/  MOV R14, 0x2 ;  /* 0x00000002000e7802 */ /* 0x000fe40000000f00 */
[----:B------:R-:W-:-:S06]  /*07b0*/  MOV R10, R13 ;  /* 0x0000000d000a7202 */ /* 0x000fcc0000000f00 */
[----:B------:R-:W-:-:S10]  /*07c0*/  DADD R10, R8, R10 ;  /* 0x00000000080a7229 */ /* 0x000fd4000000000a */
[----:B------:R-:W-:-:S07]  /*07d0*/  IMAD.MOV.U32 R15, RZ, RZ, R11 ;  /* 0x000000ffff0f7224 */ /* 0x000fce00078e000b */
[----:B------:R-:W-:Y:S05]  /*07e0*/  WARPSYNC.COLLECTIVE R12, `(.L_x_217) ;  /* 0x000000000c087348 */ /* 0x000fea0003c00000 */
[----:B------:R0:W1:Y:S02]  /*07f0*/  SHFL.DOWN P0, R13, R15, R14, R17 ;  /* 0x0800000e0f0d7389 */ /* 0x0000640000000011 */
[----:B01----:R-:W-:Y:S05]  /*0800*/  ENDCOLLECTIVE ;  /* 0x000000000000791b */ /* 0x003fea0003800000 */
.L_x_217:
[----:B------:R-:W-:Y:S01]  /*0810*/  MOV R15, R10 ;  /* 0x0000000a000f7202 */ /* 0x000fe20000000f00 */
[----:B------:R-:W-:-:S07]  /*0820*/  IMAD.MOV.U32 R7, RZ, RZ, R13 ;  /* 0x000000ffff077224 */ /* 0x000fce00078e000d */
[----:B------:R-:W-:Y:S05]  /*0830*/  WARPSYNC.COLLECTIVE R12, `(.L_x_218) ;  /* 0x000000000c087348 */ /* 0x000fea0003c00000 */
[----:B------:R0:W1:Y:S02]  /*0840*/  SHFL.DOWN P0, R13, R15, R14, R17 ;  /* 0x0800000e0f0d7389 */ /* 0x0000640000000011 */
[----:B01----:R-:W-:Y:S05]  /*0850*/  ENDCOLLECTIVE ;  /* 0x000000000000791b */ /* 0x003fea0003800000 */
.L_x_218:
[----:B------:R-:W-:Y:S02]  /*0860*/  IMAD.MOV.U32 R14, RZ, RZ, 0x1 ;  /* 0x00000001ff0e7424 */ /* 0x000fe400078e00ff */
[----:B------:R-:W-:-:S06]  /*0870*/  IMAD.MOV.U32 R6, RZ, RZ, R13 ;  /* 0x000000ffff067224 */ /* 0x000fcc00078e000d */
[----:B------:R-:W-:-:S10]  /*0880*/  DADD R6, R10, R6 ;  /* 0x000000000a067229 */ /* 0x000fd40000000006 */
[----:B------:R-:W-:-:S07]  /*0890*/  MOV R15, R7 ;  /* 0x00000007000f7202 */ /* 0x000fce0000000f00 */
[----:B------:R-:W-:Y:S05]  /*08a0*/  WARPSYNC.COLLECTIVE R12, `(.L_x_219) ;  /* 0x000000000c087348 */ /* 0x000fea0003c00000 */
[----:B------:R0:W1:Y:S02]  /*08b0*/  SHFL.DOWN P0, R13, R15, R14, R17 ;  /* 0x0800000e0f0d7389 */ /* 0x0000640000000011 */
[----:B01----:R-:W-:Y:S05]  /*08c0*/  ENDCOLLECTIVE ;  /* 0x000000000000791b */ /* 0x003fea0003800000 */
.L_x_219:
[----:B------:R-:W-:Y:S01]  /*08d0*/  IMAD.MOV.U32 R15, RZ, RZ, R6 ;  /* 0x000000ffff0f7224 */ /* 0x000fe200078e0006 */
[----:B------:R-:W-:-:S07]  /*08e0*/  MOV R5, R13 ;  /* 0x0000000d00057202 */ /* 0x000fce0000000f00 */
[----:B------:R-:W-:Y:S05]  /*08f0*/  WARPSYNC.COLLECTIVE R12, `(.L_x_220) ;  /* 0x000000000c087348 */ /* 0x000fea0003c00000 */
[----:B------:R0:W1:Y:S02]  /*0900*/  SHFL.DOWN P0, R13, R15, R14, R17 ;  /* 0x0800000e0f0d7389 */ /* 0x0000640000000011 */
[----:B01----:R-:W-:Y:S05]  /*0910*/  ENDCOLLECTIVE ;  /* 0x000000000000791b */ /* 0x003fea0003800000 */
.L_x_220:
[----:B------:R-:W-:Y:S01]  /*0920*/  MOV R4, R13 ;  /* 0x0000000d00047202 */ /* 0x000fe20000000f00 */
[----:B------:R-:W-:Y:S06]  /*0930*/  BRA `(.L_x_221) ;  /* 0xfffffff800c87947 */ /* 0x000fec000383ffff */
.L_x_222:
        /* <DEDUP_REMOVED lines=12> */
.L_x_316:


//--------------------- .text._Z12reduce_basicILj512EEvPdS0_Pj --------------------------
	.section	.text._Z12reduce_basicILj512EEvPdS0_Pj,"ax",@progbits
	.align	128
        .global         _Z12reduce_basicILj512EEvPdS0_Pj
        .type           _Z12reduce_basicILj512EEvPdS0_Pj,@function
        .size           _Z12reduce_basicILj512EEvPdS0_Pj,(.L_x_317 - _Z12reduce_basicILj512EEvPdS0_Pj)
        .other          _Z12reduce_basicILj512EEvPdS0_Pj,@"STO_CUDA_ENTRY STV_DEFAULT"
_Z12reduce_basicILj512EEvPdS0_Pj:
.text._Z12reduce_basicILj512EEvPdS0_Pj:
        /* <DEDUP_REMOVED lines=25> */
[----:B------:R-:W-:Y:S08]  /*0190*/  BAR.SYNC.DEFER_BLOCKING 0x0 ;  /* 0x0000000000007b1d */ /* 0x000ff00000010000 */
        /* <DEDUP_REMOVED lines=40> */
.L_x_236:
[----:B-12---:R-:W-:-:S11]  /*0420*/  DADD R4, R6, R4 ;  /* 0x0000000006047229 */ /* 0x006fd60000000004 */
.L_x_224:
[----:B------:R-:W-:Y:S05]  /*0430*/  BSYNC B0 ;  /* 0x0000000000007941 */ /* 0x000fea0003800000 */
.L_x_223:
        /* <DEDUP_REMOVED lines=14> */
.L_x_225:
[----:B------:R-:W-:Y:S01]  /*0520*/  MOV R15, R7 ;  /* 0x00000007000f7202 */ /* 0x000fe20000000f00 */
[----:B------:R-:W-:Y:S01]  /*0530*/  IMAD.MOV.U32 R14, RZ, RZ, 0x10 ;  /* 0x00000010ff0e7424 */ /* 0x000fe200078e00ff */
[----:B------:R-:W-:Y:S01]  /*0540*/  MOV R17, 0x1f ;  /* 0x0000001f00117802 */ /* 0x000fe20000000f00 */
[----:B------:R-:W-:-:S07]  /*0550*/  IMAD.MOV.U32 R12, RZ, RZ, -0x1 ;  /* 0xffffffffff0c7424 */ /* 0x000fce00078e00ff */
[----:B0-----:R-:W-:Y:S05]  /*0560*/  WARPSYNC.COLLECTIVE R12, `(.L_x_226) ;  /* 0x000000000c087348 */ /* 0x001fea0003c00000 */
[----:B------:R1:W2:Y:S02]  /*0570*/  SHFL.DOWN P0, R13, R15, R14, R17 ;  /* 0x0800000e0f0d7389 */ /* 0x0002a40000000011 */
[----:B012---:R-:W-:Y:S05]  /*0580*/  ENDCOLLECTIVE ;  /* 0x000000000000791b */ /* 0x007fea0003800000 */
.L_x_226:
[----:B------:R-:W-:Y:S01]  /*0590*/  IMAD.MOV.U32 R15, RZ, RZ, R6 ;  /* 0x000000ffff0f7224 */ /* 0x000fe200078e0006 */
[----:B------:R-:W-:-:S07]  /*05a0*/  MOV R5, R13 ;  /* 0x0000000d00057202 */ /* 0x000fce0000000f00 */
[----:B------:R-:W-:Y:S05]  /*05b0*/  WARPSYNC.COLLECTIVE R12, `(.L_x_227) ;  /* 0x000000000c087348 */ /* 0x000fea0003c00000 */
[----:B------:R0:W1:Y:S02]  /*05c0*/  SHFL.DOWN P0, R13, R15, R14, R17 ;  /* 0x0800000e0f0d7389 */ /* 0x0000640000000011 */
[----:B01----:R-:W-:Y:S05]  /*05d0*/  ENDCOLLECTIVE ;  /* 0x000000000000791b */ /* 0x003fea0003800000 */
.L_x_227:
[----:B------:R-:W-:Y:S02]  /*05e0*/  MOV R14, 0x8 ;  /* 0x00000008000e7802 */ /* 0x000fe40000000f00 */
[----:B------:R-:W-:-:S06]  /*05f0*/  MOV R4, R13 ;  /* 0x0000000d00047202 */ /* 0x000fcc0000000f00 */
[----:B------:R-:W-:-:S10]  /*0600*/  DADD R4, R6, R4 ;  /* 0x0000000006047229 */ /* 0x000fd40000000004 */
[----:B------:R-:W-:-:S07]  /*0610*/  IMAD.MOV.U32 R15, RZ, RZ, R5 ;  /* 0x000000ffff0f7224 */ /* 0x000fce00078e0005 */
[----:B------:R-:W-:Y:S05]  /*0620*/  WARPSYNC.COLLECTIVE R12, `(.L_x_228) ;  /* 0x000000000c087348 */ /* 0x000fea0003c00000 */
[----:B------:R0:W1:Y:S02]  /*0630*/  SHFL.DOWN P0, R13, R15, R14, R17 ;  /* 0x0800000e0f0d7389 */ /* 0x0000640000000011 */
[----:B01----:R-:W-:Y:S05]  /*0640*/  ENDCOLLECTIVE ;  /* 0x000000000000791b */ /* 0x003fea0003800000 */
.L_x_228:
[----:B------:R-:W-:Y:S01]  /*0650*/  MOV R15, R4 ;  /* 0x00000004000f7202 */ /* 0x000fe20000000f00 */
[----:B------:R-:W-:-:S07]  /*0660*/  IMAD.MOV.U32 R9, RZ, RZ, R13 ;  /* 0x000000ffff097224 */ /* 0x000fce00078e000d */
[----:B------:R-:W-:Y:S05]  /*0670*/  WARPSYNC.COLLECTIVE R12, `(.L_x_229) ;  /* 0x000000000c087348 */ /* 0x000fea0003c00000 */
[----:B------:R0:W1:Y:S02]  /*0680*/  SHFL.DOWN P0, R13, R15, R14, R17 ;  /* 0x0800000e0f0d7389 */ /* 0x0000640000000011 */
[----:B01----:R-:W-:Y:S05]  /*0690*/  ENDCOLLECTIVE ;  /* 0x000000000000791b */ /* 0x003fea0003800000 */
.L_x_229:
[----:B------:R-:W-:Y:S02]  /*06a0*/  IMAD.MOV.U32 R14, RZ, RZ, 0x4 ;  /* 0x00000004ff0e7424 */ /* 0x000fe400078e00ff */
[----:B------:R-:W-:-:S06]  /*06b0*/  IMAD.MOV.U32 R8, RZ, RZ, R13 ;  /* 0x000000ffff087224 */ /* 0x000fcc00078e000d */
[----:B------:R-:W-:-:S10]  /*06c0*/  DADD R8, R4, R8 ;  /* 0x0000000004087229 */ /* 0x000fd40000000008 */
[----:B------:R-:W-:-:S07]  /*06d0*/  MOV R15, R9 ;  /* 0x00000009000f7202 */ /* 0x000fce0000000f00 */
[----:B------:R-:W-:Y:S05]  /*06e0*/  WARPSYNC.COLLECTIVE R12, `(.L_x_230) ;  /* 0x000000000c087348 */ /* 0x000fea0003c00000 */
[----:B------:R0:W1:Y:S02]  /*06f0*/  SHFL.DOWN P0, R13, R15, R14, R17 ;  /* 0x0800000e0f0d7389 */ /* 0x0000640000000011 */
[----:B01----:R-:W-:Y:S05]  /*0700*/  ENDCOLLECTIVE ;  /* 0x000000000000791b */ /* 0x003fea0003800000 */
.L_x_230:
[----:B------:R-:W-:Y:S01]  /*0710*/  IMAD.MOV.U32 R15, RZ, RZ, R8 ;  /* 0x000000ffff0f7224 */ /* 0x000fe200078e0008 */
[----:B------:R-:W-:-:S07]  /*0720*/  MOV R11, R13 ;  /* 0x0000000d000b7202 */ /* 0x000fce0000000f00 */
[----:B------:R-:W-:Y:S05]  /*0730*/  WARPSYNC.COLLECTIVE R12, `(.L_x_231) ;  /* 0x000000000c087348 */ /* 0x000fea0003c00000 */
[----:B------:R0:W1:Y:S02]  /*0740*/  SHFL.DOWN P0, R13, R15, R14, R17 ;  /* 0x0800000e0f0d7389 */ /* 0x0000640000000011 */
[----:B01----:R-:W-:Y:S05]  /*0750*/  ENDCOLLECTIVE ;  /* 0x000000000000791b */ /* 0x003fea0003800000 */
.L_x_231:
[----:B------:R-:W-:Y:S02]  /*0760*/  MOV R14, 0x2 ;  /* 0x00000002000e7802 */ /* 0x000fe40000000f00 */
[----:B------:R-:W-:-:S06]  /*0770*/  MOV R10, R13 ;  /* 0x0000000d000a7202 */ /* 0x000fcc0000000f00 */
[----:B------:R-:W-:-:S10]  /*0780*/  DADD R10, R8, R10 ;  /* 0x00000000080a7229 */ /* 0x000fd4000000000a */
[----:B------:R-:W-:-:S07]  /*0790*/  IMAD.MOV.U32 R15, RZ, RZ, R11 ;  /* 0x000000ffff0f7224 */ /* 0x000fce00078e000b */
[----:B------:R-:W-:Y:S05]  /*07a0*/  WARPSYNC.COLLECTIVE R12, `(.L_x_232) ;  /* 0x000000000c087348 */ /* 0x000fea0003c00000 */
[----:B------:R0:W1:Y:S02]  /*07b0*/  SHFL.DOWN P0, R13, R15, R14, R17 ;  /* 0x0800000e0f0d7389 */ /* 0x0000640000000011 */
[----:B01----:R-:W-:Y:S05]  /*07c0*/  ENDCOLLECTIVE ;  /* 0x000000000000791b */ /* 0x003fea0003800000 */
.L_x_232:
[----:B------:R-:W-:Y:S01]  /*07d0*/  MOV R15, R10 ;  /* 0x0000000a000f7202 */ /* 0x000fe20000000f00 */
[----:B------:R-:W-:-:S07]  /*07e0*/  IMAD.MOV.U32 R7, RZ, RZ, R13 ;  /* 0x000000ffff077224 */ /* 0x000fce00078e000d */
[----:B------:R-:W-:Y:S05]  /*07f0*/  WARPSYNC.COLLECTIVE R12, `(.L_x_233) ;  /* 0x000000000c087348 */ /* 0x000fea0003c00000 */
[----:B------:R0:W1:Y:S02]  /*0800*/  SHFL.DOWN P0, R13, R15, R14, R17 ;  /* 0x0800000e0f0d7389 */ /* 0x0000640000000011 */
[----:B01----:R-:W-:Y:S05]  /*0810*/  ENDCOLLECTIVE ;  /* 0x000000000000791b */ /* 0x003fea0003800000 */
.L_x_233:
[----:B------:R-:W-:Y:S02]  /*0820*/  IMAD.MOV.U32 R14, RZ, RZ, 0x1 ;  /* 0x00000001ff0e7424 */ /* 0x000fe400078e00ff */
[----:B------:R-:W-:-:S06]  /*0830*/  IMAD.MOV.U32 R6, RZ, RZ, R13 ;  /* 0x000000ffff067224 */ /* 0x000fcc00078e000d */
[----:B------:R-:W-:-:S10]  /*0840*/  DADD R6, R10, R6 ;  /* 0x000000000a067229 */ /* 0x000fd40000000006 */
[----:B------:R-:W-:-:S07]  /*0850*/  MOV R15, R7 ;  /* 0x00000007000f7202 */ /* 0x000fce0000000f00 */
[----:B------:R-:W-:Y:S05]  /*0860*/  WARPSYNC.COLLECTIVE R12, `(.L_x_234) ;  /* 0x000000000c087348 */ /* 0x000fea0003c00000 */
[----:B------:R0:W1:Y:S02]  /*0870*/  SHFL.DOWN P0, R13, R15, R14, R17 ;  /* 0x0800000e0f0d7389 */ /* 0x0000640000000011 */
[----:B01----:R-:W-:Y:S05]  /*0880*/  ENDCOLLECTIVE ;  /* 0x000000000000791b */ /* 0x003fea0003800000 */
.L_x_234:
[----:B------:R-:W-:Y:S01]  /*0890*/  IMAD.MOV.U32 R15, RZ, RZ, R6 ;  /* 0x000000ffff0f7224 */ /* 0x000fe200078e0006 */
[----:B------:R-:W-:-:S07]  /*08a0*/  MOV R5, R13 ;  /* 0x0000000d00057202 */ /* 0x000fce0000000f00 */
[----:B------:R-:W-:Y:S05]  /*08b0*/  WARPSYNC.COLLECTIVE R12, `(.L_x_235) ;  /* 0x000000000c087348 */ /* 0x000fea0003c00000 */
[----:B------:R0:W1:Y:S02]  /*08c0*/  SHFL.DOWN P0, R13, R15, R14, R17 ;  /* 0x0800000e0f0d7389 */ /* 0x0000640000000011 */
[----:B01----:R-:W-:Y:S05]  /*08d0*/  ENDCOLLECTIVE ;  /* 0x000000000000791b */ /* 0x003fea0003800000 */
.L_x_235:
[----:B------:R-:W-:Y:S01]  /*08e0*/  MOV R4, R13 ;  /* 0x0000000d00047202 */ /* 0x000fe20000000f00 */
[----:B------:R-:W-:Y:S06]  /*08f0*/  BRA `(.L_x_236) ;  /* 0xfffffff800c87947 */ /* 0x000fec000383ffff */
.L_x_237:
        /* <DEDUP_REMOVED lines=16> */
.L_x_317:


//--------------------- .text._Z12reduce_basicILj256EEvPdS0_Pj --------------------------
	.section	.text._Z12reduce_basicILj256EEvPdS0_Pj,"ax",@progbits
	.align	128
        .global         _Z12reduce_basicILj256EEvPdS0_Pj
        .type           _Z12reduce_basicILj256EEvPdS0_Pj,@function
        .size           _Z12reduce_basicILj256EEvPdS0_Pj,(.L_x_318 - _Z12reduce_basicILj256EEvPdS0_Pj)
        .other          _Z12reduce_basicILj256EEvPdS0_Pj,@"STO_CUDA_ENTRY STV_DEFAULT"
_Z12reduce_basicILj256EEvPdS0_Pj:
.text._Z12reduce_basicILj256EEvPdS0_Pj:
        /* <DEDUP_REMOVED lines=62> */
.L_x_251:
[----:B-12---:R-:W-:-:S11]  /*03e0*/  DADD R4, R6, R4 ;  /* 0x0000000006047229 */ /* 0x006fd60000000004 */
.L_x_239:
[----:B------:R-:W-:Y:S05]  /*03f0*/  BSYNC B0 ;  /* 0x0000000000007941 */ /* 0x000fea0003800000 */
.L_x_238:
        /* <DEDUP_REMOVED lines=14> */
.L_x_240:
[----:B------:R-:W-:Y:S01]  /*04e0*/  MOV R15, R7 ;  /* 0x00000007000f7202 */ /* 0x000fe20000000f00 */
[----:B------:R-:W-:Y:S01]  /*04f0*/  IMAD.MOV.U32 R14, RZ, RZ, 0x10 ;  /* 0x00000010ff0e7424 */ /* 0x000fe200078e00ff */
[----:B------:R-:W-:Y:S01]  /*0500*/  MOV R17, 0x1f ;  /* 0x0000001f00117802 */ /* 0x000fe20000000f00 */
[----:B------:R-:W-:-:S07]  /*0510*/  IMAD.MOV.U32 R12, RZ, RZ, -0x1 ;  /* 0xffffffffff0c7424 */ /* 0x000fce00078e00ff */
[----:B0-----:R-:W-:Y:S05]  /*0520*/  WARPSYNC.COLLECTIVE R12, `(.L_x_241) ;  /* 0x000000000c087348 */ /* 0x001fea0003c00000 */
[----:B------:R1:W2:Y:S02]  /*0530*/  SHFL.DOWN P0, R13, R15, R14, R17 ;  /* 0x0800000e0f0d7389 */ /* 0x0002a40000000011 */
[----:B012---:R-:W-:Y:S05]  /*0540*/  ENDCOLLECTIVE ;  /* 0x000000000000791b */ /* 0x007fea0003800000 */
.L_x_241:
[----:B------:R-:W-:Y:S01]  /*0550*/  IMAD.MOV.U32 R15, RZ, RZ, R6 ;  /* 0x000000ffff0f7224 */ /* 0x000fe200078e0006 */
[----:B------:R-:W-:-:S07]  /*0560*/  MOV R5, R13 ;  /* 0x0000000d00057202 */ /* 0x000fce0000000f00 */
[----:B------:R-:W-:Y:S05]  /*0570*/  WARPSYNC.COLLECTIVE R12, `(.L_x_242) ;  /* 0x000000000c087348 */ /* 0x000fea0003c00000 */
[----:B------:R0:W1:Y:S02]  /*0580*/  SHFL.DOWN P0, R13, R15, R14, R17 ;  /* 0x0800000e0f0d7389 */ /* 0x0000640000000011 */
[----:B01----:R-:W-:Y:S05]  /*0590*/  ENDCOLLECTIVE ;  /* 0x000000000000791b */ /* 0x003fea0003800000 */
.L_x_242:
[----:B------:R-:W-:Y:S02]  /*05a0*/  MOV R14, 0x8 ;  /* 0x00000008000e7802 */ /* 0x000fe40000000f00 */
[----:B------:R-:W-:-:S06]  /*05b0*/  MOV R4, R13 ;  /* 0x0000000d00047202 */ /* 0x000fcc0000000f00 */
[----:B------:R-:W-:-:S10]  /*05c0*/  DADD R4, R6, R4 ;  /* 0x0000000006047229 */ /* 0x000fd40000000004 */
[----:B------:R-:W-:-:S07]  /*05d0*/  IMAD.MOV.U32 R15, RZ, RZ, R5 ;  /* 0x000000ffff0f7224 */ /* 0x000fce00078e0005 */
[----:B------:R-:W-:Y:S05]  /*05e0*/  WARPSYNC.COLLECTIVE R12, `(.L_x_243) ;  /* 0x000000000c087348 */ /* 0x000fea0003c00000 */
[----:B------:R0:W1:Y:S02]  /*05f0*/  SHFL.DOWN P0, R13, R15, R14, R17 ;  /* 0x0800000e0f0d7389 */ /* 0x0000640000000011 */
[----:B01----:R-:W-:Y:S05]  /*0600*/  ENDCOLLECTIVE ;  /* 0x000000000000791b */ /* 0x003fea0003800000 */
.L_x_243:
[----:B------:R-:W-:Y:S01]  /*0610*/  MOV R15, R4 ;  /* 0x00000004000f7202 */ /* 0x000fe20000000f00 */
[----:B------:R-:W-:-:S07]  /*0620*/  IMAD.MOV.U32 R9, RZ, RZ, R13 ;  /* 0x000000ffff097224 */ /* 0x000fce00078e000d */
[----:B------:R-:W-:Y:S05]  /*0630*/  WARPSYNC.COLLECTIVE R12, `(.L_x_244) ;  /* 0x000000000c087348 */ /* 0x000fea0003c00000 */
[----:B------:R0:W1:Y:S02]  /*0640*/  SHFL.DOWN P0, R13, R15, R14, R17 ;  /* 0x0800000e0f0d7389 */ /* 0x0000640000000011 */
[----:B01----:R-:W-:Y:S05]  /*0650*/  ENDCOLLECTIVE ;  /* 0x000000000000791b */ /* 0x003fea0003800000 */
.L_x_244:
[----:B------:R-:W-:Y:S02]  /*0660*/  IMAD.MOV.U32 R14, RZ, RZ, 0x4 ;  /* 0x00000004ff0e7424 */ /* 0x000fe400078e00ff */
[----:B------:R-:W-:-:S06]  /*0670*/  IMAD.MOV.U32 R8, RZ, RZ, R13 ;  /* 0x000000ffff087224 */ /* 0x000fcc00078e000d */
[----:B------:R-:W-:-:S10]  /*0680*/  DADD R8, R4, R8 ;  /* 0x0000000004087229 */ /* 0x000fd40000000008 */
[----:B------:R-:W-:-:S07]  /*0690*/  MOV R15, R9 ;  /* 0x00000009000f7202 */ /* 0x000fce0000000f00 */
[----:B------:R-:W-:Y:S05]  /*06a0*/  WARPSYNC.COLLECTIVE R12, `(.L_x_245) ;  /* 0x000000000c087348 */ /* 0x000fea0003c00000 */
[----:B------:R0:W1:Y:S02]  /*06b0*/  SHFL.DOWN P0, R13, R15, R14, R17 ;  /* 0x0800000e0f0d7389 */ /* 0x0000640000000011 */
[----:B01----:R-:W-:Y:S05]  /*06c0*/  ENDCOLLECTIVE ;  /* 0x000000000000791b */ /* 0x003fea0003800000 */
.L_x_245:
[----:B------:R-:W-:Y:S01]  /*06d0*/  IMAD.MOV.U32 R15, RZ, RZ, R8 ;  /* 0x000000ffff0f7224 */ /* 0x000fe200078e0008 */
[----:B------:R-:W-:-:S07]  /*06e0*/  MOV R11, R13 ;  /* 0x0000000d000b7202 */ /* 0x000fce0000000f00 */
[----:B------:R-:W-:Y:S05]  /*06f0*/  WARPSYNC.COLLECTIVE R12, `(.L_x_246) ;  /* 0x000000000c087348 */ /* 0x000fea0003c00000 */
[----:B------:R0:W1:Y:S02]  /*0700*/  SHFL.DOWN P0, R13, R15, R14, R17 ;  /* 0x0800000e0f0d7389 */ /* 0x0000640000000011 */
[----:B01----:R-:W-:Y:S05]  /*0710*/  ENDCOLLECTIVE ;  /* 0x000000000000791b */ /* 0x003fea0003800000 */
.L_x_246:
[----:B------:R-:W-:Y:S02]  /*0720*/  MOV R14, 0x2 ;  /* 0x00000002000e7802 */ /* 0x000fe40000000f00 */
[----:B------:R-:W-:-:S06]  /*0730*/  MOV R10, R13 ;  /* 0x0000000d000a7202 */ /* 0x000fcc0000000f00 */
[----:B------:R-:W-:-:S10]  /*0740*/  DADD R10, R8, R10 ;  /* 0x00000000080a7229 */ /* 0x000fd4000000000a */
[----:B------:R-:W-:-:S07]  /*0750*/  IMAD.MOV.U32 R15, RZ, RZ, R11 ;  /* 0x000000ffff0f7224 */ /* 0x000fce00078e000b */
[----:B------:R-:W-:Y:S05]  /*0760*/  WARPSYNC.COLLECTIVE R12, `(.L_x_247) ;  /* 0x000000000c087348 */ /* 0x000fea0003c00000 */
[----:B------:R0:W1:Y:S02]  /*0770*/  SHFL.DOWN P0, R13, R15, R14, R17 ;  /* 0x0800000e0f0d7389 */ /* 0x0000640000000011 */
[----:B01----:R-:W-:Y:S05]  /*0780*/  ENDCOLLECTIVE ;  /* 0x000000000000791b */ /* 0x003fea0003800000 */
.L_x_247:
[----:B------:R-:W-:Y:S01]  /*0790*/  MOV R15, R10 ;  /* 0x0000000a000f7202 */ /* 0x000fe20000000f00 */
[----:B------:R-:W-:-:S07]  /*07a0*/  IMAD.MOV.U32 R7, RZ, RZ, R13 ;  /* 0x000000ffff077224 */ /* 0x000fce00078e000d */
[----:B------:R-:W-:Y:S05]  /*07b0*/  WARPSYNC.COLLECTIVE R12, `(.L_x_248) ;  /* 0x000000000c087348 */ /* 0x000fea0003c00000 */
[----:B------:R0:W1:Y:S02]  /*07c0*/  SHFL.DOWN P0, R13, R15, R14, R17 ;  /* 0x0800000e0f0d7389 */ /* 0x0000640000000011 */
[----:B01----:R-:W-:Y:S05]  /*07d0*/  ENDCOLLECTIVE ;  /* 0x000000000000791b */ /* 0x003fea0003800000 */
.L_x_248:
[----:B------:R-:W-:Y:S02]  /*07e0*/  IMAD.MOV.U32 R14, RZ, RZ, 0x1 ;  /* 0x00000001ff0e7424 */ /* 0x000fe400078e00ff */
[----:B------:R-:W-:-:S06]  /*07f0*/  IMAD.MOV.U32 R6, RZ, RZ, R13 ;  /* 0x000000ffff067224 */ /* 0x000fcc00078e000d */
[----:B------:R-:W-:-:S10]  /*0800*/  DADD R6, R10, R6 ;  /* 0x000000000a067229 */ /* 0x000fd40000000006 */
[----:B------:R-:W-:-:S07]  /*0810*/  MOV R15, R7 ;  /* 0x00000007000f7202 */ /* 0x000fce0000000f00 */
[----:B------:R-:W-:Y:S05]  /*0820*/  WARPSYNC.COLLECTIVE R12, `(.L_x_249) ;  /* 0x000000000c087348 */ /* 0x000fea0003c00000 */
[----:B------:R0:W1:Y:S02]  /*0830*/  SHFL.DOWN P0, R13, R15, R14, R17 ;  /* 0x0800000e0f0d7389 */ /* 0x0000640000000011 */
[----:B01----:R-:W-:Y:S05]  /*0840*/  ENDCOLLECTIVE ;  /* 0x000000000000791b */ /* 0x003fea0003800000 */
.L_x_249:
[----:B------:R-:W-:Y:S01]  /*0850*/  IMAD.MOV.U32 R15, RZ, RZ, R6 ;  /* 0x000000ffff0f7224 */ /* 0x000fe200078e0006 */
[----:B------:R-:W-:-:S07]  /*0860*/  MOV R5, R13 ;  /* 0x0000000d00057202 */ /* 0x000fce0000000f00 */
[----:B------:R-:W-:Y:S05]  /*0870*/  WARPSYNC.COLLECTIVE R12, `(.L_x_250) ;  /* 0x000000000c087348 */ /* 0x000fea0003c00000 */
[----:B------:R0:W1:Y:S02]  /*0880*/  SHFL.DOWN P0, R13, R15, R14, R17 ;  /* 0x0800000e0f0d7389 */ /* 0x0000640000000011 */
[----:B01----:R-:W-:Y:S05]  /*0890*/  ENDCOLLECTIVE ;  /* 0x000000000000791b */ /* 0x003fea0003800000 */
.L_x_250:
[----:B------:R-:W-:Y:S01]  /*08a0*/  MOV R4, R13 ;  /* 0x0000000d00047202 */ /* 0x000fe20000000f00 */
[----:B------:R-:W-:Y:S06]  /*08b0*/  BRA `(.L_x_251) ;  /* 0xfffffff800c87947 */ /* 0x000fec000383ffff */
.L_x_252:
        /* <DEDUP_REMOVED lines=12> */
.L_x_318:


//--------------------- .text._Z12reduce_basicILj128EEvPdS0_Pj --------------------------
	.section	.text._Z12reduce_basicILj128EEvPdS0_Pj,"ax",@progbits
	.align	128
        .global         _Z12reduce_basicILj128EEvPdS0_Pj
        .type           _Z12reduce_basicILj128EEvPdS0_Pj,@function
        .size           _Z12reduce_basicILj128EEvPdS0_Pj,(.L_x_319 - _Z12reduce_basicILj128EEvPdS0_Pj)
        .other          _Z12reduce_basicILj128EEvPdS0_Pj,@"STO_CUDA_ENTRY STV_DEFAULT"
_Z12reduce_basicILj128EEvPdS0_Pj:
.text._Z12reduce_basicILj128EEvPdS0_Pj:
        /* <DEDUP_REMOVED lines=24> */
[----:B------:R-:W-:Y:S08]  /*0180*/  BAR.SYNC.DEFER_BLOCKING 0x0 ;  /* 0x0000000000007b1d */ /* 0x000ff00000010000 */
[----:B------:R-:W-:Y:S08]  /*0190*/  BAR.SYNC.DEFER_BLOCKING 0x0 ;  /* 0x0000000000007b1d */ /* 0x000ff00000010000 */
[----:B------:R-:W-:Y:S08]  /*01a0*/  BAR.SYNC.DEFER_BLOCKING 0x0 ;  /* 0x0000000000007b1d */ /* 0x000ff00000010000 */
        /* <DEDUP_REMOVED lines=31> */
.L_x_266:
[----:B-12---:R-:W-:-:S11]  /*03a0*/  DADD R4, R6, R4 ;  /* 0x0000000006047229 */ /* 0x006fd60000000004 */
.L_x_254:
[----:B------:R-:W-:Y:S05]  /*03b0*/  BSYNC B0 ;  /* 0x0000000000007941 */ /* 0x000fea0003800000 */
.L_x_253:
        /* <DEDUP_REMOVED lines=14> */
.L_x_255:
[----:B------:R-:W-:Y:S01]  /*04a0*/  IMAD.MOV.U32 R15, RZ, RZ, R7 ;  /* 0x000000ffff0f7224 */ /* 0x000fe200078e0007 */
[----:B------:R-:W-:Y:S01]  /*04b0*/  MOV R14, 0x10 ;  /* 0x00000010000e7802 */ /* 0x000fe20000000f00 */
[----:B------:R-:W-:Y:S01]  /*04c0*/  IMAD.MOV.U32 R17, RZ, RZ, 0x1f ;  /* 0x0000001fff117424 */ /* 0x000fe200078e00ff */
[----:B------:R-:W-:-:S07]  /*04d0*/  MOV R12, 0xffffffff ;  /* 0xffffffff000c7802 */ /* 0x000fce0000000f00 */
[----:B------:R-:W-:Y:S05]  /*04e0*/  WARPSYNC.COLLECTIVE R12, `(.L_x_256) ;  /* 0x000000000c087348 */ /* 0x000fea0003c00000 */
[----:B------:R0:W1:Y:S02]  /*04f0*/  SHFL.DOWN P0, R13, R15, R14, R17 ;  /* 0x0800000e0f0d7389 */ /* 0x0000640000000011 */
[----:B01----:R-:W-:Y:S05]  /*0500*/  ENDCOLLECTIVE ;  /* 0x000000000000791b */ /* 0x003fea0003800000 */
.L_x_256:
[----:B------:R-:W-:Y:S01]  /*0510*/  MOV R15, R6 ;  /* 0x00000006000f7202 */ /* 0x000fe20000000f00 */
[----:B------:R-:W-:-:S07]  /*0520*/  IMAD.MOV.U32 R5, RZ, RZ, R13 ;  /* 0x000000ffff057224 */ /* 0x000fce00078e000d */
[----:B------:R-:W-:Y:S05]  /*0530*/  WARPSYNC.COLLECTIVE R12, `(.L_x_257) ;  /* 0x000000000c087348 */ /* 0x000fea0003c00000 */
[----:B------:R0:W1:Y:S02]  /*0540*/  SHFL.DOWN P0, R13, R15, R14, R17 ;  /* 0x0800000e0f0d7389 */ /* 0x0000640000000011 */
[----:B01----:R-:W-:Y:S05]  /*0550*/  ENDCOLLECTIVE ;  /* 0x000000000000791b */ /* 0x003fea0003800000 */
.L_x_257:
[----:B------:R-:W-:Y:S02]  /*0560*/  IMAD.MOV.U32 R14, RZ, RZ, 0x8 ;  /* 0x00000008ff0e7424 */ /* 0x000fe400078e00ff */
[----:B------:R-:W-:-:S06]  /*0570*/  IMAD.MOV.U32 R4, RZ, RZ, R13 ;  /* 0x000000ffff047224 */ /* 0x000fcc00078e000d */
[----:B------:R-:W-:-:S10]  /*0580*/  DADD R4, R6, R4 ;  /* 0x0000000006047229 */ /* 0x000fd40000000004 */
[----:B------:R-:W-:-:S07]  /*0590*/  MOV R15, R5 ;  /* 0x00000005000f7202 */ /* 0x000fce0000000f00 */
[----:B------:R-:W-:Y:S05]  /*05a0*/  WARPSYNC.COLLECTIVE R12, `(.L_x_258) ;  /* 0x000000000c087348 */ /* 0x000fea0003c00000 */
[----:B------:R0:W1:Y:S02]  /*05b0*/  SHFL.DOWN P0, R13, R15, R14, R17 ;  /* 0x0800000e0f0d7389 */ /* 0x0000640000000011 */
[----:B01----:R-:W-:Y:S05]  /*05c0*/  ENDCOLLECTIVE ;  /* 0x000000000000791b */ /* 0x003fea0003800000 */
.L_x_258:
[----:B------:R-:W-:Y:S01]  /*05d0*/  IMAD.MOV.U32 R15, RZ, RZ, R4 ;  /* 0x000000ffff0f7224 */ /* 0x000fe200078e0004 */
[----:B------:R-:W-:-:S07]  /*05e0*/  MOV R9, R13 ;  /* 0x0000000d00097202 */ /* 0x000fce0000000f00 */
[----:B------:R-:W-:Y:S05]  /*05f0*/  WARPSYNC.COLLECTIVE R12, `(.L_x_259) ;  /* 0x000000000c087348 */ /* 0x000fea0003c00000 */
[----:B------:R0:W1:Y:S02]  /*0600*/  SHFL.DOWN P0, R13, R15, R14, R17 ;  /* 0x0800000e0f0d7389 */ /* 0x0000640000000011 */
[----:B01----:R-:W-:Y:S05]  /*0610*/  ENDCOLLECTIVE ;  /* 0x000000000000791b */ /* 0x003fea0003800000 */
.L_x_259:
[----:B------:R-:W-:Y:S02]  /*0620*/  MOV R14, 0x4 ;  /* 0x00000004000e7802 */ /* 0x000fe40000000f00 */
[----:B------:R-:W-:-:S06]  /*0630*/  MOV R8, R13 ;  /* 0x0000000d00087202 */ /* 0x000fcc0000000f00 */
[----:B------:R-:W-:-:S10]  /*0640*/  DADD R8, R4, R8 ;  /* 0x0000000004087229 */ /* 0x000fd40000000008 */
[----:B------:R-:W-:-:S07]  /*0650*/  IMAD.MOV.U32 R15, RZ, RZ, R9 ;  /* 0x000000ffff0f7224 */ /* 0x000fce00078e0009 */
[----:B------:R-:W-:Y:S05]  /*0660*/  WARPSYNC.COLLECTIVE R12, `(.L_x_260) ;  /* 0x000000000c087348 */ /* 0x000fea0003c00000 */
[----:B------:R0:W1:Y:S02]  /*0670*/  SHFL.DOWN P0, R13, R15, R14, R17 ;  /* 0x0800000e0f0d7389 */ /* 0x0000640000000011 */
[----:B01----:R-:W-:Y:S05]  /*0680*/  ENDCOLLECTIVE ;  /* 0x000000000000791b */ /* 0x003fea0003800000 */
.L_x_260:
[----:B------:R-:W-:Y:S01]  /*0690*/  MOV R15, R8 ;  /* 0x00000008000f7202 */ /* 0x000fe20000000f00 */
[----:B------:R-:W-:-:S07]  /*06a0*/  IMAD.MOV.U32 R11, RZ, RZ, R13 ;  /* 0x000000ffff0b7224 */ /* 0x000fce00078e000d */
[----:B------:R-:W-:Y:S05]  /*06b0*/  WARPSYNC.COLLECTIVE R12, `(.L_x_261) ;  /* 0x000000000c087348 */ /* 0x000fea0003c00000 */
[----:B------:R0:W1:Y:S02]  /*06c0*/  SHFL.DOWN P0, R13, R15, R14, R17 ;  /* 0x0800000e0f0d7389 */ /* 0x0000640000000011 */
[----:B01----:R-:W-:Y:S05]  /*06d0*/  ENDCOLLECTIVE ;  /* 0x000000000000791b */ /* 0x003fea0003800000 */
.L_x_261:
[----:B------:R-:W-:Y:S02]  /*06e0*/  IMAD.MOV.U32 R14, RZ, RZ, 0x2 ;  /* 0x00000002ff0e7424 */ /* 0x000fe400078e00ff */
[----:B------:R-:W-:-:S06]  /*06f0*/  IMAD.MOV.U32 R10, RZ, RZ, R13 ;  /* 0x000000ffff0a7224 */ /* 0x000fcc00078e000d */
[----:B------:R-:W-:-:S10]  /*0700*/  DADD R10, R8, R10 ;  /* 0x00000000080a7229 */ /* 0x000fd4000000000a */
[----:B------:R-:W-:-:S07]  /*0710*/  MOV R15, R11 ;  /* 0x0000000b000f7202 */ /* 0x000fce0000000f00 */
[----:B------:R-:W-:Y:S05]  /*0720*/  WARPSYNC.COLLECTIVE R12, `(.L_x_262) ;  /* 0x000000000c087348 */ /* 0x000fea0003c00000 */
[----:B------:R0:W1:Y:S02]  /*0730*/  SHFL.DOWN P0, R13, R15, R14, R17 ;  /* 0x0800000e0f0d7389 */ /* 0x0000640000000011 */
[----:B01----:R-:W-:Y:S05]  /*0740*/  ENDCOLLECTIVE ;  /* 0x000000000000791b */ /* 0x003fea0003800000 */
.L_x_262:
[----:B------:R-:W-:Y:S01]  /*0750*/  IMAD.MOV.U32 R15, RZ, RZ, R10 ;  /* 0x000000ffff0f7224 */ /* 0x000fe200078e000a */
[----:B------:R-:W-:-:S07]  /*0760*/  MOV R7, R13 ;  /* 0x0000000d00077202 */ /* 0x000fce0000000f00 */
[----:B------:R-:W-:Y:S05]  /*0770*/  WARPSYNC.COLLECTIVE R12, `(.L_x_263) ;  /* 0x000000000c087348 */ /* 0x000fea0003c00000 */
[----:B------:R0:W1:Y:S02]  /*0780*/  SHFL.DOWN P0, R13, R15, R14, R17 ;  /* 0x0800000e0f0d7389 */ /* 0x0000640000000011 */
[----:B01----:R-:W-:Y:S05]  /*0790*/  ENDCOLLECTIVE ;  /* 0x000000000000791b */ /* 0x003fea0003800000 */
.L_x_263:
[----:B------:R-:W-:Y:S02]  /*07a0*/  MOV R14, 0x1 ;  /* 0x00000001000e7802 */ /* 0x000fe40000000f00 */
[----:B------:R-:W-:-:S06]  /*07b0*/  MOV R6, R13 ;  /* 0x0000000d00067202 */ /* 0x000fcc0000000f00 */
[----:B------:R-:W-:-:S10]  /*07c0*/  DADD R6, R10, R6 ;  /* 0x000000000a067229 */ /* 0x000fd40000000006 */
[----:B------:R-:W-:-:S07]  /*07d0*/  IMAD.MOV.U32 R15, RZ, RZ, R7 ;  /* 0x000000ffff0f7224 */ /* 0x000fce00078e0007 */
[----:B------:R-:W-:Y:S05]  /*07e0*/  WARPSYNC.COLLECTIVE R12, `(.L_x_264) ;  /* 0x000000000c087348 */ /* 0x000fea0003c00000 */
[----:B------:R0:W1:Y:S02]  /*07f0*/  SHFL.DOWN P0, R13, R15, R14, R17 ;  /* 0x0800000e0f0d7389 */ /* 0x0000640000000011 */
[----:B01----:R-:W-:Y:S05]  /*0800*/  ENDCOLLECTIVE ;  /* 0x000000000000791b */ /* 0x003fea0003800000 */
.L_x_264:
[----:B------:R-:W-:Y:S01]  /*0810*/  MOV R15, R6 ;  /* 0x00000006000f7202 */ /* 0x000fe20000000f00 */
[----:B------:R-:W-:-:S07]  /*0820*/  IMAD.MOV.U32 R5, RZ, RZ, R13 ;  /* 0x000000ffff057224 */ /* 0x000fce00078e000d */
[----:B------:R-:W-:Y:S05]  /*0830*/  WARPSYNC.COLLECTIVE R12, `(.L_x_265) ;  /* 0x000000000c087348 */ /* 0x000fea0003c00000 */
[----:B------:R0:W1:Y:S02]  /*0840*/  SHFL.DOWN P0, R13, R15, R14, R17 ;  /* 0x0800000e0f0d7389 */ /* 0x0000640000000011 */
[----:B01----:R-:W-:Y:S05]  /*0850*/  ENDCOLLECTIVE ;  /* 0x000000000000791b */ /* 0x003fea0003800000 */
.L_x_265:
[----:B------:R-:W-:Y:S01]  /*0860*/  IMAD.MOV.U32 R4, RZ, RZ, R13 ;  /* 0x000000ffff047224 */ /* 0x000fe200078e000d */
[----:B------:R-:W-:Y:S06]  /*0870*/  BRA `(.L_x_266) ;  /* 0xfffffff800c87947 */ /* 0x000fec000383ffff */
.L_x_267:
        /* <DEDUP_REMOVED lines=16> */
.L_x_319:


//--------------------- .text._Z12reduce_basicILj64EEvPdS0_Pj --------------------------
	.section	.text._Z12reduce_basicILj64EEvPdS0_Pj,"ax",@progbits
	.align	128
        .global         _Z12reduce_basicILj64EEvPdS0_Pj
        .type           _Z12reduce_basicILj64EEvPdS0_Pj,@function
        .size           _Z12reduce_basicILj64EEvPdS0_Pj,(.L_x_320 - _Z12reduce_basicILj64EEvPdS0_Pj)
        .other          _Z12reduce_basicILj64EEvPdS0_Pj,@"STO_CUDA_ENTRY STV_DEFAULT"
_Z12reduce_basicILj64EEvPdS0_Pj:
.text._Z12reduce_basicILj64EEvPdS0_Pj:
        /* <DEDUP_REMOVED lines=22> */
[----:B------:R-:W-:Y:S08]  /*0160*/  BAR.SYNC.DEFER_BLOCKING 0x0 ;  /* 0x0000000000007b1d */ /* 0x000ff00000010000 */
[----:B------:R-:W-:Y:S08]  /*0170*/  BAR.SYNC.DEFER_BLOCKING 0x0 ;  /* 0x0000000000007b1d */ /* 0x000ff00000010000 */
[----:B------:R-:W-:Y:S08]  /*0180*/  BAR.SYNC.DEFER_BLOCKING 0x0 ;  /* 0x0000000000007b1d */ /* 0x000ff00000010000 */
[----:B------:R-:W-:Y:S08]  /*0190*/  BAR.SYNC.DEFER_BLOCKING 0x0 ;  /* 0x0000000000007b1d */ /* 0x000ff00000010000 */
[----:B------:R-:W-:Y:S06]  /*01a0*/  BAR.SYNC.DEFER_BLOCKING 0x0 ;  /* 0x0000000000007b1d */ /* 0x000fec0000010000 */
        /* <DEDUP_REMOVED lines=25> */
.L_x_281:
[----:B-12---:R-:W-:-:S11]  /*0340*/  DADD R4, R6, R4 ;  /* 0x0000000006047229 */ /* 0x006fd60000000004 */
.L_x_269:
[----:B------:R-:W-:Y:S05]  /*0350*/  BSYNC B0 ;  /* 0x0000000000007941 */ /* 0x000fea0003800000 */
.L_x_268:
        /* <DEDUP_REMOVED lines=14> */
.L_x_270:
[----:B------:R-:W-:Y:S01]  /*0440*/  IMAD.MOV.U32 R15, RZ, RZ, R7 ;  /* 0x000000ffff0f7224 */ /* 0x000fe200078e0007 */
[----:B------:R-:W-:Y:S01]  /*0450*/  MOV R14, 0x10 ;  /* 0x00000010000e7802 */ /* 0x000fe20000000f00 */
[----:B------:R-:W-:Y:S01]  /*0460*/  IMAD.MOV.U32 R17, RZ, RZ, 0x1f ;  /* 0x0000001fff117424 */ /* 0x000fe200078e00ff */
[----:B------:R-:W-:-:S07]  /*0470*/  MOV R12, 0xffffffff ;  /* 0xffffffff000c7802 */ /* 0x000fce0000000f00 */
[----:B------:R-:W-:Y:S05]  /*0480*/  WARPSYNC.COLLECTIVE R12, `(.L_x_271) ;  /* 0x000000000c087348 */ /* 0x000fea0003c00000 */
[----:B------:R0:W1:Y:S02]  /*0490*/  SHFL.DOWN P0, R13, R15, R14, R17 ;  /* 0x0800000e0f0d7389 */ /* 0x0000640000000011 */
[----:B01----:R-:W-:Y:S05]  /*04a0*/  ENDCOLLECTIVE ;  /* 0x000000000000791b */ /* 0x003fea0003800000 */
.L_x_271:
[----:B------:R-:W-:Y:S01]  /*04b0*/  MOV R15, R6 ;  /* 0x00000006000f7202 */ /* 0x000fe20000000f00 */
[----:B------:R-:W-:-:S07]  /*04c0*/  IMAD.MOV.U32 R5, RZ, RZ, R13 ;  /* 0x000000ffff057224 */ /* 0x000fce00078e000d */
[----:B------:R-:W-:Y:S05]  /*04d0*/  WARPSYNC.COLLECTIVE R12, `(.L_x_272) ;  /* 0x000000000c087348 */ /* 0x000fea0003c00000 */
[----:B------:R0:W1:Y:S02]  /*04e0*/  SHFL.DOWN P0, R13, R15, R14, R17 ;  /* 0x0800000e0f0d7389 */ /* 0x0000640000000011 */
[----:B01----:R-:W-:Y:S05]  /*04f0*/  ENDCOLLECTIVE ;  /* 0x000000000000791b */ /* 0x003fea0003800000 */
.L_x_272:
[----:B------:R-:W-:Y:S02]  /*0500*/  IMAD.MOV.U32 R14, RZ, RZ, 0x8 ;  /* 0x00000008ff0e7424 */ /* 0x000fe400078e00ff */
[----:B------:R-:W-:-:S06]  /*0510*/  IMAD.MOV.U32 R4, RZ, RZ, R13 ;  /* 0x000000ffff047224 */ /* 0x000fcc00078e000d */
[----:B------:R-:W-:-:S10]  /*0520*/  DADD R4, R6, R4 ;  /* 0x0000000006047229 */ /* 0x000fd40000000004 */
[----:B------:R-:W-:-:S07]  /*0530*/  MOV R15, R5 ;  /* 0x00000005000f7202 */ /* 0x000fce0000000f00 */
[----:B------:R-:W-:Y:S05]  /*0540*/  WARPSYNC.COLLECTIVE R12, `(.L_x_273) ;  /* 0x000000000c087348 */ /* 0x000fea0003c00000 */
[----:B------:R0:W1:Y:S02]  /*0550*/  SHFL.DOWN P0, R13, R15, R14, R17 ;  /* 0x0800000e0f0d7389 */ /* 0x0000640000000011 */
[----:B01----:R-:W-:Y:S05]  /*0560*/  ENDCOLLECTIVE ;  /* 0x000000000000791b */ /* 0x003fea0003800000 */
.L_x_273:
[----:B------:R-:W-:Y:S01]  /*0570*/  IMAD.MOV.U32 R15, RZ, RZ, R4 ;  /* 0x000000ffff0f7224 */ /* 0x000fe200078e0004 */
[----:B------:R-:W-:-:S07]  /*0580*/  MOV R9, R13 ;  /* 0x0000000d00097202 */ /* 0x000fce0000000f00 */
[----:B------:R-:W-:Y:S05]  /*0590*/  WARPSYNC.COLLECTIVE R12, `(.L_x_274) ;  /* 0x000000000c087348 */ /* 0x000fea0003c00000 */
[----:B------:R0:W1:Y:S02]  /*05a0*/  SHFL.DOWN P0, R13, R15, R14, R17 ;  /* 0x0800000e0f0d7389 */ /* 0x0000640000000011 */
[----:B01----:R-:W-:Y:S05]  /*05b0*/  ENDCOLLECTIVE ;  /* 0x000000000000791b */ /* 0x003fea0003800000 */
.L_x_274:
[----:B------:R-:W-:Y:S02]  /*05c0*/  MOV R14, 0x4 ;  /* 0x00000004000e7802 */ /* 0x000fe40000000f00 */
[----:B------:R-:W-:-:S06]  /*05d0*/  MOV R8, R13 ;  /* 0x0000000d00087202 */ /* 0x000fcc0000000f00 */
[----:B------:R-:W-:-:S10]  /*05e0*/  DADD R8, R4, R8 ;  /* 0x0000000004087229 */ /* 0x000fd40000000008 */
[----:B------:R-:W-:-:S07]  /*05f0*/  IMAD.MOV.U32 R15, RZ, RZ, R9 ;  /* 0x000000ffff0f7224 */ /* 0x000fce00078e0009 */
[----:B------:R-:W-:Y:S05]  /*0600*/  WARPSYNC.COLLECTIVE R12, `(.L_x_275) ;  /* 0x000000000c087348 */ /* 0x000fea0003c00000 */
[----:B------:R0:W1:Y:S02]  /*0610*/  SHFL.DOWN P0, R13, R15, R14, R17 ;  /* 0x0800000e0f0d7389 */ /* 0x0000640000000011 */
[----:B01----:R-:W-:Y:S05]  /*0620*/  ENDCOLLECTIVE ;  /* 0x000000000000791b */ /* 0x003fea0003800000 */
.L_x_275:
[----:B------:R-:W-:Y:S01]  /*0630*/  MOV R15, R8 ;  /* 0x00000008000f7202 */ /* 0x000fe20000000f00 */
[----:B------:R-:W-:-:S07]  /*0640*/  IMAD.MOV.U32 R11, RZ, RZ, R13 ;  /* 0x000000ffff0b7224 */ /* 0x000fce00078e000d */
[----:B------:R-:W-:Y:S05]  /*0650*/  WARPSYNC.COLLECTIVE R12, `(.L_x_276) ;  /* 0x000000000c087348 */ /* 0x000fea0003c00000 */
[----:B------:R0:W1:Y:S02]  /*0660*/  SHFL.DOWN P0, R13, R15, R14, R17 ;  /* 0x0800000e0f0d7389 */ /* 0x0000640000000011 */
[----:B01----:R-:W-:Y:S05]  /*0670*/  ENDCOLLECTIVE ;  /* 0x000000000000791b */ /* 0x003fea0003800000 */
.L_x_276:
[----:B------:R-:W-:Y:S02]  /*0680*/  IMAD.MOV.U32 R14, RZ, RZ, 0x2 ;  /* 0x00000002ff0e7424 */ /* 0x000fe400078e00ff */
[----:B------:R-:W-:-:S06]  /*0690*/  IMAD.MOV.U32 R10, RZ, RZ, R13 ;  /* 0x000000ffff0a7224 */ /* 0x000fcc00078e000d */
[----:B------:R-:W-:-:S10]  /*06a0*/  DADD R10, R8, R10 ;  /* 0x00000000080a7229 */ /* 0x000fd4000000000a */
[----:B------:R-:W-:-:S07]  /*06b0*/  MOV R15, R11 ;  /* 0x0000000b000f7202 */ /* 0x000fce0000000f00 */
[----:B------:R-:W-:Y:S05]  /*06c0*/  WARPSYNC.COLLECTIVE R12, `(.L_x_277) ;  /* 0x000000000c087348 */ /* 0x000fea0003c00000 */
[----:B------:R0:W1:Y:S02]  /*06d0*/  SHFL.DOWN P0, R13, R15, R14, R17 ;  /* 0x0800000e0f0d7389 */ /* 0x0000640000000011 */
[----:B01----:R-:W-:Y:S05]  /*06e0*/  ENDCOLLECTIVE ;  /* 0x000000000000791b */ /* 0x003fea0003800000 */
.L_x_277:
[----:B------:R-:W-:Y:S01]  /*06f0*/  IMAD.MOV.U32 R15, RZ, RZ, R10 ;  /* 0x000000ffff0f7224 */ /* 0x000fe200078e000a */
[----:B------:R-:W-:-:S07]  /*0700*/  MOV R7, R13 ;  /* 0x0000000d00077202 */ /* 0x000fce0000000f00 */
[----:B------:R-:W-:Y:S05]  /*0710*/  WARPSYNC.COLLECTIVE R12, `(.L_x_278) ;  /* 0x000000000c087348 */ /* 0x000fea0003c00000 */
[----:B------:R0:W1:Y:S02]  /*0720*/  SHFL.DOWN P0, R13, R15, R14, R17 ;  /* 0x0800000e0f0d7389 */ /* 0x0000640000000011 */
[----:B01----:R-:W-:Y:S05]  /*0730*/  ENDCOLLECTIVE ;  /* 0x000000000000791b */ /* 0x003fea0003800000 */
.L_x_278:
[----:B------:R-:W-:Y:S02]  /*0740*/  MOV R14, 0x1 ;  /* 0x00000001000e7802 */ /* 0x000fe40000000f00 */
[----:B------:R-:W-:-:S06]  /*0750*/  MOV R6, R13 ;  /* 0x0000000d00067202 */ /* 0x000fcc0000000f00 */
[----:B------:R-:W-:-:S10]  /*0760*/  DADD R6, R10, R6 ;  /* 0x000000000a067229 */ /* 0x000fd40000000006 */
[----:B------:R-:W-:-:S07]  /*0770*/  IMAD.MOV.U32 R15, RZ, RZ, R7 ;  /* 0x000000ffff0f7224 */ /* 0x000fce00078e0007 */
[----:B------:R-:W-:Y:S05]  /*0780*/  WARPSYNC.COLLECTIVE R12, `(.L_x_279) ;  /* 0x000000000c087348 */ /* 0x000fea0003c00000 */
[----:B------:R0:W1:Y:S02]  /*0790*/  SHFL.DOWN P0, R13, R15, R14, R17 ;  /* 0x0800000e0f0d7389 */ /* 0x0000640000000011 */
[----:B01----:R-:W-:Y:S05]  /*07a0*/  ENDCOLLECTIVE ;  /* 0x000000000000791b */ /* 0x003fea0003800000 */
.L_x_279:
[----:B------:R-:W-:Y:S01]  /*07b0*/  MOV R15, R6 ;  /* 0x00000006000f7202 */ /* 0x000fe20000000f00 */
[----:B------:R-:W-:-:S07]  /*07c0*/  IMAD.MOV.U32 R5, RZ, RZ, R13 ;  /* 0x000000ffff057224 */ /* 0x000fce00078e000d */
[----:B------:R-:W-:Y:S05]  /*07d0*/  WARPSYNC.COLLECTIVE R12, `(.L_x_280) ;  /* 0x000000000c087348 */ /* 0x000fea0003c00000 */
[----:B------:R0:W1:Y:S02]  /*07e0*/  SHFL.DOWN P0, R13, R15, R14, R17 ;  /* 0x0800000e0f0d7389 */ /* 0x0000640000000011 */
[----:B01----:R-:W-:Y:S05]  /*07f0*/  ENDCOLLECTIVE ;  /* 0x000000000000791b */ /* 0x003fea0003800000 */
.L_x_280:
[----:B------:R-:W-:Y:S01]  /*0800*/  IMAD.MOV.U32 R4, RZ, RZ, R13 ;  /* 0x000000ffff047224 */ /* 0x000fe200078e000d */
[----:B------:R-:W-:Y:S06]  /*0810*/  BRA `(.L_x_281) ;  /* 0xfffffff800c87947 */ /* 0x000fec000383ffff */
.L_x_282:
        /* <DEDUP_REMOVED lines=14> */
.L_x_320:


//--------------------- .text._Z12reduce_basicILj32EEvPdS0_Pj --------------------------
	.section	.text._Z12reduce_basicILj32EEvPdS0_Pj,"ax",@progbits
	.align	128
        .global         _Z12reduce_basicILj32EEvPdS0_Pj
        .type           _Z12reduce_basicILj32EEvPdS0_Pj,@function
        .size           _Z12reduce_basicILj32EEvPdS0_Pj,(.L_x_321 - _Z12reduce_basicILj32EEvPdS0_Pj)
        .other          _Z12reduce_basicILj32EEvPdS0_Pj,@"STO_CUDA_ENTRY STV_DEFAULT"
_Z12reduce_basicILj32EEvPdS0_Pj:
.text._Z12reduce_basicILj32EEvPdS0_Pj:
        /* <DEDUP_REMOVED lines=10> */
[----:B------:R-:W-:Y:S01]  /*00a0*/  BSSY B0, `(.L_x_283) ;  /* 0x0000022000007945 */ /* 0x000fe20003800000 */
[----:B------:R-:W0:Y:S01]  /*00b0*/  S2R R6, SR_TID.Z ;  /* 0x0000000000067919 */ /* 0x000e220000002300 */
[----:B------:R-:W0:Y:S01]  /*00c0*/  LDCU UR7, c[0x0][0x364] ;  /* 0x00006c80ff0777ac */ /* 0x000e220008000800 */
[----:B------:R-:W-:Y:S08]  /*00d0*/  BAR.SYNC.DEFER_BLOCKING 0x0 ;  /* 0x0000000000007b1d */ /* 0x000ff00000010000 */
[----:B------:R-:W-:Y:S08]  /*00e0*/  BAR.SYNC.DEFER_BLOCKING 0x0 ;  /* 0x0000000000007b1d */ /* 0x000ff00000010000 */
[----:B------:R-:W-:Y:S08]  /*00f0*/  BAR.SYNC.DEFER_BLOCKING 0x0 ;  /* 0x0000000000007b1d */ /* 0x000ff00000010000 */
[----:B------:R-:W-:Y:S01]  /*0100*/  BAR.SYNC.DEFER_BLOCKING 0x0 ;  /* 0x0000000000007b1d */ /* 0x000fe20000010000 */
[----:B0-----:R-:W-:-:S07]  /*0110*/  IMAD R3, R6, UR7, R3 ;  /* 0x0000000706037c24 */ /* 0x001fce000f8e0203 */
[----:B------:R-:W-:Y:S01]  /*0120*/  BAR.SYNC.DEFER_BLOCKING 0x0 ;  /* 0x0000000000007b1d */ /* 0x000fe20000010000 */
[----:B-1----:R-:W-:-:S04]  /*0130*/  IMAD R3, R3, UR6, RZ ;  /* 0x0000000603037c24 */ /* 0x002fc8000f8e02ff */
[----:B------:R-:W-:-:S05]  /*0140*/  IMAD.IADD R6, R3, 0x1, R0 ;  /* 0x0000000103067824 */ /* 0x000fca00078e0200 */
[----:B------:R-:W-:-:S13]  /*0150*/  ISETP.GT.U32.AND P0, PT, R6, 0x1f, PT ;  /* 0x0000001f0600780c */ /* 0x000fda0003f04070 */
[----:B------:R-:W-:Y:S05]  /*0160*/  @P0 BRA `(.L_x_284) ;  /* 0x0000000000540947 */ /* 0x000fea0003800000 */
[----:B------:R-:W-:-:S03]  /*0170*/  UMOV UR6, 0xffffffff ;  /* 0xffffffff00067882 */ /* 0x000fc60000000000 */
[----:B------:R-:W-:Y:S05]  /*0180*/  BRA.DIV UR6, `(.L_x_285) ;  /* 0x0000000206887947 */ /* 0x000fea000b800000 */
        /* <DEDUP_REMOVED lines=18> */
.L_x_296:
[----:B012---:R-:W-:-:S11]  /*02b0*/  DADD R4, R4, R6 ;  /* 0x0000000004047229 */ /* 0x007fd60000000006 */
.L_x_284:
[----:B------:R-:W-:Y:S05]  /*02c0*/  BSYNC B0 ;  /* 0x0000000000007941 */ /* 0x000fea0003800000 */
.L_x_283:
        /* <DEDUP_REMOVED lines=14> */
.L_x_285:
[----:B------:R-:W-:Y:S01]  /*03b0*/  IMAD.MOV.U32 R15, RZ, RZ, R5 ;  /* 0x000000ffff0f7224 */ /* 0x000fe200078e0005 */
[----:B------:R-:W-:Y:S01]  /*03c0*/  MOV R14, 0x10 ;  /* 0x00000010000e7802 */ /* 0x000fe20000000f00 */
[----:B------:R-:W-:Y:S01]  /*03d0*/  IMAD.MOV.U32 R17, RZ, RZ, 0x1f ;  /* 0x0000001fff117424 */ /* 0x000fe200078e00ff */
[----:B------:R-:W-:-:S07]  /*03e0*/  MOV R12, 0xffffffff ;  /* 0xffffffff000c7802 */ /* 0x000fce0000000f00 */
[----:B------:R-:W-:Y:S05]  /*03f0*/  WARPSYNC.COLLECTIVE R12, `(.L_x_286) ;  /* 0x000000000c087348 */ /* 0x000fea0003c00000 */
[----:B------:R0:W1:Y:S02]  /*0400*/  SHFL.DOWN P0, R13, R15, R14, R17 ;  /* 0x0800000e0f0d7389 */ /* 0x0000640000000011 */
[----:B01----:R-:W-:Y:S05]  /*0410*/  ENDCOLLECTIVE ;  /* 0x000000000000791b */ /* 0x003fea0003800000 */
.L_x_286:
[----:B------:R-:W-:Y:S01]  /*0420*/  MOV R15, R4 ;  /* 0x00000004000f7202 */ /* 0x000fe20000000f00 */
[----:B------:R-:W-:-:S07]  /*0430*/  IMAD.MOV.U32 R7, RZ, RZ, R13 ;  /* 0x000000ffff077224 */ /* 0x000fce00078e000d */
[----:B------:R-:W-:Y:S05]  /*0440*/  WARPSYNC.COLLECTIVE R12, `(.L_x_287) ;  /* 0x000000000c087348 */ /* 0x000fea0003c00000 */
[----:B------:R0:W1:Y:S02]  /*0450*/  SHFL.DOWN P0, R13, R15, R14, R17 ;  /* 0x0800000e0f0d7389 */ /* 0x0000640000000011 */
[----:B01----:R-:W-:Y:S05]  /*0460*/  ENDCOLLECTIVE ;  /* 0x000000000000791b */ /* 0x003fea0003800000 */
.L_x_287:
[----:B------:R-:W-:Y:S02]  /*0470*/  IMAD.MOV.U32 R14, RZ, RZ, 0x8 ;  /* 0x00000008ff0e7424 */ /* 0x000fe400078e00ff */
[----:B------:R-:W-:-:S06]  /*0480*/  IMAD.MOV.U32 R6, RZ, RZ, R13 ;  /* 0x000000ffff067224 */ /* 0x000fcc00078e000d */
[----:B------:R-:W-:-:S10]  /*0490*/  DADD R6, R4, R6 ;  /* 0x0000000004067229 */ /* 0x000fd40000000006 */
[----:B------:R-:W-:-:S07]  /*04a0*/  MOV R15, R7 ;  /* 0x00000007000f7202 */ /* 0x000fce0000000f00 */
[----:B------:R-:W-:Y:S05]  /*04b0*/  WARPSYNC.COLLECTIVE R12, `(.L_x_288) ;  /* 0x000000000c087348 */ /* 0x000fea0003c00000 */
[----:B------:R0:W1:Y:S02]  /*04c0*/  SHFL.DOWN P0, R13, R15, R14, R17 ;  /* 0x0800000e0f0d7389 */ /* 0x0000640000000011 */
[----:B01----:R-:W-:Y:S05]  /*04d0*/  ENDCOLLECTIVE ;  /* 0x000000000000791b */ /* 0x003fea0003800000 */
.L_x_288:
[----:B------:R-:W-:Y:S01]  /*04e0*/  IMAD.MOV.U32 R15, RZ, RZ, R6 ;  /* 0x000000ffff0f7224 */ /* 0x000fe200078e0006 */
[----:B------:R-:W-:-:S07]  /*04f0*/  MOV R9, R13 ;  /* 0x0000000d00097202 */ /* 0x000fce0000000f00 */
[----:B------:R-:W-:Y:S05]  /*0500*/  WARPSYNC.COLLECTIVE R12, `(.L_x_289) ;  /* 0x000000000c087348 */ /* 0x000fea0003c00000 */
[----:B------:R0:W1:Y:S02]  /*0510*/  SHFL.DOWN P0, R13, R15, R14, R17 ;  /* 0x0800000e0f0d7389 */ /* 0x0000640000000011 */
[----:B01----:R-:W-:Y:S05]  /*0520*/  ENDCOLLECTIVE ;  /* 0x000000000000791b */ /* 0x003fea0003800000 */
.L_x_289:
[----:B------:R-:W-:Y:S02]  /*0530*/  MOV R14, 0x4 ;  /* 0x00000004000e7802 */ /* 0x000fe40000000f00 */
[----:B------:R-:W-:-:S06]  /*0540*/  MOV R8, R13 ;  /* 0x0000000d00087202 */ /* 0x000fcc0000000f00 */
[----:B------:R-:W-:-:S10]  /*0550*/  DADD R8, R6, R8 ;  /* 0x0000000006087229 */ /* 0x000fd40000000008 */
[----:B------:R-:W-:-:S07]  /*0560*/  IMAD.MOV.U32 R15, RZ, RZ, R9 ;  /* 0x000000ffff0f7224 */ /* 0x000fce00078e0009 */
[----:B------:R-:W-:Y:S05]  /*0570*/  WARPSYNC.COLLECTIVE R12, `(.L_x_290) ;  /* 0x000000000c087348 */ /* 0x000fea0003c00000 */
[----:B------:R0:W1:Y:S02]  /*0580*/  SHFL.DOWN P0, R13, R15, R14, R17 ;  /* 0x0800000e0f0d7389 */ /* 0x0000640000000011 */
[----:B01----:R-:W-:Y:S05]  /*0590*/  ENDCOLLECTIVE ;  /* 0x000000000000791b */ /* 0x003fea0003800000 */
.L_x_290:
[----:B------:R-:W-:Y:S01]  /*05a0*/  MOV R15, R8 ;  /* 0x00000008000f7202 */ /* 0x000fe20000000f00 */
[----:B------:R-:W-:-:S07]  /*05b0*/  IMAD.MOV.U32 R11, RZ, RZ, R13 ;  /* 0x000000ffff0b7224 */ /* 0x000fce00078e000d */
[----:B------:R-:W-:Y:S05]  /*05c0*/  WARPSYNC.COLLECTIVE R12, `(.L_x_291) ;  /* 0x000000000c087348 */ /* 0x000fea0003c00000 */
[----:B------:R0:W1:Y:S02]  /*05d0*/  SHFL.DOWN P0, R13, R15, R14, R17 ;  /* 0x0800000e0f0d7389 */ /* 0x0000640000000011 */
[----:B01----:R-:W-:Y:S05]  /*05e0*/  ENDCOLLECTIVE ;  /* 0x000000000000791b */ /* 0x003fea0003800000 */
.L_x_291:
[----:B------:R-:W-:Y:S02]  /*05f0*/  IMAD.MOV.U32 R14, RZ, RZ, 0x2 ;  /* 0x00000002ff0e7424 */ /* 0x000fe400078e00ff */
[----:B------:R-:W-:-:S06]  /*0600*/  IMAD.MOV.U32 R10, RZ, RZ, R13 ;  /* 0x000000ffff0a7224 */ /* 0x000fcc00078e000d */
[----:B------:R-:W-:-:S10]  /*0610*/  DADD R10, R8, R10 ;  /* 0x00000000080a7229 */ /* 0x000fd4000000000a */
[----:B------:R-:W-:-:S07]  /*0620*/  MOV R15, R11 ;  /* 0x0000000b000f7202 */ /* 0x000fce0000000f00 */
[----:B------:R-:W-:Y:S05]  /*0630*/  WARPSYNC.COLLECTIVE R12, `(.L_x_292) ;  /* 0x000000000c087348 */ /* 0x000fea0003c00000 */
[----:B------:R0:W1:Y:S02]  /*0640*/  SHFL.DOWN P0, R13, R15, R14, R17 ;  /* 0x0800000e0f0d7389 */ /* 0x0000640000000011 */
[----:B01----:R-:W-:Y:S05]  /*0650*/  ENDCOLLECTIVE ;  /* 0x000000000000791b */ /* 0x003fea0003800000 */
.L_x_292:
[----:B------:R-:W-:Y:S01]  /*0660*/  IMAD.MOV.U32 R15, RZ, RZ, R10 ;  /* 0x000000ffff0f7224 */ /* 0x000fe200078e000a */
[----:B------:R-:W-:-:S07]  /*0670*/  MOV R5, R13 ;  /* 0x0000000d00057202 */ /* 0x000fce0000000f00 */
[----:B------:R-:W-:Y:S05]  /*0680*/  WARPSYNC.COLLECTIVE R12, `(.L_x_293) ;  /* 0x000000000c087348 */ /* 0x000fea0003c00000 */
[----:B------:R0:W1:Y:S02]  /*0690*/  SHFL.DOWN P0, R13, R15, R14, R17 ;  /* 0x0800000e0f0d7389 */ /* 0x0000640000000011 */
[----:B01----:R-:W-:Y:S05]  /*06a0*/  ENDCOLLECTIVE ;  /* 0x000000000000791b */ /* 0x003fea0003800000 */
.L_x_293:
[----:B------:R-:W-:Y:S02]  /*06b0*/  MOV R14, 0x1 ;  /* 0x00000001000e7802 */ /* 0x000fe40000000f00 */
[----:B------:R-:W-:-:S06]  /*06c0*/  MOV R4, R13 ;  /* 0x0000000d00047202 */ /* 0x000fcc0000000f00 */
[----:B------:R-:W-:-:S10]  /*06d0*/  DADD R4, R10, R4 ;  /* 0x000000000a047229 */ /* 0x000fd40000000004 */
[----:B------:R-:W-:-:S07]  /*06e0*/  IMAD.MOV.U32 R15, RZ, RZ, R5 ;  /* 0x000000ffff0f7224 */ /* 0x000fce00078e0005 */
[----:B------:R-:W-:Y:S05]  /*06f0*/  WARPSYNC.COLLECTIVE R12, `(.L_x_294) ;  /* 0x000000000c087348 */ /* 0x000fea0003c00000 */
[----:B------:R0:W1:Y:S02]  /*0700*/  SHFL.DOWN P0, R13, R15, R14, R17 ;  /* 0x0800000e0f0d7389 */ /* 0x0000640000000011 */
[----:B01----:R-:W-:Y:S05]  /*0710*/  ENDCOLLECTIVE ;  /* 0x000000000000791b */ /* 0x003fea0003800000 */
.L_x_294:
[----:B------:R-:W-:Y:S01]  /*0720*/  MOV R15, R4 ;  /* 0x00000004000f7202 */ /* 0x000fe20000000f00 */
[----:B------:R-:W-:-:S07]  /*0730*/  IMAD.MOV.U32 R7, RZ, RZ, R13 ;  /* 0x000000ffff077224 */ /* 0x000fce00078e000d */
[----:B------:R-:W-:Y:S05]  /*0740*/  WARPSYNC.COLLECTIVE R12, `(.L_x_295) ;  /* 0x000000000c087348 */ /* 0x000fea0003c00000 */
[----:B------:R0:W1:Y:S02]  /*0750*/  SHFL.DOWN P0, R13, R15, R14, R17 ;  /* 0x0800000e0f0d7389 */ /* 0x0000640000000011 */
[----:B01----:R-:W-:Y:S05]  /*0760*/  ENDCOLLECTIVE ;  /* 0x000000000000791b */ /* 0x003fea0003800000 */
.L_x_295:
[----:B------:R-:W-:Y:S01]  /*0770*/  MOV R6, R13 ;  /* 0x0000000d00067202 */ /* 0x000fe20000000f00 */
[----:B------:R-:W-:Y:S06]  /*0780*/  BRA `(.L_x_296) ;  /* 0xfffffff800c87947 */ /* 0x000fec000383ffff */
.L_x_297:
        /* <DEDUP_REMOVED lines=15> */
.L_x_321:


//--------------------- .nv.shared._Z18reduce_reduce_syncILj1024EEvPdS0_Pj --------------------------
	.section	.nv.shared._Z18reduce_reduce_syncILj1024EEvPdS0_Pj,"aw",@nobits
	.sectionflags	@""
	.align	8
.nv.shared._Z18reduce_reduce_syncILj1024EEvPdS0_Pj:
	.zero		9216


//--------------------- .nv.shared.reserved.0     --------------------------
	.section	.nv.shared.reserved.0,"aw",@nobits
	.weak		__nv_reservedSMEM_offset_0_alias
	.size		__nv_reservedSMEM_offset_0_alias, 0, 64
	.other		__nv_reservedSMEM_offset_0_alias,@"STO_CUDA_RESERVED_SHARED STV_DEFAULT"
__nv_reservedSMEM_offset_0_alias:
	.zero		0
	.zero		64


//--------------------- .nv.shared._Z18reduce_reduce_syncILj512EEvPdS0_Pj --------------------------
	.section	.nv.shared._Z18reduce_reduce_syncILj512EEvPdS0_Pj,"aw",@nobits
	.sectionflags	@""
	.align	8
.nv.shared._Z18reduce_reduce_syncILj512EEvPdS0_Pj:
	.zero		5120


//--------------------- .nv.shared._Z18reduce_reduce_syncILj256EEvPdS0_Pj --------------------------
	.section	.nv.shared._Z18reduce_reduce_syncILj256EEvPdS0_Pj,"aw",@nobits
	.sectionflags	@""
	.align	8
.nv.shared._Z18reduce_reduce_syncILj256EEvPdS0_Pj:
	.zero		3072


//--------------------- .nv.shared._Z18reduce_reduce_syncILj128EEvPdS0_Pj --------------------------
	.section	.nv.shared._Z18reduce_reduce_syncILj128EEvPdS0_Pj,"aw",@nobits
	.sectionflags	@""
	.align	8
.nv.shared._Z18reduce_reduce_syncILj128EEvPdS0_Pj:
	.zero		2048


//--------------------- .nv.shared._Z18reduce_reduce_syncILj64EEvPdS0_Pj --------------------------
	.section	.nv.shared._Z18reduce_reduce_syncILj64EEvPdS0_Pj,"aw",@nobits
	.sectionflags	@""
	.align	8
.nv.shared._Z18reduce_reduce_syncILj64EEvPdS0_Pj:
	.zero		1536


//--------------------- .nv.shared._Z18reduce_small_shareILj1024EEvPdS0_Pj --------------------------
	.section	.nv.shared._Z18reduce_small_shareILj1024EEvPdS0_Pj,"aw",@nobits
	.sectionflags	@""
	.align	8
.nv.shared._Z18reduce_small_shareILj1024EEvPdS0_Pj:
	.zero		9216


//--------------------- .nv.shared._Z18reduce_small_shareILj512EEvPdS0_Pj --------------------------
	.section	.nv.shared._Z18reduce_small_shareILj512EEvPdS0_Pj,"aw",@nobits
	.sectionflags	@""
	.align	8
.nv.shared._Z18reduce_small_shareILj512EEvPdS0_Pj:
	.zero		5120


//--------------------- .nv.shared._Z18reduce_small_shareILj256EEvPdS0_Pj --------------------------
	.section	.nv.shared._Z18reduce_small_shareILj256EEvPdS0_Pj,"aw",@nobits
	.sectionflags	@""
	.align	8
.nv.shared._Z18reduce_small_shareILj256EEvPdS0_Pj:
	.zero		3072


//--------------------- .nv.shared._Z18reduce_small_shareILj128EEvPdS0_Pj --------------------------
	.section	.nv.shared._Z18reduce_small_shareILj128EEvPdS0_Pj,"aw",@nobits
	.sectionflags	@""
	.align	8
.nv.shared._Z18reduce_small_shareILj128EEvPdS0_Pj:
	.zero		2048


//--------------------- .nv.shared._Z18reduce_small_shareILj64EEvPdS0_Pj --------------------------
	.section	.nv.shared._Z18reduce_small_shareILj64EEvPdS0_Pj,"aw",@nobits
	.sectionflags	@""
	.align	8
.nv.shared._Z18reduce_small_shareILj64EEvPdS0_Pj:
	.zero		1536


//--------------------- .nv.shared._Z10reduce_optILj1024EEvPdS0_Pj --------------------------
	.section	.nv.shared._Z10reduce_optILj1024EEvPdS0_Pj,"aw",@nobits
	.sectionflags	@""
	.align	8
.nv.shared._Z10reduce_optILj1024EEvPdS0_Pj:
	.zero		9216


//--------------------- .nv.shared._Z10reduce_optILj512EEvPdS0_Pj --------------------------
	.section	.nv.shared._Z10reduce_optILj512EEvPdS0_Pj,"aw",@nobits
	.sectionflags	@""
	.align	8
.nv.shared._Z10reduce_optILj512EEvPdS0_Pj:
	.zero		5120


//--------------------- .nv.shared._Z10reduce_optILj256EEvPdS0_Pj --------------------------
	.section	.nv.shared._Z10reduce_optILj256EEvPdS0_Pj,"aw",@nobits
	.sectionflags	@""
	.align	8
.nv.shared._Z10reduce_optILj256EEvPdS0_Pj:
	.zero		3072


//--------------------- .nv.shared._Z10reduce_optILj128EEvPdS0_Pj --------------------------
	.section	.nv.shared._Z10reduce_optILj128EEvPdS0_Pj,"aw",@nobits
	.sectionflags	@""
	.align	8
.nv.shared._Z10reduce_optILj128EEvPdS0_Pj:
	.zero		2048


//--------------------- .nv.shared._Z10reduce_optILj64EEvPdS0_Pj --------------------------
	.section	.nv.shared._Z10reduce_optILj64EEvPdS0_Pj,"aw",@nobits
	.sectionflags	@""
	.align	8
.nv.shared._Z10reduce_optILj64EEvPdS0_Pj:
	.zero		1536


//--------------------- .nv.shared._Z12reduce_basicILj1024EEvPdS0_Pj --------------------------
	.section	.nv.shared._Z12reduce_basicILj1024EEvPdS0_Pj,"aw",@nobits
	.sectionflags	@""
	.align	8
.nv.shared._Z12reduce_basicILj1024EEvPdS0_Pj:
	.zero		9216


//--------------------- .nv.shared._Z12reduce_basicILj512EEvPdS0_Pj --------------------------
	.section	.nv.shared._Z12reduce_basicILj512EEvPdS0_Pj,"aw",@nobits
	.sectionflags	@""
	.align	8
.nv.shared._Z12reduce_basicILj512EEvPdS0_Pj:
	.zero		5120


//--------------------- .nv.shared._Z12reduce_basicILj256EEvPdS0_Pj --------------------------
	.section	.nv.shared._Z12reduce_basicILj256EEvPdS0_Pj,"aw",@nobits
	.sectionflags	@""
	.align	8
.nv.shared._Z12reduce_basicILj256EEvPdS0_Pj:
	.zero		3072


//--------------------- .nv.shared._Z12reduce_basicILj128EEvPdS0_Pj --------------------------
	.section	.nv.shared._Z12reduce_basicILj128EEvPdS0_Pj,"aw",@nobits
	.sectionflags	@""
	.align	8
.nv.shared._Z12reduce_basicILj128EEvPdS0_Pj:
	.zero		2048


//--------------------- .nv.shared._Z12reduce_basicILj64EEvPdS0_Pj --------------------------
	.section	.nv.shared._Z12reduce_basicILj64EEvPdS0_Pj,"aw",@nobits
	.sectionflags	@""
	.align	8
.nv.shared._Z12reduce_basicILj64EEvPdS0_Pj:
	.zero		1536


//--------------------- .nv.constant0._Z18reduce_reduce_syncILj1024EEvPdS0_Pj --------------------------
	.section	.nv.constant0._Z18reduce_reduce_syncILj1024EEvPdS0_Pj,"a",@progbits
	.sectionflags	@""
	.align	4
.nv.constant0._Z18reduce_reduce_syncILj1024EEvPdS0_Pj:
	.zero		920


//--------------------- .nv.constant0._Z18reduce_reduce_syncILj512EEvPdS0_Pj --------------------------
	.section	.nv.constant0._Z18reduce_reduce_syncILj512EEvPdS0_Pj,"a",@progbits
	.sectionflags	@""
	.align	4
.nv.constant0._Z18reduce_reduce_syncILj512EEvPdS0_Pj:
	.zero		920


//--------------------- .nv.constant0._Z18reduce_reduce_syncILj256EEvPdS0_Pj --------------------------
	.section	.nv.constant0._Z18reduce_reduce_syncILj256EEvPdS0_Pj,"a",@progbits
	.sectionflags	@""
	.align	4
.nv.constant0._Z18reduce_reduce_syncILj256EEvPdS0_Pj:
	.zero		920


//--------------------- .nv.constant0._Z18reduce_reduce_syncILj128EEvPdS0_Pj --------------------------
	.section	.nv.constant0._Z18reduce_reduce_syncILj128EEvPdS0_Pj,"a",@progbits
	.sectionflags	@""
	.align	4
.nv.constant0._Z18reduce_reduce_syncILj128EEvPdS0_Pj:
	.zero		920


//--------------------- .nv.constant0._Z18reduce_reduce_syncILj64EEvPdS0_Pj --------------------------
	.section	.nv.constant0._Z18reduce_reduce_syncILj64EEvPdS0_Pj,"a",@progbits
	.sectionflags	@""
	.align	4
.nv.constant0._Z18reduce_reduce_syncILj64EEvPdS0_Pj:
	.zero		920


//--------------------- .nv.constant0._Z18reduce_reduce_syncILj32EEvPdS0_Pj --------------------------
	.section	.nv.constant0._Z18reduce_reduce_syncILj32EEvPdS0_Pj,"a",@progbits
	.sectionflags	@""
	.align	4
.nv.constant0._Z18reduce_reduce_syncILj32EEvPdS0_Pj:
	.zero		920


//--------------------- .nv.constant0._Z18reduce_small_shareILj1024EEvPdS0_Pj --------------------------
	.section	.nv.constant0._Z18reduce_small_shareILj1024EEvPdS0_Pj,"a",@progbits
	.sectionflags	@""
	.align	4
.nv.constant0._Z18reduce_small_shareILj1024EEvPdS0_Pj:
	.zero		920


//--------------------- .nv.constant0._Z18reduce_small_shareILj512EEvPdS0_Pj --------------------------
	.section	.nv.constant0._Z18reduce_small_shareILj512EEvPdS0_Pj,"a",@progbits
	.sectionflags	@""
	.align	4
.nv.constant0._Z18reduce_small_shareILj512EEvPdS0_Pj:
	.zero		920


//--------------------- .nv.constant0._Z18reduce_small_shareILj256EEvPdS0_Pj --------------------------
	.section	.nv.constant0._Z18reduce_small_shareILj256EEvPdS0_Pj,"a",@progbits
	.sectionflags	@""
	.align	4
.nv.constant0._Z18reduce_small_shareILj256EEvPdS0_Pj:
	.zero		920


//--------------------- .nv.constant0._Z18reduce_small_shareILj128EEvPdS0_Pj --------------------------
	.section	.nv.constant0._Z18reduce_small_shareILj128EEvPdS0_Pj,"a",@progbits
	.sectionflags	@""
	.align	4
.nv.constant0._Z18reduce_small_shareILj128EEvPdS0_Pj:
	.zero		920


//--------------------- .nv.constant0._Z18reduce_small_shareILj64EEvPdS0_Pj --------------------------
	.section	.nv.constant0._Z18reduce_small_shareILj64EEvPdS0_Pj,"a",@progbits
	.sectionflags	@""
	.align	4
.nv.constant0._Z18reduce_small_shareILj64EEvPdS0_Pj:
	.zero		920


//--------------------- .nv.constant0._Z18reduce_small_shareILj32EEvPdS0_Pj --------------------------
	.section	.nv.constant0._Z18reduce_small_shareILj32EEvPdS0_Pj,"a",@progbits
	.sectionflags	@""
	.align	4
.nv.constant0._Z18reduce_small_shareILj32EEvPdS0_Pj:
	.zero		920


//--------------------- .nv.constant0._Z10reduce_optILj1024EEvPdS0_Pj --------------------------
	.section	.nv.constant0._Z10reduce_optILj1024EEvPdS0_Pj,"a",@progbits
	.sectionflags	@""
	.align	4
.nv.constant0._Z10reduce_optILj1024EEvPdS0_Pj:
	.zero		920


//--------------------- .nv.constant0._Z10reduce_optILj512EEvPdS0_Pj --------------------------
	.section	.nv.constant0._Z10reduce_optILj512EEvPdS0_Pj,"a",@progbits
	.sectionflags	@""
	.align	4
.nv.constant0._Z10reduce_optILj512EEvPdS0_Pj:
	.zero		920


//--------------------- .nv.constant0._Z10reduce_optILj256EEvPdS0_Pj --------------------------
	.section	.nv.constant0._Z10reduce_optILj256EEvPdS0_Pj,"a",@progbits
	.sectionflags	@""
	.align	4
.nv.constant0._Z10reduce_optILj256EEvPdS0_Pj:
	.zero		920


//--------------------- .nv.constant0._Z10reduce_optILj128EEvPdS0_Pj --------------------------
	.section	.nv.constant0._Z10reduce_optILj128EEvPdS0_Pj,"a",@progbits
	.sectionflags	@""
	.align	4
.nv.constant0._Z10reduce_optILj128EEvPdS0_Pj:
	.zero		920


//--------------------- .nv.constant0._Z10reduce_optILj64EEvPdS0_Pj --------------------------
	.section	.nv.constant0._Z10reduce_optILj64EEvPdS0_Pj,"a",@progbits
	.sectionflags	@""
	.align	4
.nv.constant0._Z10reduce_optILj64EEvPdS0_Pj:
	.zero		920


//--------------------- .nv.constant0._Z10reduce_optILj32EEvPdS0_Pj --------------------------
	.section	.nv.constant0._Z10reduce_optILj32EEvPdS0_Pj,"a",@progbits
	.sectionflags	@""
	.align	4
.nv.constant0._Z10reduce_optILj32EEvPdS0_Pj:
	.zero		920


//--------------------- .nv.constant0._Z12reduce_basicILj1024EEvPdS0_Pj --------------------------
	.section	.nv.constant0._Z12reduce_basicILj1024EEvPdS0_Pj,"a",@progbits
	.sectionflags	@""
	.align	4
.nv.constant0._Z12reduce_basicILj1024EEvPdS0_Pj:
	.zero		920


//--------------------- .nv.constant0._Z12reduce_basicILj512EEvPdS0_Pj --------------------------
	.section	.nv.constant0._Z12reduce_basicILj512EEvPdS0_Pj,"a",@progbits
	.sectionflags	@""
	.align	4
.nv.constant0._Z12reduce_basicILj512EEvPdS0_Pj:
	.zero		920


//--------------------- .nv.constant0._Z12reduce_basicILj256EEvPdS0_Pj --------------------------
	.section	.nv.constant0._Z12reduce_basicILj256EEvPdS0_Pj,"a",@progbits
	.sectionflags	@""
	.align	4
.nv.constant0._Z12reduce_basicILj256EEvPdS0_Pj:
	.zero		920


//--------------------- .nv.constant0._Z12reduce_basicILj128EEvPdS0_Pj --------------------------
	.section	.nv.constant0._Z12reduce_basicILj128EEvPdS0_Pj,"a",@progbits
	.sectionflags	@""
	.align	4
.nv.constant0._Z12reduce_basicILj128EEvPdS0_Pj:
	.zero		920


//--------------------- .nv.constant0._Z12reduce_basicILj64EEvPdS0_Pj --------------------------
	.section	.nv.constant0._Z12reduce_basicILj64EEvPdS0_Pj,"a",@progbits
	.sectionflags	@""
	.align	4
.nv.constant0._Z12reduce_basicILj64EEvPdS0_Pj:
	.zero		920


//--------------------- .nv.constant0._Z12reduce_basicILj32EEvPdS0_Pj --------------------------
	.section	.nv.constant0._Z12reduce_basicILj32EEvPdS0_Pj,"a",@progbits
	.sectionflags	@""
	.align	4
.nv.constant0._Z12reduce_basicILj32EEvPdS0_Pj:
	.zero		920


//--------------------- SYMBOLS --------------------------

	.type		.nv.reservedSmem.offset0,@object
	.size		.nv.reservedSmem.offset0,0x4
	.type		.nv.reservedSmem.cap,@object
	.size		.nv.reservedSmem.cap,0x4
